// auto-generated by cutlass_sweep.gemm — config: {"arch": "sm_90", "cluster_m": 1, "cluster_n": 1, "dtype": "fp16", "dtype_b": "fp16", "layout": "nt", "stages": 0, "tile_k": 64, "tile_m": 192, "tile_n": 240}
#include "cutlass/cutlass.h"
#include "cutlass/gemm/collective/collective_builder.hpp"
#include "cutlass/gemm/device/gemm_universal_adapter.h"
#include "cutlass/gemm/kernel/gemm_universal.hpp"
#include "cutlass/epilogue/collective/collective_builder.hpp"

using ElemA = cutlass::half_t;
using ElemB = cutlass::half_t;
using ElemCD = cutlass::half_t;
using Acc  = float;
using TileShape    = cute::Shape<cute::_192, cute::_240, cute::_64>;
using ClusterShape = cute::Shape<cute::_1, cute::_1, cute::_1>;

using CollectiveEpilogue = typename cutlass::epilogue::collective::CollectiveBuilder<
    cutlass::arch::Sm90, cutlass::arch::OpClassTensorOp,
    TileShape, ClusterShape,
    cutlass::epilogue::collective::EpilogueTileAuto,
    Acc, Acc,
    ElemCD, cutlass::layout::RowMajor, 128 / cutlass::sizeof_bits<ElemCD>::value,
    ElemCD, cutlass::layout::RowMajor, 128 / cutlass::sizeof_bits<ElemCD>::value,
    cutlass::epilogue::collective::EpilogueScheduleAuto
  >::CollectiveOp;

using CollectiveMainloop = typename cutlass::gemm::collective::CollectiveBuilder<
    cutlass::arch::Sm90, cutlass::arch::OpClassTensorOp,
    ElemA, cutlass::layout::RowMajor, 128 / cutlass::sizeof_bits<ElemA>::value,
    ElemB, cutlass::layout::ColumnMajor, 128 / cutlass::sizeof_bits<ElemB>::value,
    Acc,
    TileShape, ClusterShape,
    cutlass::gemm::collective::StageCountAutoCarveout<static_cast<int>(sizeof(typename CollectiveEpilogue::SharedStorage))>,
    cutlass::gemm::collective::KernelScheduleAuto
  >::CollectiveOp;

using GemmKernel = cutlass::gemm::kernel::GemmUniversal<
    cute::Shape<int,int,int,int>,
    CollectiveMainloop,
    CollectiveEpilogue
>;
using Gemm = cutlass::gemm::device::GemmUniversalAdapter<GemmKernel>;

// Force the device kernel symbol into the cubin without needing a host main.
auto* _anchor = &cutlass::device_kernel<GemmKernel>;


// ===== COMPILED SASS (sm_90a) =====

	.target	sm_90a

	.elftype	@"ET_EXEC"


//--------------------- .note.nv.tkinfo           --------------------------
	.section	.note.nv.tkinfo,"",@"SHT_NOTE"
	.sectionflags	@"SHF_NOTE_NV_TKINFO"
	.tkinfo
        /*0018*/ 	.word	0x00000002
        /*0030*/ 	.string	""
        /*0030*/ 	.string	"ptxas"
        /*0030*/ 	.string	"Cuda compilation tools, release 13.0, V13.0.88"
        /*0030*/ 	.string	"Build cuda_13.0.r13.0/compiler.36424714_0"
        /*0030*/ 	.string	"-arch sm_90a -m 64 "



//--------------------- .note.nv.cuinfo           --------------------------
	.section	.note.nv.cuinfo,"",@"SHT_NOTE"
	.sectionflags	@"SHF_NOTE_NV_CUINFO"
        /*0018*/ 	.short	0x0002
        /*001a*/ 	.short	0x005a
        /*001c*/ 	.short	0x0082
	.zero		2


//--------------------- .nv.info                  --------------------------
	.section	.nv.info,"",@"SHT_CUDA_INFO"
	.align	4


	//----- nvinfo : EIATTR_REGCOUNT
	.align		4
        /*0000*/ 	.byte	0x04, 0x2f
        /*0002*/ 	.short	(.L_15 - .L_14)
	.align		4
.L_14:
        /*0004*/ 	.word	index@(_ZN7cutlass13device_kernelINS_4gemm6kernel13GemmUniversalIN4cute5tupleIJiiiiEEENS1_10collective13CollectiveMmaINS1_34MainloopSm90TmaGmmaWarpSpecializedILi4ENS5_IJNS4_1CILi1EEESB_SB_EEENS1_35KernelTmaWarpSpecializedCooperativeEEENS5_IJNSA_ILi192EEENSA_ILi240EEENSA_ILi64EEEEEENS_6half_tENS5_IJlSB_lEEESJ_SK_NS4_8TiledMMAINS4_8MMA_AtomIJNS4_4SM904GMMA25MMA_64x16x16_F32F16F16_SSILNSO_5MajorE0ELSQ_0ELNSO_7ScaleInE1ELSR_1EEEEEENS4_6LayoutINS5_IJNSA_ILi2EEESB_SB_EEENS5_IJSB_NSA_ILi0EEESX_EEEEENS5_IJNS4_10UnderscoreES10_S10_EEEEENS4_13SM90_TMA_LOADENS4_14ComposedLayoutINS4_7SwizzleILi3ELi4ELi3EEENS4_18smem_ptr_flag_bitsILi16EEENSU_INS5_IJNSA_ILi8EEESH_EEENS5_IJSH_SB_EEEEEEEvNS4_8identityES13_S1D_vS1E_EENS_8epilogue10collective6detail29Sm90TmaWarpSpecializedAdapterINS1H_15DefaultEpilogueISJ_SK_SK_NS1G_6thread17LinearCombinationISJ_Li1EffLNS1L_9ScaleType4KindE0ELNS_15FloatRoundStyleE2ESJ_EENS1_15EpilogueDefaultEEEEEvvEEEEvNT_6ParamsE)
        /*0008*/ 	.word	0x000000a8


	//----- nvinfo : EIATTR_FRAME_SIZE
	.align		4
.L_15:
        /*000c*/ 	.byte	0x04, 0x11
        /*000e*/ 	.short	(.L_17 - .L_16)
	.align		4
.L_16:
        /*0010*/ 	.word	index@(_ZN7cutlass13device_kernelINS_4gemm6kernel13GemmUniversalIN4cute5tupleIJiiiiEEENS1_10collective13CollectiveMmaINS1_34MainloopSm90TmaGmmaWarpSpecializedILi4ENS5_IJNS4_1CILi1EEESB_SB_EEENS1_35KernelTmaWarpSpecializedCooperativeEEENS5_IJNSA_ILi192EEENSA_ILi240EEENSA_ILi64EEEEEENS_6half_tENS5_IJlSB_lEEESJ_SK_NS4_8TiledMMAINS4_8MMA_AtomIJNS4_4SM904GMMA25MMA_64x16x16_F32F16F16_SSILNSO_5MajorE0ELSQ_0ELNSO_7ScaleInE1ELSR_1EEEEEENS4_6LayoutINS5_IJNSA_ILi2EEESB_SB_EEENS5_IJSB_NSA_ILi0EEESX_EEEEENS5_IJNS4_10UnderscoreES10_S10_EEEEENS4_13SM90_TMA_LOADENS4_14ComposedLayoutINS4_7SwizzleILi3ELi4ELi3EEENS4_18smem_ptr_flag_bitsILi16EEENSU_INS5_IJNSA_ILi8EEESH_EEENS5_IJSH_SB_EEEEEEEvNS4_8identityES13_S1D_vS1E_EENS_8epilogue10collective6detail29Sm90TmaWarpSpecializedAdapterINS1H_15DefaultEpilogueISJ_SK_SK_NS1G_6thread17LinearCombinationISJ_Li1EffLNS1L_9ScaleType4KindE0ELNS_15FloatRoundStyleE2ESJ_EENS1_15EpilogueDefaultEEEEEvvEEEEvNT_6ParamsE)
        /*0014*/ 	.word	0x00000338


	//----- nvinfo : EIATTR_MIN_STACK_SIZE
	.align		4
.L_17:
        /*0018*/ 	.byte	0x04, 0x12
        /*001a*/ 	.short	(.L_19 - .L_18)
	.align		4
.L_18:
        /*001c*/ 	.word	index@(_ZN7cutlass13device_kernelINS_4gemm6kernel13GemmUniversalIN4cute5tupleIJiiiiEEENS1_10collective13CollectiveMmaINS1_34MainloopSm90TmaGmmaWarpSpecializedILi4ENS5_IJNS4_1CILi1EEESB_SB_EEENS1_35KernelTmaWarpSpecializedCooperativeEEENS5_IJNSA_ILi192EEENSA_ILi240EEENSA_ILi64EEEEEENS_6half_tENS5_IJlSB_lEEESJ_SK_NS4_8TiledMMAINS4_8MMA_AtomIJNS4_4SM904GMMA25MMA_64x16x16_F32F16F16_SSILNSO_5MajorE0ELSQ_0ELNSO_7ScaleInE1ELSR_1EEEEEENS4_6LayoutINS5_IJNSA_ILi2EEESB_SB_EEENS5_IJSB_NSA_ILi0EEESX_EEEEENS5_IJNS4_10UnderscoreES10_S10_EEEEENS4_13SM90_TMA_LOADENS4_14ComposedLayoutINS4_7SwizzleILi3ELi4ELi3EEENS4_18smem_ptr_flag_bitsILi16EEENSU_INS5_IJNSA_ILi8EEESH_EEENS5_IJSH_SB_EEEEEEEvNS4_8identityES13_S1D_vS1E_EENS_8epilogue10collective6detail29Sm90TmaWarpSpecializedAdapterINS1H_15DefaultEpilogueISJ_SK_SK_NS1G_6thread17LinearCombinationISJ_Li1EffLNS1L_9ScaleType4KindE0ELNS_15FloatRoundStyleE2ESJ_EENS1_15EpilogueDefaultEEEEEvvEEEEvNT_6ParamsE)
        /*0020*/ 	.word	0x00000338
.L_19:


//--------------------- .nv.compat                --------------------------
	.section	.nv.compat,"",@"SHT_CUDA_COMPAT_INFO"
	.align	4
        /*0000*/ 	.byte	0x02, 0x09, 0x01, 0x00, 0x02, 0x02, 0x04, 0x00, 0x02, 0x05, 0x05, 0x00, 0x03, 0x07, 0x01, 0x01
        /*0010*/ 	.byte	0x02, 0x03, 0x01, 0x00, 0x02, 0x06, 0x01, 0x00, 0x04, 0x0b, 0x08, 0x00, 0x00, 0x00, 0x00, 0x00
        /*0020*/ 	.byte	0x00, 0x00, 0x00, 0x00


//--------------------- .nv.info._ZN7cutlass13device_kernelINS_4gemm6kernel13GemmUniversalIN4cute5tupleIJiiiiEEENS1_10collective13CollectiveMmaINS1_34MainloopSm90TmaGmmaWarpSpecializedILi4ENS5_IJNS4_1CILi1EEESB_SB_EEENS1_35KernelTmaWarpSpecializedCooperativeEEENS5_IJNSA_ILi192EEENSA_ILi240EEENSA_ILi64EEEEEENS_6half_tENS5_IJlSB_lEEESJ_SK_NS4_8TiledMMAINS4_8MMA_AtomIJNS4_4SM904GMMA25MMA_64x16x16_F32F16F16_SSILNSO_5MajorE0ELSQ_0ELNSO_7ScaleInE1ELSR_1EEEEEENS4_6LayoutINS5_IJNSA_ILi2EEESB_SB_EEENS5_IJSB_NSA_ILi0EEESX_EEEEENS5_IJNS4_10UnderscoreES10_S10_EEEEENS4_13SM90_TMA_LOADENS4_14ComposedLayoutINS4_7SwizzleILi3ELi4ELi3EEENS4_18smem_ptr_flag_bitsILi16EEENSU_INS5_IJNSA_ILi8EEESH_EEENS5_IJSH_SB_EEEEEEEvNS4_8identityES13_S1D_vS1E_EENS_8epilogue10collective6detail29Sm90TmaWarpSpecializedAdapterINS1H_15DefaultEpilogueISJ_SK_SK_NS1G_6thread17LinearCombinationISJ_Li1EffLNS1L_9ScaleType4KindE0ELNS_15FloatRoundStyleE2ESJ_EENS1_15EpilogueDefaultEEEEEvvEEEEvNT_6ParamsE --------------------------
	.section	.nv.info._ZN7cutlass13device_kernelINS_4gemm6kernel13GemmUniversalIN4cute5tupleIJiiiiEEENS1_10collective13CollectiveMmaINS1_34MainloopSm90TmaGmmaWarpSpecializedILi4ENS5_IJNS4_1CILi1EEESB_SB_EEENS1_35KernelTmaWarpSpecializedCooperativeEEENS5_IJNSA_ILi192EEENSA_ILi240EEENSA_ILi64EEEEEENS_6half_tENS5_IJlSB_lEEESJ_SK_NS4_8TiledMMAINS4_8MMA_AtomIJNS4_4SM904GMMA25MMA_64x16x16_F32F16F16_SSILNSO_5MajorE0ELSQ_0ELNSO_7ScaleInE1ELSR_1EEEEEENS4_6LayoutINS5_IJNSA_ILi2EEESB_SB_EEENS5_IJSB_NSA_ILi0EEESX_EEEEENS5_IJNS4_10UnderscoreES10_S10_EEEEENS4_13SM90_TMA_LOADENS4_14ComposedLayoutINS4_7SwizzleILi3ELi4ELi3EEENS4_18smem_ptr_flag_bitsILi16EEENSU_INS5_IJNSA_ILi8EEESH_EEENS5_IJSH_SB_EEEEEEEvNS4_8identityES13_S1D_vS1E_EENS_8epilogue10collective6detail29Sm90TmaWarpSpecializedAdapterINS1H_15DefaultEpilogueISJ_SK_SK_NS1G_6thread17LinearCombinationISJ_Li1EffLNS1L_9ScaleType4KindE0ELNS_15FloatRoundStyleE2ESJ_EENS1_15EpilogueDefaultEEEEEvvEEEEvNT_6ParamsE,"",@"SHT_CUDA_INFO"
	.sectionflags	@""
	.align	4


	//----- nvinfo : EIATTR_CUDA_API_VERSION
	.align		4
        /*0000*/ 	.byte	0x04, 0x37
        /*0002*/ 	.short	(.L_21 - .L_20)
.L_20:
        /*0004*/ 	.word	0x00000082


	//----- nvinfo : EIATTR_KPARAM_INFO
	.align		4
.L_21:
        /*0008*/ 	.byte	0x04, 0x17
        /*000a*/ 	.short	(.L_23 - .L_22)
.L_22:
        /*000c*/ 	.word	0x00000000
        /*0010*/ 	.short	0x0000
        /*0012*/ 	.short	0x0070
        /*0014*/ 	.byte	0x00, 0xf0, 0x01, 0x10


	//----- nvinfo : EIATTR_SPARSE_MMA_MASK
	.align		4
.L_23:
        /*0018*/ 	.byte	0x03, 0x50
        /*001a*/ 	.short	0x0000


	//----- nvinfo : EIATTR_MAXREG_COUNT
	.align		4
        /*001c*/ 	.byte	0x03, 0x1b
        /*001e*/ 	.short	0x00a8


	//----- nvinfo : EIATTR_NUM_BARRIERS
	.align		4
        /*0020*/ 	.byte	0x02, 0x4c
        /*0022*/ 	.byte	0x01
	.zero		1


	//----- nvinfo : EIATTR_EXTERNS
	.align		4
        /*0024*/ 	.byte	0x04, 0x0f
        /*0026*/ 	.short	(.L_25 - .L_24)


	//   ....[0]....
	.align		4
.L_24:
        /*0028*/ 	.word	index@(__assertfail)


	//----- nvinfo : EIATTR_ANNOTATIONS
	.align		4
.L_25:
        /*002c*/ 	.byte	0x04, 0x55
        /*002e*/ 	.short	(.L_27 - .L_26)


	//   ....[0]....
.L_26:
        /*0030*/ 	.word	0x00000001
        /*0034*/ 	.byte	0x90, 0x05, 0x00, 0x00, 0x01, 0x00, 0x00, 0x00, 0xb0, 0x05, 0x00, 0x00, 0x01, 0x00, 0x00, 0x00
        /* <DEDUP_REMOVED lines=323> */
        /*1474*/ 	.byte	0xc0, 0xcf, 0x01, 0x00, 0x01, 0x00, 0x00, 0x00, 0xe0, 0xd5, 0x01, 0x00


	//----- nvinfo : EIATTR_MERCURY_ISA_VERSION
	.align		4
.L_27:
        /*1480*/ 	.byte	0x03, 0x5f
        /*1482*/ 	.short	0x0101


	//----- nvinfo : EIATTR_INT_WARP_WIDE_INSTR_OFFSETS
	.align		4
        /*1484*/ 	.byte	0x04, 0x31
        /*1486*/ 	.short	(.L_29 - .L_28)


	//   ....[0]....
.L_28:
        /*1488*/ 	.word	0x000003f0


	//   ....[1]....
        /*148c*/ 	.word	0x00000400


	//   ....[2]....
        /*1490*/ 	.word	0x000004d0


	//----- nvinfo : EIATTR_COOP_GROUP_MASK_REGIDS
	.align		4
.L_29:
        /*1494*/ 	.byte	0x04, 0x29
        /*1496*/ 	.short	(.L_31 - .L_30)


	//   ....[0]....
.L_30:
        /*1498*/ 	.word	0xffffffff


	//   ....[1]....
        /*149c*/ 	.word	0xffffffff


	//   ....[2]....
        /*14a0*/ 	.word	0xffffffff


	//   ....[3]....
        /*14a4*/ 	.word	0xffffffff


	//   ....[4]....
        /*14a8*/ 	.word	0xffffffff


	//----- nvinfo : EIATTR_COOP_GROUP_INSTR_OFFSETS
	.align		4
.L_31:
        /*14ac*/ 	.byte	0x04, 0x28
        /*14ae*/ 	.short	(.L_33 - .L_32)


	//   ....[0]....
.L_32:
        /*14b0*/ 	.word	0x00000070


	//   ....[1]....
        /*14b4*/ 	.word	0x00000080


	//   ....[2]....
        /*14b8*/ 	.word	0x00000140


	//   ....[3]....
        /*14bc*/ 	.word	0x000002d0


	//   ....[4]....
        /*14c0*/ 	.word	0x000010d0


	//----- nvinfo : EIATTR_REG_RECONFIG
	.align		4
.L_33:
        /*14c4*/ 	.byte	0x01, 0x54
	.zero		2


	//----- nvinfo : EIATTR_SYSCALL_OFFSETS
	.align		4
        /*14c8*/ 	.byte	0x04, 0x46
        /*14ca*/ 	.short	(.L_35 - .L_34)


	//   ....[0]....
.L_34:
        /*14cc*/ 	.word	0x00001280


	//----- nvinfo : EIATTR_MBARRIER_INSTR_OFFSETS
	.align		4
.L_35:
        /*14d0*/ 	.byte	0x04, 0x39
        /*14d2*/ 	.short	(.L_37 - .L_36)


	//   ....[0]....
.L_36:
        /*14d4*/ 	.word	0x00000240
        /*14d8*/ 	.word	0x000000ff
        /*14dc*/ 	.word	0x00000000
        /*14e0*/ 	.short	0x0100
        /*14e2*/ 	.byte	0x08
	.zero		1


	//   ....[1]....
        /*14e4*/ 	.word	0x00000250
        /*14e8*/ 	.word	0x000000ff
        /*14ec*/ 	.word	0x00000020
        /*14f0*/ 	.short	0x0100
        /*14f2*/ 	.byte	0x08
	.zero		1


	//   ....[2]....
        /*14f4*/ 	.word	0x00000260
        /*14f8*/ 	.word	0x000000ff
        /*14fc*/ 	.word	0x00000008
        /*1500*/ 	.short	0x0100
        /*1502*/ 	.byte	0x08
	.zero		1


	//   ....[3]....
        /*1504*/ 	.word	0x00000270
        /*1508*/ 	.word	0x000000ff
        /*150c*/ 	.word	0x00000028
        /*1510*/ 	.short	0x0100
        /*1512*/ 	.byte	0x08
	.zero		1


	//   ....[4]....
        /*1514*/ 	.word	0x00000280
        /*1518*/ 	.word	0x000000ff
        /*151c*/ 	.word	0x00000010
        /*1520*/ 	.short	0x0100
        /*1522*/ 	.byte	0x08
	.zero		1


	//   ....[5]....
        /*1524*/ 	.word	0x00000290
        /*1528*/ 	.word	0x000000ff
        /*152c*/ 	.word	0x00000030
        /*1530*/ 	.short	0x0100
        /*1532*/ 	.byte	0x08
	.zero		1


	//   ....[6]....
        /*1534*/ 	.word	0x000002a0
        /*1538*/ 	.word	0x000000ff
        /*153c*/ 	.word	0x00000018
        /*1540*/ 	.short	0x0100
        /*1542*/ 	.byte	0x08
	.zero		1


	//   ....[7]....
        /*1544*/ 	.word	0x000002b0
        /*1548*/ 	.word	0x000000ff
        /*154c*/ 	.word	0x00000038
        /*1550*/ 	.short	0x0100
        /*1552*/ 	.byte	0x08
	.zero		1


	//   ....[8]....
        /*1554*/ 	.word	0x00000540
        /*1558*/ 	.word	0x000000ff
        /*155c*/ 	.word	0x00000050
        /*1560*/ 	.short	0x0100
        /*1562*/ 	.byte	0x06
	.zero		1


	//   ....[9]....
        /*1564*/ 	.word	0x000005d0
        /*1568*/ 	.word	0x000000ff
        /*156c*/ 	.word	0x00000058
        /*1570*/ 	.short	0x0100
        /*1572*/ 	.byte	0x06
	.zero		1


	//   ....[10]....
        /*1574*/ 	.word	0x00001370
        /*1578*/ 	.word	0x00000003
        /*157c*/ 	.word	0x00000000
        /*1580*/ 	.short	0x010a
        /*1582*/ 	.byte	0x3f
	.zero		1


	//   ....[11]....
        /*1584*/ 	.word	0x000013b0
        /*1588*/ 	.word	0x00000003
        /*158c*/ 	.word	0x00000000
        /*1590*/ 	.short	0x010a
        /*1592*/ 	.byte	0x3f
	.zero		1


	//   ....[12]....
        /*1594*/ 	.word	0x00005fe0
        /*1598*/ 	.word	0x000000ff
        /*159c*/ 	.word	0x00000000
        /*15a0*/ 	.short	0x010a
        /*15a2*/ 	.byte	0x04
	.zero		1


	//   ....[13]....
        /*15a4*/ 	.word	0x00006020
        /*15a8*/ 	.word	0x000000ff
        /*15ac*/ 	.word	0x00000000
        /*15b0*/ 	.short	0x010a
        /*15b2*/ 	.byte	0x04
	.zero		1


	//   ....[14]....
        /*15b4*/ 	.word	0x0000a900
        /*15b8*/ 	.word	0x000000ff
        /*15bc*/ 	.word	0x00000000
        /*15c0*/ 	.short	0x0101
        /*15c2*/ 	.byte	0x04
	.zero		1


	//   ....[15]....
        /*15c4*/ 	.word	0x0000ab00
        /*15c8*/ 	.word	0x000000ff
        /*15cc*/ 	.word	0x00000000
        /*15d0*/ 	.short	0x0101
        /*15d2*/ 	.byte	0x04
	.zero		1


	//   ....[16]....
        /*15d4*/ 	.word	0x0001cb60
        /*15d8*/ 	.word	0x0000000c
        /*15dc*/ 	.word	0x00000020
        /*15e0*/ 	.short	0x010a
        /*15e2*/ 	.byte	0x3f
	.zero		1


	//   ....[17]....
        /*15e4*/ 	.word	0x0001cf10
        /*15e8*/ 	.word	0x00000003
        /*15ec*/ 	.word	0x00000058
        /*15f0*/ 	.short	0x0101
        /*15f2*/ 	.byte	0x3f
	.zero		1


	//   ....[18]....
        /*15f4*/ 	.word	0x0001d6a0
        /*15f8*/ 	.word	0x00000007
        /*15fc*/ 	.word	0x00000000
        /*1600*/ 	.short	0x010a
        /*1602*/ 	.byte	0x3f
	.zero		1


	//   ....[19]....
        /*1604*/ 	.word	0x0001d720
        /*1608*/ 	.word	0x00000009
        /*160c*/ 	.word	0x00000000
        /*1610*/ 	.short	0x010a
        /*1612*/ 	.byte	0x3f
	.zero		1


	//   ....[20]....
        /*1614*/ 	.word	0x0001d7b0
        /*1618*/ 	.word	0x00000006
        /*161c*/ 	.word	0x00000000
        /*1620*/ 	.short	0x010a
        /*1622*/ 	.byte	0x3f
	.zero		1


	//   ....[21]....
        /*1624*/ 	.word	0x0001d840
        /*1628*/ 	.word	0x00000003
        /*162c*/ 	.word	0x00000000
        /*1630*/ 	.short	0x010a
        /*1632*/ 	.byte	0x3f
	.zero		1


	//   ....[22]....
        /*1634*/ 	.word	0x0001d8a0
        /*1638*/ 	.word	0x00000003
        /*163c*/ 	.word	0x00000000
        /*1640*/ 	.short	0x010a
        /*1642*/ 	.byte	0x3f
	.zero		1


	//   ....[23]....
        /*1644*/ 	.word	0x0001d900
        /*1648*/ 	.word	0x00000009
        /*164c*/ 	.word	0x00000000
        /*1650*/ 	.short	0x010a
        /*1652*/ 	.byte	0x3f
	.zero		1


	//   ....[24]....
        /*1654*/ 	.word	0x0001d9d0
        /*1658*/ 	.word	0x0000000c
        /*165c*/ 	.word	0x00000020
        /*1660*/ 	.short	0x010a
        /*1662*/ 	.byte	0x3f
	.zero		1


	//   ....[25]....
        /*1664*/ 	.word	0x0001daa0
        /*1668*/ 	.word	0x00000007
        /*166c*/ 	.word	0x00000000
        /*1670*/ 	.short	0x010a
        /*1672*/ 	.byte	0x3f
	.zero		1


	//   ....[26]....
        /*1674*/ 	.word	0x0001daf0
        /*1678*/ 	.word	0x00000009
        /*167c*/ 	.word	0x00000000
        /*1680*/ 	.short	0x010a
        /*1682*/ 	.byte	0x3f
	.zero		1


	//   ....[27]....
        /*1684*/ 	.word	0x0001db40
        /*1688*/ 	.word	0x00000006
        /*168c*/ 	.word	0x00000000
        /*1690*/ 	.short	0x010a
        /*1692*/ 	.byte	0x3f
	.zero		1


	//----- nvinfo : EIATTR_NUM_MBARRIERS
	.align		4
.L_37:
        /*1694*/ 	.byte	0x03, 0x38
        /*1696*/ 	.short	0x000a


	//----- nvinfo : EIATTR_EXIT_INSTR_OFFSETS
	.align		4
        /*1698*/ 	.byte	0x04, 0x1c
        /*169a*/ 	.short	(.L_39 - .L_38)


	//   ....[0]....
.L_38:
        /*169c*/ 	.word	0x00000620


	//   ....[1]....
        /*16a0*/ 	.word	0x00000f80


	//   ....[2]....
        /*16a4*/ 	.word	0x0001c160


	//   ....[3]....
        /*16a8*/ 	.word	0x0001c7e0


	//   ....[4]....
        /*16ac*/ 	.word	0x0001d890


	//----- nvinfo : EIATTR_MAX_THREADS
	.align		4
.L_39:
        /*16b0*/ 	.byte	0x04, 0x05
        /*16b2*/ 	.short	(.L_41 - .L_40)
.L_40:
        /*16b4*/ 	.word	0x00000180
        /*16b8*/ 	.word	0x00000001
        /*16bc*/ 	.word	0x00000001


	//----- nvinfo : EIATTR_CRS_STACK_SIZE
	.align		4
.L_41:
        /*16c0*/ 	.byte	0x04, 0x1e
        /*16c2*/ 	.short	(.L_43 - .L_42)
.L_42:
        /*16c4*/ 	.word	0x00000000


	//----- nvinfo : EIATTR_CBANK_PARAM_SIZE
	.align		4
.L_43:
        /*16c8*/ 	.byte	0x03, 0x19
        /*16ca*/ 	.short	0x0470


	//----- nvinfo : EIATTR_PARAM_CBANK
	.align		4
        /*16cc*/ 	.byte	0x04, 0x0a
        /*16ce*/ 	.short	(.L_45 - .L_44)
	.align		4
.L_44:
        /*16d0*/ 	.word	index@(.nv.constant0._ZN7cutlass13device_kernelINS_4gemm6kernel13GemmUniversalIN4cute5tupleIJiiiiEEENS1_10collective13CollectiveMmaINS1_34MainloopSm90TmaGmmaWarpSpecializedILi4ENS5_IJNS4_1CILi1EEESB_SB_EEENS1_35KernelTmaWarpSpecializedCooperativeEEENS5_IJNSA_ILi192EEENSA_ILi240EEENSA_ILi64EEEEEENS_6half_tENS5_IJlSB_lEEESJ_SK_NS4_8TiledMMAINS4_8MMA_AtomIJNS4_4SM904GMMA25MMA_64x16x16_F32F16F16_SSILNSO_5MajorE0ELSQ_0ELNSO_7ScaleInE1ELSR_1EEEEEENS4_6LayoutINS5_IJNSA_ILi2EEESB_SB_EEENS5_IJSB_NSA_ILi0EEESX_EEEEENS5_IJNS4_10UnderscoreES10_S10_EEEEENS4_13SM90_TMA_LOADENS4_14ComposedLayoutINS4_7SwizzleILi3ELi4ELi3EEENS4_18smem_ptr_flag_bitsILi16EEENSU_INS5_IJNSA_ILi8EEESH_EEENS5_IJSH_SB_EEEEEEEvNS4_8identityES13_S1D_vS1E_EENS_8epilogue10collective6detail29Sm90TmaWarpSpecializedAdapterINS1H_15DefaultEpilogueISJ_SK_SK_NS1G_6thread17LinearCombinationISJ_Li1EffLNS1L_9ScaleType4KindE0ELNS_15FloatRoundStyleE2ESJ_EENS1_15EpilogueDefaultEEEEEvvEEEEvNT_6ParamsE)
        /*16d4*/ 	.short	0x0210
        /*16d6*/ 	.short	0x0470


	//----- nvinfo : EIATTR_SW_WAR
	.align		4
.L_45:
        /*16d8*/ 	.byte	0x04, 0x36
        /*16da*/ 	.short	(.L_47 - .L_46)
.L_46:
        /*16dc*/ 	.word	0x00000008
.L_47:


//--------------------- .nv.callgraph             --------------------------
	.section	.nv.callgraph,"",@"SHT_CUDA_CALLGRAPH"
	.align	4
	.sectionentsize	8
	.align		4
        /*0000*/ 	.word	0x00000000
	.align		4
        /*0004*/ 	.word	0xffffffff
	.align		4
        /*0008*/ 	.word	index@(_ZN7cutlass13device_kernelINS_4gemm6kernel13GemmUniversalIN4cute5tupleIJiiiiEEENS1_10collective13CollectiveMmaINS1_34MainloopSm90TmaGmmaWarpSpecializedILi4ENS5_IJNS4_1CILi1EEESB_SB_EEENS1_35KernelTmaWarpSpecializedCooperativeEEENS5_IJNSA_ILi192EEENSA_ILi240EEENSA_ILi64EEEEEENS_6half_tENS5_IJlSB_lEEESJ_SK_NS4_8TiledMMAINS4_8MMA_AtomIJNS4_4SM904GMMA25MMA_64x16x16_F32F16F16_SSILNSO_5MajorE0ELSQ_0ELNSO_7ScaleInE1ELSR_1EEEEEENS4_6LayoutINS5_IJNSA_ILi2EEESB_SB_EEENS5_IJSB_NSA_ILi0EEESX_EEEEENS5_IJNS4_10UnderscoreES10_S10_EEEEENS4_13SM90_TMA_LOADENS4_14ComposedLayoutINS4_7SwizzleILi3ELi4ELi3EEENS4_18smem_ptr_flag_bitsILi16EEENSU_INS5_IJNSA_ILi8EEESH_EEENS5_IJSH_SB_EEEEEEEvNS4_8identityES13_S1D_vS1E_EENS_8epilogue10collective6detail29Sm90TmaWarpSpecializedAdapterINS1H_15DefaultEpilogueISJ_SK_SK_NS1G_6thread17LinearCombinationISJ_Li1EffLNS1L_9ScaleType4KindE0ELNS_15FloatRoundStyleE2ESJ_EENS1_15EpilogueDefaultEEEEEvvEEEEvNT_6ParamsE)
	.align		4
        /*000c*/ 	.word	index@(__assertfail)
	.align		4
        /*0010*/ 	.word	0x00000000
	.align		4
        /*0014*/ 	.word	0xfffffffe
	.align		4
        /*0018*/ 	.word	0x00000000
	.align		4
        /*001c*/ 	.word	0xfffffffd
	.align		4
        /*0020*/ 	.word	0x00000000
	.align		4
        /*0024*/ 	.word	0xfffffffc


//--------------------- .nv.constant4             --------------------------
	.section	.nv.constant4,"a",@progbits
	.align	8
	.align		8
.nv.constant4:
        /*0000*/ 	.dword	__assertfail
	.align		8
        /*0008*/ 	.dword	__unnamed_1
	.align		8
        /*0010*/ 	.dword	_ZN40_INTERNAL_fe7c7470_4_k_cu_ad7e828e_159424cuda3std3__45__cpo5beginE
	.align		8
        /*0018*/ 	.dword	_ZN40_INTERNAL_fe7c7470_4_k_cu_ad7e828e_159424cuda3std3__45__cpo3endE
	.align		8
        /*0020*/ 	.dword	_ZN40_INTERNAL_fe7c7470_4_k_cu_ad7e828e_159424cuda3std3__45__cpo6cbeginE
	.align		8
        /*0028*/ 	.dword	_ZN40_INTERNAL_fe7c7470_4_k_cu_ad7e828e_159424cuda3std3__45__cpo4cendE
	.align		8
        /*0030*/ 	.dword	_ZN40_INTERNAL_fe7c7470_4_k_cu_ad7e828e_159424cuda3std3__442_GLOBAL__N__fe7c7470_4_k_cu_ad7e828e_159426ignoreE
	.align		8
        /*0038*/ 	.dword	_ZN40_INTERNAL_fe7c7470_4_k_cu_ad7e828e_159424cuda3std3__419piecewise_constructE
	.align		8
        /*0040*/ 	.dword	_ZN40_INTERNAL_fe7c7470_4_k_cu_ad7e828e_159424cuda3std3__48in_placeE
	.align		8
        /*0048*/ 	.dword	_ZN40_INTERNAL_fe7c7470_4_k_cu_ad7e828e_159424cuda3std6ranges3__45__cpo4swapE
	.align		8
        /*0050*/ 	.dword	_ZN40_INTERNAL_fe7c7470_4_k_cu_ad7e828e_159424cuda3std6ranges3__45__cpo9iter_moveE
	.align		8
        /*0058*/ 	.dword	_ZN40_INTERNAL_fe7c7470_4_k_cu_ad7e828e_159424cute7productE
	.align		8
        /*0060*/ 	.dword	_ZN40_INTERNAL_fe7c7470_4_k_cu_ad7e828e_159424cute1_E
	.align		8
        /*0068*/ 	.dword	$str$22
	.align		8
        /*0070*/ 	.dword	$str$23


//--------------------- .text._ZN7cutlass13device_kernelINS_4gemm6kernel13GemmUniversalIN4cute5tupleIJiiiiEEENS1_10collective13CollectiveMmaINS1_34MainloopSm90TmaGmmaWarpSpecializedILi4ENS5_IJNS4_1CILi1EEESB_SB_EEENS1_35KernelTmaWarpSpecializedCooperativeEEENS5_IJNSA_ILi192EEENSA_ILi240EEENSA_ILi64EEEEEENS_6half_tENS5_IJlSB_lEEESJ_SK_NS4_8TiledMMAINS4_8MMA_AtomIJNS4_4SM904GMMA25MMA_64x16x16_F32F16F16_SSILNSO_5MajorE0ELSQ_0ELNSO_7ScaleInE1ELSR_1EEEEEENS4_6LayoutINS5_IJNSA_ILi2EEESB_SB_EEENS5_IJSB_NSA_ILi0EEESX_EEEEENS5_IJNS4_10UnderscoreES10_S10_EEEEENS4_13SM90_TMA_LOADENS4_14ComposedLayoutINS4_7SwizzleILi3ELi4ELi3EEENS4_18smem_ptr_flag_bitsILi16EEENSU_INS5_IJNSA_ILi8EEESH_EEENS5_IJSH_SB_EEEEEEEvNS4_8identityES13_S1D_vS1E_EENS_8epilogue10collective6detail29Sm90TmaWarpSpecializedAdapterINS1H_15DefaultEpilogueISJ_SK_SK_NS1G_6thread17LinearCombinationISJ_Li1EffLNS1L_9ScaleType4KindE0ELNS_15FloatRoundStyleE2ESJ_EENS1_15EpilogueDefaultEEEEEvvEEEEvNT_6ParamsE --------------------------
	.section	.text._ZN7cutlass13device_kernelINS_4gemm6kernel13GemmUniversalIN4cute5tupleIJiiiiEEENS1_10collective13CollectiveMmaINS1_34MainloopSm90TmaGmmaWarpSpecializedILi4ENS5_IJNS4_1CILi1EEESB_SB_EEENS1_35KernelTmaWarpSpecializedCooperativeEEENS5_IJNSA_ILi192EEENSA_ILi240EEENSA_ILi64EEEEEENS_6half_tENS5_IJlSB_lEEESJ_SK_NS4_8TiledMMAINS4_8MMA_AtomIJNS4_4SM904GMMA25MMA_64x16x16_F32F16F16_SSILNSO_5MajorE0ELSQ_0ELNSO_7ScaleInE1ELSR_1EEEEEENS4_6LayoutINS5_IJNSA_ILi2EEESB_SB_EEENS5_IJSB_NSA_ILi0EEESX_EEEEENS5_IJNS4_10UnderscoreES10_S10_EEEEENS4_13SM90_TMA_LOADENS4_14ComposedLayoutINS4_7SwizzleILi3ELi4ELi3EEENS4_18smem_ptr_flag_bitsILi16EEENSU_INS5_IJNSA_ILi8EEESH_EEENS5_IJSH_SB_EEEEEEEvNS4_8identityES13_S1D_vS1E_EENS_8epilogue10collective6detail29Sm90TmaWarpSpecializedAdapterINS1H_15DefaultEpilogueISJ_SK_SK_NS1G_6thread17LinearCombinationISJ_Li1EffLNS1L_9ScaleType4KindE0ELNS_15FloatRoundStyleE2ESJ_EENS1_15EpilogueDefaultEEEEEvvEEEEvNT_6ParamsE,"ax",@progbits
	.align	128
.text._ZN7cutlass13device_kernelINS_4gemm6kernel13GemmUniversalIN4cute5tupleIJiiiiEEENS1_10collective13CollectiveMmaINS1_34MainloopSm90TmaGmmaWarpSpecializedILi4ENS5_IJNS4_1CILi1EEESB_SB_EEENS1_35KernelTmaWarpSpecializedCooperativeEEENS5_IJNSA_ILi192EEENSA_ILi240EEENSA_ILi64EEEEEENS_6half_tENS5_IJlSB_lEEESJ_SK_NS4_8TiledMMAINS4_8MMA_AtomIJNS4_4SM904GMMA25MMA_64x16x16_F32F16F16_SSILNSO_5MajorE0ELSQ_0ELNSO_7ScaleInE1ELSR_1EEEEEENS4_6LayoutINS5_IJNSA_ILi2EEESB_SB_EEENS5_IJSB_NSA_ILi0EEESX_EEEEENS5_IJNS4_10UnderscoreES10_S10_EEEEENS4_13SM90_TMA_LOADENS4_14ComposedLayoutINS4_7SwizzleILi3ELi4ELi3EEENS4_18smem_ptr_flag_bitsILi16EEENSU_INS5_IJNSA_ILi8EEESH_EEENS5_IJSH_SB_EEEEEEEvNS4_8identityES13_S1D_vS1E_EENS_8epilogue10collective6detail29Sm90TmaWarpSpecializedAdapterINS1H_15DefaultEpilogueISJ_SK_SK_NS1G_6thread17LinearCombinationISJ_Li1EffLNS1L_9ScaleType4KindE0ELNS_15FloatRoundStyleE2ESJ_EENS1_15EpilogueDefaultEEEEEvvEEEEvNT_6ParamsE:
        .type           _ZN7cutlass13device_kernelINS_4gemm6kernel13GemmUniversalIN4cute5tupleIJiiiiEEENS1_10collective13CollectiveMmaINS1_34MainloopSm90TmaGmmaWarpSpecializedILi4ENS5_IJNS4_1CILi1EEESB_SB_EEENS1_35KernelTmaWarpSpecializedCooperativeEEENS5_IJNSA_ILi192EEENSA_ILi240EEENSA_ILi64EEEEEENS_6half_tENS5_IJlSB_lEEESJ_SK_NS4_8TiledMMAINS4_8MMA_AtomIJNS4_4SM904GMMA25MMA_64x16x16_F32F16F16_SSILNSO_5MajorE0ELSQ_0ELNSO_7ScaleInE1ELSR_1EEEEEENS4_6LayoutINS5_IJNSA_ILi2EEESB_SB_EEENS5_IJSB_NSA_ILi0EEESX_EEEEENS5_IJNS4_10UnderscoreES10_S10_EEEEENS4_13SM90_TMA_LOADENS4_14ComposedLayoutINS4_7SwizzleILi3ELi4ELi3EEENS4_18smem_ptr_flag_bitsILi16EEENSU_INS5_IJNSA_ILi8EEESH_EEENS5_IJSH_SB_EEEEEEEvNS4_8identityES13_S1D_vS1E_EENS_8epilogue10collective6detail29Sm90TmaWarpSpecializedAdapterINS1H_15DefaultEpilogueISJ_SK_SK_NS1G_6thread17LinearCombinationISJ_Li1EffLNS1L_9ScaleType4KindE0ELNS_15FloatRoundStyleE2ESJ_EENS1_15EpilogueDefaultEEEEEvvEEEEvNT_6ParamsE,@function
        .size           _ZN7cutlass13device_kernelINS_4gemm6kernel13GemmUniversalIN4cute5tupleIJiiiiEEENS1_10collective13CollectiveMmaINS1_34MainloopSm90TmaGmmaWarpSpecializedILi4ENS5_IJNS4_1CILi1EEESB_SB_EEENS1_35KernelTmaWarpSpecializedCooperativeEEENS5_IJNSA_ILi192EEENSA_ILi240EEENSA_ILi64EEEEEENS_6half_tENS5_IJlSB_lEEESJ_SK_NS4_8TiledMMAINS4_8MMA_AtomIJNS4_4SM904GMMA25MMA_64x16x16_F32F16F16_SSILNSO_5MajorE0ELSQ_0ELNSO_7ScaleInE1ELSR_1EEEEEENS4_6LayoutINS5_IJNSA_ILi2EEESB_SB_EEENS5_IJSB_NSA_ILi0EEESX_EEEEENS5_IJNS4_10UnderscoreES10_S10_EEEEENS4_13SM90_TMA_LOADENS4_14ComposedLayoutINS4_7SwizzleILi3ELi4ELi3EEENS4_18smem_ptr_flag_bitsILi16EEENSU_INS5_IJNSA_ILi8EEESH_EEENS5_IJSH_SB_EEEEEEEvNS4_8identityES13_S1D_vS1E_EENS_8epilogue10collective6detail29Sm90TmaWarpSpecializedAdapterINS1H_15DefaultEpilogueISJ_SK_SK_NS1G_6thread17LinearCombinationISJ_Li1EffLNS1L_9ScaleType4KindE0ELNS_15FloatRoundStyleE2ESJ_EENS1_15EpilogueDefaultEEEEEvvEEEEvNT_6ParamsE,(.L_x_544 - _ZN7cutlass13device_kernelINS_4gemm6kernel13GemmUniversalIN4cute5tupleIJiiiiEEENS1_10collective13CollectiveMmaINS1_34MainloopSm90TmaGmmaWarpSpecializedILi4ENS5_IJNS4_1CILi1EEESB_SB_EEENS1_35KernelTmaWarpSpecializedCooperativeEEENS5_IJNSA_ILi192EEENSA_ILi240EEENSA_ILi64EEEEEENS_6half_tENS5_IJlSB_lEEESJ_SK_NS4_8TiledMMAINS4_8MMA_AtomIJNS4_4SM904GMMA25MMA_64x16x16_F32F16F16_SSILNSO_5MajorE0ELSQ_0ELNSO_7ScaleInE1ELSR_1EEEEEENS4_6LayoutINS5_IJNSA_ILi2EEESB_SB_EEENS5_IJSB_NSA_ILi0EEESX_EEEEENS5_IJNS4_10UnderscoreES10_S10_EEEEENS4_13SM90_TMA_LOADENS4_14ComposedLayoutINS4_7SwizzleILi3ELi4ELi3EEENS4_18smem_ptr_flag_bitsILi16EEENSU_INS5_IJNSA_ILi8EEESH_EEENS5_IJSH_SB_EEEEEEEvNS4_8identityES13_S1D_vS1E_EENS_8epilogue10collective6detail29Sm90TmaWarpSpecializedAdapterINS1H_15DefaultEpilogueISJ_SK_SK_NS1G_6thread17LinearCombinationISJ_Li1EffLNS1L_9ScaleType4KindE0ELNS_15FloatRoundStyleE2ESJ_EENS1_15EpilogueDefaultEEEEEvvEEEEvNT_6ParamsE)
        .other          _ZN7cutlass13device_kernelINS_4gemm6kernel13GemmUniversalIN4cute5tupleIJiiiiEEENS1_10collective13CollectiveMmaINS1_34MainloopSm90TmaGmmaWarpSpecializedILi4ENS5_IJNS4_1CILi1EEESB_SB_EEENS1_35KernelTmaWarpSpecializedCooperativeEEENS5_IJNSA_ILi192EEENSA_ILi240EEENSA_ILi64EEEEEENS_6half_tENS5_IJlSB_lEEESJ_SK_NS4_8TiledMMAINS4_8MMA_AtomIJNS4_4SM904GMMA25MMA_64x16x16_F32F16F16_SSILNSO_5MajorE0ELSQ_0ELNSO_7ScaleInE1ELSR_1EEEEEENS4_6LayoutINS5_IJNSA_ILi2EEESB_SB_EEENS5_IJSB_NSA_ILi0EEESX_EEEEENS5_IJNS4_10UnderscoreES10_S10_EEEEENS4_13SM90_TMA_LOADENS4_14ComposedLayoutINS4_7SwizzleILi3ELi4ELi3EEENS4_18smem_ptr_flag_bitsILi16EEENSU_INS5_IJNSA_ILi8EEESH_EEENS5_IJSH_SB_EEEEEEEvNS4_8identityES13_S1D_vS1E_EENS_8epilogue10collective6detail29Sm90TmaWarpSpecializedAdapterINS1H_15DefaultEpilogueISJ_SK_SK_NS1G_6thread17LinearCombinationISJ_Li1EffLNS1L_9ScaleType4KindE0ELNS_15FloatRoundStyleE2ESJ_EENS1_15EpilogueDefaultEEEEEvvEEEEvNT_6ParamsE,@"STO_CUDA_ENTRY STV_DEFAULT"
_ZN7cutlass13device_kernelINS_4gemm6kernel13GemmUniversalIN4cute5tupleIJiiiiEEENS1_10collective13CollectiveMmaINS1_34MainloopSm90TmaGmmaWarpSpecializedILi4ENS5_IJNS4_1CILi1EEESB_SB_EEENS1_35KernelTmaWarpSpecializedCooperativeEEENS5_IJNSA_ILi192EEENSA_ILi240EEENSA_ILi64EEEEEENS_6half_tENS5_IJlSB_lEEESJ_SK_NS4_8TiledMMAINS4_8MMA_AtomIJNS4_4SM904GMMA25MMA_64x16x16_F32F16F16_SSILNSO_5MajorE0ELSQ_0ELNSO_7ScaleInE1ELSR_1EEEEEENS4_6LayoutINS5_IJNSA_ILi2EEESB_SB_EEENS5_IJSB_NSA_ILi0EEESX_EEEEENS5_IJNS4_10UnderscoreES10_S10_EEEEENS4_13SM90_TMA_LOADENS4_14ComposedLayoutINS4_7SwizzleILi3ELi4ELi3EEENS4_18smem_ptr_flag_bitsILi16EEENSU_INS5_IJNSA_ILi8EEESH_EEENS5_IJSH_SB_EEEEEEEvNS4_8identityES13_S1D_vS1E_EENS_8epilogue10collective6detail29Sm90TmaWarpSpecializedAdapterINS1H_15DefaultEpilogueISJ_SK_SK_NS1G_6thread17LinearCombinationISJ_Li1EffLNS1L_9ScaleType4KindE0ELNS_15FloatRoundStyleE2ESJ_EENS1_15EpilogueDefaultEEEEEvvEEEEvNT_6ParamsE:
[----:B------:R-:W0:Y:S02]  /*0000*/  LDC R1, c[0x0][0x28] ;  /* 0x00000a00ff017b82 */ /* 0x000e240000000800 */
[----:B0-----:R-:W-:Y:S01]  /*0010*/  VIADD R1, R1, 0xfffffcc8 ;  /* 0xfffffcc801017836 */ /* 0x001fe20000000000 */
[----:B------:R-:W0:Y:S01]  /*0020*/  S2R R2, SR_TID.X ;  /* 0x0000000000027919 */ /* 0x000e220000002100 */
[----:B------:R-:W-:Y:S01]  /*0030*/  ELECT P0, URZ, PT ;  /* 0x00000000003f782f */ /* 0x000fe20003800000 */
[----:B------:R-:W-:Y:S01]  /*0040*/  BSSY B0, `(.L_x_0) ;  /* 0x000000f000007945 */ /* 0x000fe20003800000 */
[--C-:B0-----:R-:W-:Y:S02]  /*0050*/  SHF.R.U32.HI R0, RZ, 0x5, R2.reuse ;  /* 0x00000005ff007819 */ /* 0x101fe40000011602 */
[----:B------:R-:W-:-:S03]  /*0060*/  SHF.R.U32.HI R2, RZ, 0x7, R2 ;  /* 0x00000007ff027819 */ /* 0x000fc60000011602 */
[----:B------:R-:W0:Y:S04]  /*0070*/  SHFL.IDX PT, R3, R0, RZ, 0x1f ;  /* 0x00001fff00037589 */ /* 0x000e2800000e0000 */
[----:B------:R1:W2:Y:S01]  /*0080*/  SHFL.IDX PT, R5, R2, RZ, 0x1f ;  /* 0x00001fff02057589 */ /* 0x0002a200000e0000 */
[----:B0-----:R-:W-:-:S13]  /*0090*/  ISETP.NE.OR P0, PT, R3, RZ, !P0 ;  /* 0x000000ff0300720c */ /* 0x001fda0004705670 */
[----:B-12---:R-:W-:Y:S05]  /*00a0*/  @P0 BRA `(.L_x_1) ;  /* 0x0000000000200947 */ /* 0x006fea0003800000 */
[----:B------:R-:W-:Y:S02]  /*00b0*/  ULDC.64 UR4, c[0x0][0x198] ;  /* 0x0000660000047ab9 */ /* 0x000fe40000000a00 */
[----:B------:R-:W-:Y:S02]  /*00c0*/  UIADD3 UR6, UP0, UR4, 0xf0, URZ ;  /* 0x000000f004067890 */ /* 0x000fe4000ff1e03f */
[----:B------:R-:W-:Y:S02]  /*00d0*/  UIADD3 UR4, UP1, UR4, 0x1f0, URZ ;  /* 0x000001f004047890 */ /* 0x000fe4000ff3e03f */
[----:B------:R-:W-:Y:S02]  /*00e0*/  UIADD3.X UR7, URZ, UR5, URZ, UP0, !UPT ;  /* 0x000000053f077290 */ /* 0x000fe400087fe43f */
[----:B------:R-:W-:-:S07]  /*00f0*/  UIADD3.X UR5, URZ, UR5, URZ, UP1, !UPT ;  /* 0x000000053f057290 */ /* 0x000fce0008ffe43f */
[----:B------:R0:W-:Y:S02]  /*0100*/  UTMACCTL.PF [UR6] ;  /* 0x00000000060079b9 */ /* 0x0001e40008040000 */
[----:B------:R0:W-:Y:S02]  /*0110*/  UTMACCTL.PF [UR4] ;  /* 0x00000000040079b9 */ /* 0x0001e40008040000 */
[----:B0-----:R-:W-:Y:S01]  /*0120*/  NOP ;  /* 0x0000000000007918 */ /* 0x001fe20000000000 */
.L_x_1:
[----:B------:R-:W-:Y:S05]  /*0130*/  BSYNC B0 ;  /* 0x0000000000007941 */ /* 0x000fea0003800000 */
.L_x_0:
[----:B------:R-:W0:Y:S02]  /*0140*/  SHFL.IDX PT, R2, R0, RZ, 0x1f ;  /* 0x00001fff00027589 */ /* 0x000e2400000e0000 */
[----:B0-----:R-:W-:-:S13]  /*0150*/  ISETP.NE.AND P0, PT, R2, RZ, PT ;  /* 0x000000ff0200720c */ /* 0x001fda0003f05270 */
[----:B------:R-:W-:Y:S05]  /*0160*/  @P0 BRA `(.L_x_2) ;  /* 0x0000000000580947 */ /* 0x000fea0003800000 */
[----:B------:R-:W0:Y:S01]  /*0170*/  S2UR UR8, SR_CgaCtaId ;  /* 0x00000000000879c3 */ /* 0x000e220000008800 */
[----:B------:R-:W-:Y:S01]  /*0180*/  UMOV UR4, 0x400 ;  /* 0x0000040000047882 */ /* 0x000fe20000000000 */
[----:B------:R-:W-:Y:S01]  /*0190*/  UMOV UR5, 0x1 ;  /* 0x0000000100057882 */ /* 0x000fe20000000000 */
[----:B------:R-:W-:Y:S01]  /*01a0*/  UMOV UR6, 0x100 ;  /* 0x0000010000067882 */ /* 0x000fe20000000000 */
[----:B------:R-:W-:Y:S01]  /*01b0*/  ELECT P0, URZ, PT ;  /* 0x00000000003f782f */ /* 0x000fe20003800000 */
[----:B------:R-:W-:-:S04]  /*01c0*/  UIADD3 UR6, -UR6, 0x100000, URZ ;  /* 0x0010000006067890 */ /* 0x000fc8000fffe13f */
[----:B------:R-:W-:Y:S02]  /*01d0*/  USHF.L.U32 UR7, UR6, 0xb, URZ ;  /* 0x0000000b06077899 */ /* 0x000fe4000800063f */
[----:B------:R-:W-:Y:S02]  /*01e0*/  USHF.L.U32 UR6, UR6, 0x1, URZ ;  /* 0x0000000106067899 */ /* 0x000fe4000800063f */
[----:B0-----:R-:W-:Y:S02]  /*01f0*/  ULEA UR8, UR8, UR4, 0x18 ;  /* 0x0000000408087291 */ /* 0x001fe4000f8ec03f */
[----:B------:R-:W-:-:S04]  /*0200*/  UIADD3 UR4, -UR5, 0x100000, URZ ;  /* 0x0010000005047890 */ /* 0x000fc8000fffe13f */
[----:B------:R-:W-:Y:S02]  /*0210*/  USHF.L.U32 UR5, UR4, 0xb, URZ ;  /* 0x0000000b04057899 */ /* 0x000fe4000800063f */
[----:B------:R-:W-:Y:S01]  /*0220*/  USHF.L.U32 UR4, UR4, 0x1, URZ ;  /* 0x0000000104047899 */ /* 0x000fe2000800063f */
[----:B------:R-:W0:Y:S11]  /*0230*/  FENCE.VIEW.ASYNC.S ;  /* 0x00000000000073c6 */ /* 0x000e360000000000 */
[----:B0-----:R0:W1:Y:S01]  /*0240*/  SYNCS.EXCH.64 URZ, [UR8], UR4 ;  /* 0x00000004083f75b2 */ /* 0x0010620008000100 */
[----:B------:R0:W2:Y:S01]  /*0250*/  SYNCS.EXCH.64 URZ, [UR8+0x20], UR6 ;  /* 0x00002006083f75b2 */ /* 0x0000a20008000100 */
[----:B------:R0:W3:Y:S01]  /*0260*/  SYNCS.EXCH.64 URZ, [UR8+0x8], UR4 ;  /* 0x00000804083f75b2 */ /* 0x0000e20008000100 */
[----:B------:R0:W4:Y:S01]  /*0270*/  SYNCS.EXCH.64 URZ, [UR8+0x28], UR6 ;  /* 0x00002806083f75b2 */ /* 0x0001220008000100 */
[----:B------:R0:W0:Y:S01]  /*0280*/  SYNCS.EXCH.64 URZ, [UR8+0x10], UR4 ;  /* 0x00001004083f75b2 */ /* 0x0000220008000100 */
[----:B------:R0:W0:Y:S01]  /*0290*/  SYNCS.EXCH.64 URZ, [UR8+0x30], UR6 ;  /* 0x00003006083f75b2 */ /* 0x0000220008000100 */
[----:B------:R0:W0:Y:S01]  /*02a0*/  SYNCS.EXCH.64 URZ, [UR8+0x18], UR4 ;  /* 0x00001804083f75b2 */ /* 0x0000220008000100 */
[----:B------:R0:W0:Y:S01]  /*02b0*/  SYNCS.EXCH.64 URZ, [UR8+0x38], UR6 ;  /* 0x00003806083f75b2 */ /* 0x0000220008000100 */
[----:B------:R-:W-:Y:S01]  /*02c0*/  NOP ;  /* 0x0000000000007918 */ /* 0x000fe20000000000 */
.L_x_2:
[----:B------:R-:W5:Y:S01]  /*02d0*/  SHFL.IDX PT, R0, R0, RZ, 0x1f ;  /* 0x00001fff00007589 */ /* 0x000f6200000e0000 */
[----:B------:R-:W1:Y:S01]  /*02e0*/  LDC R2, c[0x0][0x65c] ;  /* 0x00019700ff027b82 */ /* 0x000e620000000800 */
[----:B------:R-:W-:Y:S02]  /*02f0*/  ELECT P0, URZ, PT ;  /* 0x00000000003f782f */ /* 0x000fe40003800000 */
[----:B------:R-:W-:Y:S01]  /*0300*/  SHF.R.S32.HI R6, RZ, 0x1f, R3 ;  /* 0x0000001fff067819 */ /* 0x000fe20000011403 */
[----:B------:R-:W2:Y:S01]  /*0310*/  S2R R4, SR_CTAID.Y ;  /* 0x0000000000047919 */ /* 0x000ea20000002600 */
[----:B0-----:R-:W-:Y:S01]  /*0320*/  UMOV UR4, 0x20 ;  /* 0x0000002000047882 */ /* 0x001fe20000000000 */
[C---:B------:R-:W-:Y:S01]  /*0330*/  ISETP.NE.AND P2, PT, R5.reuse, RZ, PT ;  /* 0x000000ff0500720c */ /* 0x040fe20003f45270 */
[----:B------:R-:W-:Y:S01]  /*0340*/  VIADD R10, R5, 0xffffffff ;  /* 0xffffffff050a7836 */ /* 0x000fe20000000000 */
[----:B------:R-:W-:Y:S01]  /*0350*/  LEA.HI R6, R6, R3, RZ, 0x2 ;  /* 0x0000000306067211 */ /* 0x000fe200078f10ff */
[----:B------:R-:W-:Y:S01]  /*0360*/  NOP ;  /* 0x0000000000007918 */ /* 0x000fe20000000000 */
[----:B------:R-:W-:-:S02]  /*0370*/  NOP ;  /* 0x0000000000007918 */ /* 0x000fc40000000000 */
[----:B------:R-:W-:Y:S02]  /*0380*/  ISETP.GE.U32.AND P1, PT, R10, 0x2, PT ;  /* 0x000000020a00780c */ /* 0x000fe40003f26070 */
[----:B-----5:R-:W-:Y:S02]  /*0390*/  ISETP.NE.OR P0, PT, R0, RZ, !P0 ;  /* 0x000000ff0000720c */ /* 0x020fe40004705670 */
[----:B-1----:R-:W-:Y:S02]  /*03a0*/  ISETP.NE.AND P3, PT, R2, 0x1, PT ;  /* 0x000000010200780c */ /* 0x002fe40003f65270 */
[----:B------:R-:W0:Y:S01]  /*03b0*/  S2R R2, SR_CTAID.X ;  /* 0x0000000000027919 */ /* 0x000e220000002500 */
[----:B------:R-:W-:-:S05]  /*03c0*/  LOP3.LUT R0, R6, 0xfffffffc, RZ, 0xc0, !PT ;  /* 0xfffffffc06007812 */ /* 0x000fca00078ec0ff */
[----:B------:R-:W-:Y:S02]  /*03d0*/  IMAD.IADD R0, R3, 0x1, -R0 ;  /* 0x0000000103007824 */ /* 0x000fe400078e0a00 */
[----:B------:R-:W-:Y:S01]  /*03e0*/  IMAD.MOV.U32 R3, RZ, RZ, RZ ;  /* 0x000000ffff037224 */ /* 0x000fe200078e00ff */
[----:B------:R-:W-:Y:S01]  /*03f0*/  VOTEU.ALL UP0, P0 ;  /* 0x00000000003f7886 */ /* 0x000fe20000000000 */
[----:B------:R-:W-:Y:S01]  /*0400*/  VOTEU.ALL UP1, P0 ;  /* 0x00000000003f7886 */ /* 0x000fe20000020000 */
[----:B------:R-:W0:Y:S01]  /*0410*/  @P3 LDC R9, c[0x0][0x10] ;  /* 0x00000400ff093b82 */ /* 0x000e220000000800 */
[----:B--2---:R-:W-:Y:S02]  /*0420*/  @P3 IMAD.MOV.U32 R6, RZ, RZ, R4 ;  /* 0x000000ffff063224 */ /* 0x004fe400078e0004 */
[----:B------:R-:W-:Y:S01]  /*0430*/  @!UP0 UMOV UR6, 0x400 ;  /* 0x0000040000068882 */ /* 0x000fe20000000000 */
[----:B------:R-:W-:-:S04]  /*0440*/  @!UP0 UIADD3 UR4, -UR4, 0x100000, URZ ;  /* 0x0010000004048890 */ /* 0x000fc8000fffe13f */
[----:B------:R-:W-:Y:S02]  /*0450*/  @!UP0 USHF.L.U32 UR5, UR4, 0xb, URZ ;  /* 0x0000000b04058899 */ /* 0x000fe4000800063f */
[----:B------:R-:W-:Y:S01]  /*0460*/  @!UP0 USHF.L.U32 UR4, UR4, 0x1, URZ ;  /* 0x0000000104048899 */ /* 0x000fe2000800063f */
[----:B------:R-:W-:Y:S01]  /*0470*/  @P3 IMAD.MOV.U32 R7, RZ, RZ, RZ ;  /* 0x000000ffff073224 */ /* 0x000fe200078e00ff */
[----:B------:R-:W1:Y:S08]  /*0480*/  @!UP0 S2UR UR7, SR_CgaCtaId ;  /* 0x00000000000789c3 */ /* 0x000e700000008800 */
[----:B------:R-:W2:Y:S01]  /*0490*/  @!P3 LDC R11, c[0x0][0xc] ;  /* 0x00000300ff0bbb82 */ /* 0x000ea20000000800 */
[----:B0-----:R-:W-:-:S03]  /*04a0*/  @P3 IMAD.WIDE.U32 R8, R2, R9, R6 ;  /* 0x0000000902083225 */ /* 0x001fc600078e0006 */
[----:B------:R-:W-:Y:S01]  /*04b0*/  @P3 MOV R12, R8 ;  /* 0x00000008000c3202 */ /* 0x000fe20000000f00 */
[----:B-1----:R-:W-:Y:S01]  /*04c0*/  @!UP0 ULEA UR6, UR7, UR6, 0x18 ;  /* 0x0000000607068291 */ /* 0x002fe2000f8ec03f */
[----:B------:R-:W-:Y:S01]  /*04d0*/  VOTEU.ALL UP0, P0 ;  /* 0x00000000003f7886 */ /* 0x000fe20000000000 */
[----:B------:R-:W-:-:S04]  /*04e0*/  ISETP.NE.AND P0, PT, R0, 0x3, PT ;  /* 0x000000030000780c */ /* 0x000fc80003f05270 */
[----:B------:R-:W-:Y:S01]  /*04f0*/  ISETP.EQ.OR P0, PT, R0, RZ, !P0 ;  /* 0x000000ff0000720c */ /* 0x000fe20004702670 */
[----:B--2---:R-:W-:-:S03]  /*0500*/  @!P3 IMAD.WIDE.U32 R6, R11, R4, R2 ;  /* 0x000000040b06b225 */ /* 0x004fc600078e0002 */
[----:B------:R-:W-:Y:S01]  /*0510*/  ISETP.EQ.AND P0, PT, R5, RZ, P0 ;  /* 0x000000ff0500720c */ /* 0x000fe20000702270 */
[----:B------:R-:W-:Y:S01]  /*0520*/  @P3 IMAD.MOV.U32 R5, RZ, RZ, RZ ;  /* 0x000000ffff053224 */ /* 0x000fe200078e00ff */
[----:B------:R-:W0:Y:S02]  /*0530*/  FENCE.VIEW.ASYNC.S ;  /* 0x00000000000073c6 */ /* 0x000e240000000000 */
[----:B0-----:R0:W3:Y:S01]  /*0540*/  @!UP0 SYNCS.EXCH.64 URZ, [UR6+0x50], UR4 ;  /* 0x00005004063f85b2 */ /* 0x0010e20008000100 */
[----:B------:R-:W-:Y:S02]  /*0550*/  @!P3 IMAD.MOV.U32 R12, RZ, RZ, R6 ;  /* 0x000000ffff0cb224 */ /* 0x000fe400078e0006 */
[----:B------:R-:W-:Y:S01]  /*0560*/  @P3 IMAD.IADD R20, R9, 0x1, R5 ;  /* 0x0000000109143824 */ /* 0x000fe200078e0205 */
[----:B------:R-:W-:Y:S01]  /*0570*/  SEL R5, RZ, 0x1, !P0 ;  /* 0x00000001ff057807 */ /* 0x000fe20004000000 */
[----:B------:R-:W-:Y:S01]  /*0580*/  @!P3 IMAD.MOV.U32 R20, RZ, RZ, R7 ;  /* 0x000000ffff14b224 */ /* 0x000fe200078e0007 */
[----:B------:R0:W-:Y:S02]  /*0590*/  STL [R1+0xbc], R12 ;  /* 0x0000bc0c01007387 */ /* 0x0001e40000100800 */
[----:B------:R-:W-:-:S02]  /*05a0*/  SEL R5, R5, 0x2, P1 ;  /* 0x0000000205057807 */ /* 0x000fc40000800000 */
[----:B------:R0:W-:Y:S04]  /*05b0*/  STL [R1+0xb8], R20 ;  /* 0x0000b81401007387 */ /* 0x0001e80000100800 */
[----:B------:R0:W-:Y:S01]  /*05c0*/  STL [R1+0xb0], R5 ;  /* 0x0000b00501007387 */ /* 0x0001e20000100800 */
[----:B------:R0:W3:Y:S01]  /*05d0*/  @!UP1 SYNCS.EXCH.64 URZ, [UR6+0x58], UR4 ;  /* 0x00005804063f95b2 */ /* 0x0000e20008000100 */
[----:B------:R-:W-:Y:S01]  /*05e0*/  NOP ;  /* 0x0000000000007918 */ /* 0x000fe20000000000 */
[----:B---34-:R-:W-:Y:S06]  /*05f0*/  BAR.SYNC.DEFER_BLOCKING 0x0 ;  /* 0x0000000000007b1d */ /* 0x018fec0000010000 */
[----:B------:R-:W-:Y:S05]  /*0600*/  @!P2 BRA `(.L_x_3) ;  /* 0x000001b800d8a947 */ /* 0x000fea0003800000 */
[----:B------:R-:W-:-:S13]  /*0610*/  ISETP.GT.U32.AND P0, PT, R10, 0x1, PT ;  /* 0x000000010a00780c */ /* 0x000fda0003f04070 */
[----:B0-----:R-:W-:Y:S05]  /*0620*/  @P0 EXIT ;  /* 0x000000000000094d */ /* 0x001fea0003800000 */
[----:B------:R-:W-:Y:S01]  /*0630*/  IMAD.MOV.U32 R5, RZ, RZ, -0x1 ;  /* 0xffffffffff057424 */ /* 0x000fe200078e00ff */
[----:B------:R-:W-:Y:S01]  /*0640*/  ULDC.64 UR4, c[0x0][0x650] ;  /* 0x0001940000047ab9 */ /* 0x000fe20000000a00 */
[----:B------:R-:W-:Y:S01]  /*0650*/  PRMT R0, RZ, 0x7610, R0 ;  /* 0x00007610ff007816 */ /* 0x000fe20000000000 */
[----:B------:R-:W-:Y:S01]  /*0660*/  IMAD.MOV.U32 R18, RZ, RZ, -0x1 ;  /* 0xffffffffff127424 */ /* 0x000fe200078e00ff */
[----:B------:R-:W-:Y:S01]  /*0670*/  ISETP.GE.U32.AND P0, PT, R12, UR4, PT ;  /* 0x000000040c007c0c */ /* 0x000fe2000bf06070 */
[----:B------:R0:W-:Y:S01]  /*0680*/  STL [R1+0xb4], R5 ;  /* 0x0000b40501007387 */ /* 0x0001e20000100800 */
[----:B------:R-:W-:Y:S02]  /*0690*/  IMAD.MOV.U32 R19, RZ, RZ, -0x1 ;  /* 0xffffffffff137424 */ /* 0x000fe400078e00ff */
[----:B------:R-:W-:-:S13]  /*06a0*/  ISETP.GE.U32.AND.EX P0, PT, R20, UR5, PT, P0 ;  /* 0x0000000514007c0c */ /* 0x000fda000bf06100 */
[----:B0-----:R-:W-:Y:S05]  /*06b0*/  @P0 BRA `(.L_x_4) ;  /* 0x0000000400640947 */ /* 0x001fea0003800000 */
[----:B------:R-:W0:Y:S01]  /*06c0*/  LDC.64 R14, c[0x0][0x628] ;  /* 0x00018a00ff0e7b82 */ /* 0x000e220000000a00 */
[----:B------:R-:W-:Y:S01]  /*06d0*/  IMAD.MOV.U32 R6, RZ, RZ, R12 ;  /* 0x000000ffff067224 */ /* 0x000fe200078e000c */
[----:B------:R-:W-:-:S06]  /*06e0*/  MOV R7, R20 ;  /* 0x0000001400077202 */ /* 0x000fcc0000000f00 */
[----:B------:R-:W1:Y:S08]  /*06f0*/  LDC R0, c[0x0][0x630] ;  /* 0x00018c00ff007b82 */ /* 0x000e700000000800 */
[----:B------:R-:W2:Y:S01]  /*0700*/  LDC.64 R16, c[0x0][0x620] ;  /* 0x00018800ff107b82 */ /* 0x000ea20000000a00 */
[----:B0-----:R-:W-:-:S04]  /*0710*/  ISETP.NE.U32.AND P0, PT, R14, RZ, PT ;  /* 0x000000ff0e00720c */ /* 0x001fc80003f05070 */
[----:B------:R-:W-:-:S13]  /*0720*/  ISETP.NE.AND.EX P0, PT, R15, RZ, PT, P0 ;  /* 0x000000ff0f00720c */ /* 0x000fda0003f05300 */
[----:B-12---:R-:W-:Y:S05]  /*0730*/  @!P0 BRA `(.L_x_5) ;  /* 0x0000000000288947 */ /* 0x006fea0003800000 */
[----:B------:R-:W0:Y:S02]  /*0740*/  LDC R5, c[0x0][0x634] ;  /* 0x00018d00ff057b82 */ /* 0x000e240000000800 */
[----:B0-----:R-:W-:-:S05]  /*0750*/  IADD3 R5, P0, R12, R5, RZ ;  /* 0x000000050c057210 */ /* 0x001fca0007f1e0ff */
[----:B------:R-:W-:-:S04]  /*0760*/  IMAD.X R13, RZ, RZ, R20, P0 ;  /* 0x000000ffff0d7224 */ /* 0x000fc800000e0614 */
[----:B------:R-:W-:-:S04]  /*0770*/  IMAD.WIDE.U32 R6, R13, R14, RZ ;  /* 0x0000000e0d067225 */ /* 0x000fc800078e00ff */
[----:B------:R-:W-:-:S04]  /*0780*/  IMAD.WIDE.U32 R8, P0, R5, R15, R6 ;  /* 0x0000000f05087225 */ /* 0x000fc80007800006 */
[----:B------:R-:W-:-:S04]  /*0790*/  IMAD.WIDE.U32 R6, R5, R14, RZ ;  /* 0x0000000e05067225 */ /* 0x000fc800078e00ff */
[----:B------:R-:W-:Y:S01]  /*07a0*/  IMAD.X R11, RZ, RZ, RZ, P0 ;  /* 0x000000ffff0b7224 */ /* 0x000fe200000e06ff */
[----:B------:R-:W-:Y:S01]  /*07b0*/  IADD3 RZ, P0, R7, R8, RZ ;  /* 0x0000000807ff7210 */ /* 0x000fe20007f1e0ff */
[----:B------:R-:W-:-:S04]  /*07c0*/  IMAD.MOV.U32 R10, RZ, RZ, R9 ;  /* 0x000000ffff0a7224 */ /* 0x000fc800078e0009 */
[----:B------:R-:W-:-:S08]  /*07d0*/  IMAD.WIDE.U32.X R6, R13, R15, R10, P0 ;  /* 0x0000000f0d067225 */ /* 0x000fd000000e040a */
.L_x_5:
[-CC-:B------:R-:W-:Y:S01]  /*07e0*/  SHF.R.U64 R22, R6, R0.reuse, R7.reuse ;  /* 0x0000000006167219 */ /* 0x180fe20000001207 */
[----:B------:R-:W0:Y:S01]  /*07f0*/  LDC.64 R18, c[0x0][0x640] ;  /* 0x00019000ff127b82 */ /* 0x000e220000000a00 */
[----:B------:R-:W-:Y:S01]  /*0800*/  SHF.R.U32.HI R3, RZ, R0, R7 ;  /* 0x00000000ff037219 */ /* 0x000fe20000011607 */
[----:B------:R-:W-:Y:S01]  /*0810*/  ULDC UR4, c[0x0][0x150] ;  /* 0x0000540000047ab9 */ /* 0x000fe20000000800 */
[----:B------:R-:W-:Y:S01]  /*0820*/  IADD3 R5, P0, RZ, -R22, RZ ;  /* 0x80000016ff057210 */ /* 0x000fe20007f1e0ff */
[----:B------:R-:W-:Y:S01]  /*0830*/  IMAD.MOV.U32 R6, RZ, RZ, R12 ;  /* 0x000000ffff067224 */ /* 0x000fe200078e000c */
[----:B------:R-:W-:Y:S01]  /*0840*/  I2FP.F32.U32 R0, R2 ;  /* 0x0000000200007245 */ /* 0x000fe20000201000 */
[----:B------:R-:W-:Y:S02]  /*0850*/  IMAD.MOV.U32 R7, RZ, RZ, R20 ;  /* 0x000000ffff077224 */ /* 0x000fe400078e0014 */
[----:B------:R-:W1:Y:S01]  /*0860*/  LDC R10, c[0x0][0x618] ;  /* 0x00018600ff0a7b82 */ /* 0x000e620000000800 */
[----:B------:R-:W-:-:S02]  /*0870*/  IMAD.X R9, RZ, RZ, ~R3, P0 ;  /* 0x000000ffff097224 */ /* 0x000fc400000e0e03 */
[----:B------:R-:W-:Y:S01]  /*0880*/  FMUL R0, R0, UR4 ;  /* 0x0000000400007c20 */ /* 0x000fe20008400000 */
[----:B------:R-:W-:Y:S01]  /*0890*/  IMAD.WIDE.U32 R6, R5, R16, R6 ;  /* 0x0000001005067225 */ /* 0x000fe200078e0006 */
[----:B------:R-:W-:-:S03]  /*08a0*/  ULDC UR4, c[0x0][0x154] ;  /* 0x0000550000047ab9 */ /* 0x000fc60000000800 */
[----:B------:R-:W-:Y:S01]  /*08b0*/  IMAD R8, R9, R16, RZ ;  /* 0x0000001009087224 */ /* 0x000fe200078e02ff */
[----:B------:R-:W2:Y:S01]  /*08c0*/  LDC R3, c[0x0][0x144] ;  /* 0x00005100ff037b82 */ /* 0x000ea20000000800 */
[----:B------:R-:W3:Y:S01]  /*08d0*/  F2I.U32.TRUNC.NTZ R0, R0 ;  /* 0x0000000000007305 */ /* 0x000ee2000020f000 */
[----:B------:R-:W-:Y:S02]  /*08e0*/  IMAD.MOV.U32 R9, RZ, RZ, -0x1 ;  /* 0xffffffffff097424 */ /* 0x000fe400078e00ff */
[----:B------:R-:W-:-:S04]  /*08f0*/  IMAD R5, R5, R17, R8 ;  /* 0x0000001105057224 */ /* 0x000fc800078e0208 */
[----:B------:R-:W4:Y:S01]  /*0900*/  LDC R14, c[0x0][0x608] ;  /* 0x00018200ff0e7b82 */ /* 0x000f220000000800 */
[----:B------:R-:W-:Y:S01]  /*0910*/  IMAD.IADD R7, R7, 0x1, R5 ;  /* 0x0000000107077824 */ /* 0x000fe200078e0205 */
[----:B0-----:R-:W-:Y:S02]  /*0920*/  ISETP.NE.U32.AND P0, PT, R18, RZ, PT ;  /* 0x000000ff1200720c */ /* 0x001fe40003f05070 */
[----:B------:R-:W-:Y:S02]  /*0930*/  I2FP.F32.U32 R5, R4 ;  /* 0x0000000400057245 */ /* 0x000fe40000201000 */
[----:B------:R-:W-:Y:S02]  /*0940*/  ISETP.NE.AND.EX P0, PT, R19, RZ, PT, P0 ;  /* 0x000000ff1300720c */ /* 0x000fe40003f05300 */
[----:B------:R-:W0:Y:S01]  /*0950*/  LDC R8, c[0x0][0x658] ;  /* 0x00019600ff087b82 */ /* 0x000e220000000800 */
[----:B-1----:R-:W-:Y:S02]  /*0960*/  SHF.R.U64 R12, R6, R10, R7 ;  /* 0x0000000a060c7219 */ /* 0x002fe40000001207 */
[----:B---3--:R-:W-:-:S02]  /*0970*/  IADD3 R6, -R0, RZ, RZ ;  /* 0x000000ff00067210 */ /* 0x008fc40007ffe1ff */
[----:B------:R-:W-:-:S03]  /*0980*/  SHF.R.U32.HI R7, RZ, R10, R7 ;  /* 0x0000000aff077219 */ /* 0x000fc60000011607 */
[----:B------:R-:W1:Y:S01]  /*0990*/  LDC R13, c[0x0][0x148] ;  /* 0x00005200ff0d7b82 */ /* 0x000e620000000800 */
[----:B--2---:R-:W-:Y:S02]  /*09a0*/  IMAD R0, R3, R6, R2 ;  /* 0x0000000603007224 */ /* 0x004fe400078e0202 */
[----:B------:R-:W-:-:S04]  /*09b0*/  FMUL R3, R5, UR4 ;  /* 0x0000000405037c20 */ /* 0x000fc80008400000 */
[----:B------:R2:W3:Y:S01]  /*09c0*/  F2I.U32.TRUNC.NTZ R11, R3 ;  /* 0x00000003000b7305 */ /* 0x0004e2000020f000 */
[----:B------:R-:W1:Y:S01]  /*09d0*/  LDC R17, c[0x0][0x600] ;  /* 0x00018000ff117b82 */ /* 0x000e620000000800 */
[-CC-:B----4-:R-:W-:Y:S02]  /*09e0*/  SHF.R.U64 R23, R12, R14.reuse, R7.reuse ;  /* 0x0000000e0c177219 */ /* 0x190fe40000001207 */
[----:B------:R-:W-:Y:S01]  /*09f0*/  SHF.R.U32.HI R5, RZ, R14, R7 ;  /* 0x0000000eff057219 */ /* 0x000fe20000011607 */
[----:B------:R-:W-:-:S04]  /*0a00*/  IMAD.MOV.U32 R7, RZ, RZ, 0x1 ;  /* 0x00000001ff077424 */ /* 0x000fc800078e00ff */
[----:B------:R-:W4:Y:S01]  /*0a10*/  LDC R16, c[0x0][0x648] ;  /* 0x00019200ff107b82 */ /* 0x000f220000000800 */
[-C--:B0-----:R-:W-:Y:S02]  /*0a20*/  SHF.L.U32 R2, R9, R8.reuse, RZ ;  /* 0x0000000809027219 */ /* 0x081fe400000006ff */
[-CC-:B------:R-:W-:Y:S02]  /*0a30*/  SHF.R.U64 R14, R23, R8.reuse, R5.reuse ;  /* 0x00000008170e7219 */ /* 0x180fe40000001205 */
[----:B------:R-:W-:Y:S02]  /*0a40*/  SHF.R.U32.HI R15, RZ, R8, R5 ;  /* 0x00000008ff0f7219 */ /* 0x000fe40000011605 */
[----:B------:R-:W-:Y:S01]  /*0a50*/  LOP3.LUT R10, RZ, R2, RZ, 0x33, !PT ;  /* 0x00000002ff0a7212 */ /* 0x000fe200078e33ff */
[----:B------:R-:W0:Y:S01]  /*0a60*/  LDC R21, c[0x0][0x638] ;  /* 0x00018e00ff157b82 */ /* 0x000e220000000800 */
[----:B------:R-:W-:Y:S01]  /*0a70*/  SHF.L.U32 R5, R7, R8, RZ ;  /* 0x0000000807057219 */ /* 0x000fe200000006ff */
[----:B------:R-:W-:-:S02]  /*0a80*/  IMAD.MOV.U32 R2, RZ, RZ, R14 ;  /* 0x000000ffff027224 */ /* 0x000fc400078e000e */
[----:B--2---:R-:W-:-:S04]  /*0a90*/  IMAD.MOV.U32 R3, RZ, RZ, R15 ;  /* 0x000000ffff037224 */ /* 0x004fc800078e000f */
[----:B------:R-:W2:Y:S01]  /*0aa0*/  LDC R20, c[0x0][0x610] ;  /* 0x00018400ff147b82 */ /* 0x000ea20000000800 */
[----:B---3--:R-:W-:Y:S05]  /*0ab0*/  @!P0 BRA `(.L_x_6) ;  /* 0x0000000000288947 */ /* 0x008fea0003800000 */
[----:B------:R-:W3:Y:S02]  /*0ac0*/  LDC R9, c[0x0][0x64c] ;  /* 0x00019300ff097b82 */ /* 0x000ee40000000800 */
[----:B---3--:R-:W-:-:S05]  /*0ad0*/  IADD3 R9, P0, R14, R9, RZ ;  /* 0x000000090e097210 */ /* 0x008fca0007f1e0ff */
        /* <DEDUP_REMOVED lines=8> */
.L_x_6:
[----:B------:R3:W-:Y:S01]  /*0b60*/  STL [R1+0xb4], R22 ;  /* 0x0000b41601007387 */ /* 0x0007e20000100800 */
[----:B----4-:R-:W-:Y:S01]  /*0b70*/  SHF.R.U64 R2, R2, R16, R3 ;  /* 0x0000001002027219 */ /* 0x010fe20000001203 */
[----:B-1----:R-:W-:Y:S01]  /*0b80*/  VIADD R3, R17, 0xffffffff ;  /* 0xffffffff11037836 */ /* 0x002fe20000000000 */
[----:B------:R-:W-:Y:S02]  /*0b90*/  LOP3.LUT R10, R23, R10, RZ, 0xc0, !PT ;  /* 0x0000000a170a7212 */ /* 0x000fe400078ec0ff */
[----:B------:R-:W-:Y:S01]  /*0ba0*/  IADD3 R11, -R11, RZ, RZ ;  /* 0x000000ff0b0b7210 */ /* 0x000fe20007ffe1ff */
[----:B------:R-:W-:Y:S01]  /*0bb0*/  IMAD.MOV R6, RZ, RZ, -R2 ;  /* 0x000000ffff067224 */ /* 0x000fe200078e0a02 */
[----:B------:R-:W-:Y:S01]  /*0bc0*/  LOP3.LUT R3, R12, R3, RZ, 0xc0, !PT ;  /* 0x000000030c037212 */ /* 0x000fe200078ec0ff */
[----:B------:R-:W-:Y:S02]  /*0bd0*/  IMAD R5, R5, R2, R10 ;  /* 0x0000000205057224 */ /* 0x000fe400078e020a */
[----:B------:R-:W-:-:S02]  /*0be0*/  @P3 IMAD R0, R13, R11, R4 ;  /* 0x0000000b0d003224 */ /* 0x000fc400078e0204 */
[----:B0-----:R-:W-:Y:S02]  /*0bf0*/  IMAD R2, R6, R21, R14 ;  /* 0x0000001506027224 */ /* 0x001fe400078e020e */
[----:B--2---:R-:W-:Y:S02]  /*0c00*/  IMAD R18, R5, R20, R0 ;  /* 0x0000001405127224 */ /* 0x004fe400078e0200 */
[----:B------:R-:W-:Y:S02]  /*0c10*/  IMAD R3, R2, R17, R3 ;  /* 0x0000001102037224 */ /* 0x000fe400078e0203 */
[----:B------:R-:W-:-:S03]  /*0c20*/  IMAD.MOV.U32 R0, RZ, RZ, 0x1 ;  /* 0x00000001ff007424 */ /* 0x000fc600078e00ff */
[----:B------:R-:W-:Y:S02]  /*0c30*/  SEL R19, R3, R18, !P3 ;  /* 0x0000001203137207 */ /* 0x000fe40005800000 */
[----:B---3--:R-:W-:-:S07]  /*0c40*/  SEL R18, R18, R3, !P3 ;  /* 0x0000000312127207 */ /* 0x008fce0005800000 */
.L_x_4:
[----:B------:R-:W-:-:S08]  /*0c50*/  NOP ;  /* 0x0000000000007918 */ /* 0x000fd00000000000 */
[----:B------:R-:W0:Y:S02]  /*0c60*/  USETMAXREG.TRY_ALLOC.CTAPOOL UP0, 0xe8 ;  /* 0x000000e8000079c8 */ /* 0x000e240008000600 */
[----:B0-----:R-:W-:-:S13]  /*0c70*/  PLOP3.LUT P0, PT, PT, PT, UP0, 0x80, 0x0 ;  /* 0x000000000000781c */ /* 0x001fda0003f0f008 */
[----:B------:R-:W-:Y:S05]  /*0c80*/  @!P0 BRA `(.L_x_4) ;  /* 0xfffffffc00f08947 */ /* 0x000fea000383ffff */
[----:B------:R-:W-:Y:S02]  /*0c90*/  ULDC.64 UR4, c[0x0][0x598] ;  /* 0x0001660000047ab9 */ /* 0x000fe40000000a00 */
[----:B------:R-:W-:-:S04]  /*0ca0*/  ISETP.NE.U32.AND P0, PT, RZ, UR4, PT ;  /* 0x00000004ff007c0c */ /* 0x000fc8000bf05070 */
[----:B------:R-:W-:-:S13]  /*0cb0*/  ISETP.NE.AND.EX P0, PT, RZ, UR5, PT, P0 ;  /* 0x00000005ff007c0c */ /* 0x000fda000bf05300 */
[----:B------:R-:W-:Y:S05]  /*0cc0*/  @!P0 BRA `(.L_x_7) ;  /* 0x0000000000248947 */ /* 0x000fea0003800000 */
[----:B------:R-:W0:Y:S01]  /*0cd0*/  LDC.64 R2, c[0x0][0x598] ;  /* 0x00016600ff027b82 */ /* 0x000e220000000a00 */
[----:B------:R-:W-:Y:S02]  /*0ce0*/  ULDC.64 UR4, c[0x0][0x208] ;  /* 0x0000820000047ab9 */ /* 0x000fe40000000a00 */
[----:B0-----:R-:W2:Y:S02]  /*0cf0*/  LDG.E.64 R2, desc[UR4][R2.64] ;  /* 0x0000000402027981 */ /* 0x001ea4000c1e1b00 */
[----:B--2---:R-:W-:-:S04]  /*0d00*/  ISETP.NE.U32.AND P0, PT, R2, RZ, PT ;  /* 0x000000ff0200720c */ /* 0x004fc80003f05070 */
[----:B------:R-:W-:-:S13]  /*0d10*/  ISETP.NE.AND.EX P0, PT, R3, RZ, PT, P0 ;  /* 0x000000ff0300720c */ /* 0x000fda0003f05300 */
[----:B------:R-:W-:Y:S05]  /*0d20*/  @!P0 BRA `(.L_x_7) ;  /* 0x00000000000c8947 */ /* 0x000fea0003800000 */
[----:B------:R-:W-:Y:S02]  /*0d30*/  ULDC.64 UR4, c[0x0][0x208] ;  /* 0x0000820000047ab9 */ /* 0x000fe40000000a00 */
[----:B------:R0:W5:Y:S01]  /*0d40*/  LD.E R2, desc[UR4][R2.64] ;  /* 0x0000000402027980 */ /* 0x000162000c101900 */
[----:B------:R-:W-:Y:S05]  /*0d50*/  BRA `(.L_x_8) ;  /* 0x0000000000287947 */ /* 0x000fea0003800000 */
.L_x_7:
[----:B------:R-:W-:Y:S02]  /*0d60*/  ULDC.64 UR4, c[0x0][0x588] ;  /* 0x0001620000047ab9 */ /* 0x000fe40000000a00 */
[----:B------:R-:W-:-:S04]  /*0d70*/  ISETP.NE.U32.AND P0, PT, RZ, UR4, PT ;  /* 0x00000004ff007c0c */ /* 0x000fc8000bf05070 */
[----:B------:R-:W-:-:S13]  /*0d80*/  ISETP.NE.AND.EX P0, PT, RZ, UR5, PT, P0 ;  /* 0x00000005ff007c0c */ /* 0x000fda000bf05300 */
[----:B------:R-:W-:Y:S05]  /*0d90*/  @!P0 BRA `(.L_x_9) ;  /* 0x0000000000108947 */ /* 0x000fea0003800000 */
[----:B------:R-:W0:Y:S01]  /*0da0*/  LDC.64 R2, c[0x0][0x588] ;  /* 0x00016200ff027b82 */ /* 0x000e220000000a00 */
[----:B------:R-:W-:Y:S02]  /*0db0*/  ULDC.64 UR4, c[0x0][0x208] ;  /* 0x0000820000047ab9 */ /* 0x000fe40000000a00 */
[----:B0-----:R1:W5:Y:S01]  /*0dc0*/  LDG.E R2, desc[UR4][R2.64] ;  /* 0x0000000402027981 */ /* 0x001362000c1e1900 */
[----:B------:R-:W-:Y:S05]  /*0dd0*/  BRA `(.L_x_8) ;  /* 0x0000000000087947 */ /* 0x000fea0003800000 */
.L_x_9:
[----:B------:R-:W-:Y:S02]  /*0de0*/  ULDC UR4, c[0x0][0x580] ;  /* 0x0001600000047ab9 */ /* 0x000fe40000000800 */
[----:B------:R-:W-:-:S07]  /*0df0*/  IMAD.U32 R2, RZ, RZ, UR4 ;  /* 0x00000004ff027e24 */ /* 0x000fce000f8e00ff */
.L_x_8:
[----:B------:R-:W-:Y:S02]  /*0e00*/  ULDC.64 UR4, c[0x0][0x5a0] ;  /* 0x0001680000047ab9 */ /* 0x000fe40000000a00 */
[----:B------:R-:W-:-:S04]  /*0e10*/  ISETP.NE.U32.AND P0, PT, RZ, UR4, PT ;  /* 0x00000004ff007c0c */ /* 0x000fc8000bf05070 */
[----:B------:R-:W-:-:S13]  /*0e20*/  ISETP.NE.AND.EX P0, PT, RZ, UR5, PT, P0 ;  /* 0x00000005ff007c0c */ /* 0x000fda000bf05300 */
[----:B------:R-:W-:Y:S05]  /*0e30*/  @!P0 BRA `(.L_x_10) ;  /* 0x0000000000248947 */ /* 0x000fea0003800000 */
[----:B------:R-:W2:Y:S01]  /*0e40*/  LDC.64 R4, c[0x0][0x5a0] ;  /* 0x00016800ff047b82 */ /* 0x000ea20000000a00 */
[----:B------:R-:W-:Y:S02]  /*0e50*/  ULDC.64 UR4, c[0x0][0x208] ;  /* 0x0000820000047ab9 */ /* 0x000fe40000000a00 */
[----:B--2---:R-:W2:Y:S02]  /*0e60*/  LDG.E.64 R4, desc[UR4][R4.64] ;  /* 0x0000000404047981 */ /* 0x004ea4000c1e1b00 */
[----:B--2---:R-:W-:-:S04]  /*0e70*/  ISETP.NE.U32.AND P0, PT, R4, RZ, PT ;  /* 0x000000ff0400720c */ /* 0x004fc80003f05070 */
[----:B------:R-:W-:-:S13]  /*0e80*/  ISETP.NE.AND.EX P0, PT, R5, RZ, PT, P0 ;  /* 0x000000ff0500720c */ /* 0x000fda0003f05300 */
[----:B------:R-:W-:Y:S05]  /*0e90*/  @!P0 BRA `(.L_x_10) ;  /* 0x00000000000c8947 */ /* 0x000fea0003800000 */
[----:B------:R-:W-:Y:S02]  /*0ea0*/  ULDC.64 UR4, c[0x0][0x208] ;  /* 0x0000820000047ab9 */ /* 0x000fe40000000a00 */
[----:B------:R2:W5:Y:S01]  /*0eb0*/  LD.E R16, desc[UR4][R4.64] ;  /* 0x0000000404107980 */ /* 0x000562000c101900 */
[----:B------:R-:W-:Y:S05]  /*0ec0*/  BRA `(.L_x_11) ;  /* 0x0000000000287947 */ /* 0x000fea0003800000 */
.L_x_10:
[----:B------:R-:W-:Y:S02]  /*0ed0*/  ULDC.64 UR4, c[0x0][0x590] ;  /* 0x0001640000047ab9 */ /* 0x000fe40000000a00 */
[----:B------:R-:W-:-:S04]  /*0ee0*/  ISETP.NE.U32.AND P0, PT, RZ, UR4, PT ;  /* 0x00000004ff007c0c */ /* 0x000fc8000bf05070 */
[----:B------:R-:W-:-:S13]  /*0ef0*/  ISETP.NE.AND.EX P0, PT, RZ, UR5, PT, P0 ;  /* 0x00000005ff007c0c */ /* 0x000fda000bf05300 */
[----:B------:R-:W-:Y:S05]  /*0f00*/  @!P0 BRA `(.L_x_12) ;  /* 0x0000000000108947 */ /* 0x000fea0003800000 */
[----:B------:R-:W2:Y:S01]  /*0f10*/  LDC.64 R16, c[0x0][0x590] ;  /* 0x00016400ff107b82 */ /* 0x000ea20000000a00 */
[----:B------:R-:W-:Y:S02]  /*0f20*/  ULDC.64 UR4, c[0x0][0x208] ;  /* 0x0000820000047ab9 */ /* 0x000fe40000000a00 */
[----:B--2---:R3:W5:Y:S01]  /*0f30*/  LDG.E R16, desc[UR4][R16.64] ;  /* 0x0000000410107981 */ /* 0x004762000c1e1900 */
[----:B------:R-:W-:Y:S05]  /*0f40*/  BRA `(.L_x_11) ;  /* 0x0000000000087947 */ /* 0x000fea0003800000 */
.L_x_12:
[----:B------:R-:W-:Y:S02]  /*0f50*/  ULDC UR4, c[0x0][0x584] ;  /* 0x0001610000047ab9 */ /* 0x000fe40000000800 */
[----:B------:R-:W-:-:S07]  /*0f60*/  IMAD.U32 R16, RZ, RZ, UR4 ;  /* 0x00000004ff107e24 */ /* 0x000fce000f8e00ff */
.L_x_11:
[----:B------:R-:W-:-:S13]  /*0f70*/  LOP3.LUT P0, RZ, R0, 0xff, RZ, 0xc0, !PT ;  /* 0x000000ff00ff7812 */ /* 0x000fda000780c0ff */
[----:B------:R-:W-:Y:S05]  /*0f80*/  @!P0 EXIT ;  /* 0x000000000000894d */ /* 0x000fea0003800000 */
[----:B------:R-:W-:Y:S02]  /*0f90*/  ULDC UR4, c[0x0][0x28c] ;  /* 0x0000a30000047ab9 */ /* 0x000fe40000000800 */
[----:B------:R-:W-:-:S04]  /*0fa0*/  UIADD3 UR4, UR4, 0x3f, URZ ;  /* 0x0000003f04047890 */ /* 0x000fc8000fffe03f */
[----:B------:R-:W-:-:S04]  /*0fb0*/  USHF.R.S32.HI UR5, URZ, 0x1f, UR4 ;  /* 0x0000001f3f057899 */ /* 0x000fc80008011404 */
[----:B------:R-:W-:-:S03]  /*0fc0*/  ULEA.HI UR5, UR5, UR4, URZ, 0x6 ;  /* 0x0000000405057291 */ /* 0x000fc6000f8f303f */
[----:B------:R-:W-:Y:S01]  /*0fd0*/  UMOV UR4, URZ ;  /* 0x0000003f00047c82 */ /* 0x000fe20008000000 */
[----:B------:R-:W-:Y:S01]  /*0fe0*/  USHF.R.S32.HI UR6, URZ, 0x6, UR5 ;  /* 0x000000063f067899 */ /* 0x000fe20008011405 */
[----:B01----:R-:W-:Y:S02]  /*0ff0*/  IMAD.U32 R3, RZ, RZ, UR4 ;  /* 0x00000004ff037e24 */ /* 0x003fe4000f8e00ff */
[----:B------:R-:W-:Y:S02]  /*1000*/  UMOV UR5, URZ ;  /* 0x0000003f00057c82 */ /* 0x000fe40008000000 */
[----:B------:R-:W-:Y:S01]  /*1010*/  MOV R0, UR5 ;  /* 0x0000000500007c02 */ /* 0x000fe20008000f00 */
[----:B--2---:R-:W-:-:S05]  /*1020*/  IMAD.U32 R4, RZ, RZ, UR6 ;  /* 0x00000006ff047e24 */ /* 0x004fca000f8e00ff */
[----:B------:R0:W-:Y:S04]  /*1030*/  STL [R1+0xd8], R4 ;  /* 0x0000d80401007387 */ /* 0x0001e80000100800 */
[----:B------:R0:W-:Y:S04]  /*1040*/  STL [R1+0xcc], R0 ;  /* 0x0000cc0001007387 */ /* 0x0001e80000100800 */
[----:B------:R0:W-:Y:S02]  /*1050*/  STL [R1+0xc4], R3 ;  /* 0x0000c40301007387 */ /* 0x0001e40000100800 */
.L_x_508:
[----:B0-----:R-:W0:Y:S01]  /*1060*/  S2R R0, SR_TID.X ;  /* 0x0000000000007919 */ /* 0x001e220000002100 */
[----:B-1----:R-:W1:Y:S01]  /*1070*/  S2UR UR7, SR_CgaCtaId ;  /* 0x00000000000779c3 */ /* 0x002e620000008800 */
[----:B------:R-:W-:Y:S02]  /*1080*/  UMOV UR6, 0x400 ;  /* 0x0000040000067882 */ /* 0x000fe40000000000 */
[----:B-1----:R-:W-:-:S06]  /*1090*/  ULEA UR8, UR7, UR6, 0x18 ;  /* 0x0000000607087291 */ /* 0x002fcc000f8ec03f */
[----:B---3--:R-:W-:Y:S01]  /*10a0*/  IMAD.U32 R17, RZ, RZ, UR8 ;  /* 0x00000008ff117e24 */ /* 0x008fe2000f8e00ff */
[----:B0-----:R-:W-:-:S04]  /*10b0*/  LOP3.LUT R0, R0, 0x80, RZ, 0xc0, !PT ;  /* 0x0000008000007812 */ /* 0x001fc800078ec0ff */
[----:B------:R-:W-:-:S06]  /*10c0*/  SHF.R.U32.HI R0, RZ, 0x7, R0 ;  /* 0x00000007ff007819 */ /* 0x000fcc0000011600 */
[----:B------:R-:W0:Y:S02]  /*10d0*/  SHFL.IDX PT, R0, R0, RZ, 0x1f ;  /* 0x00001fff00007589 */ /* 0x000e2400000e0000 */
[----:B0-----:R-:W-:-:S13]  /*10e0*/  R2UR UR4, R0 ;  /* 0x00000000000472ca */ /* 0x001fda00000e0000 */
[----:B------:R-:W-:-:S04]  /*10f0*/  ULEA.HI UR5, UR4, UR4, URZ, 0x1 ;  /* 0x0000000404057291 */ /* 0x000fc8000f8f083f */
[----:B------:R-:W-:-:S04]  /*1100*/  ULOP3.LUT UR5, UR5, 0x7fffe, URZ, 0xc0, !UPT ;  /* 0x0007fffe05057892 */ /* 0x000fc8000f8ec03f */
[----:B------:R-:W-:-:S03]  /*1110*/  UIADD3 UR5, UR4, -UR5, URZ ;  /* 0x8000000504057290 */ /* 0x000fc6000fffe03f */
[----:B------:R-:W-:Y:S01]  /*1120*/  ULDC UR4, c[0x0][0x28c] ;  /* 0x0000a30000047ab9 */ /* 0x000fe20000000800 */
[----:B------:R-:W-:Y:S01]  /*1130*/  ULEA UR5, UR5, UR8, 0xd ;  /* 0x0000000805057291 */ /* 0x000fe2000f8e683f */
[----:B------:R-:W-:-:S03]  /*1140*/  ISETP.LT.AND P0, PT, RZ, UR4, PT ;  /* 0x00000004ff007c0c */ /* 0x000fc6000bf01270 */
[----:B------:R-:W-:-:S04]  /*1150*/  UIADD3 UR5, UR5, 0x100, URZ ;  /* 0x0000010005057890 */ /* 0x000fc8000fffe03f */
[----:B------:R-:W-:-:S04]  /*1160*/  USHF.R.U32.HI UR5, URZ, 0x4, UR5 ;  /* 0x000000043f057899 */ /* 0x000fc80008011605 */
[----:B------:R-:W-:Y:S02]  /*1170*/  ULOP3.LUT UR36, UR5, 0x3fff, URZ, 0xc0, !UPT ;  /* 0x00003fff05247892 */ /* 0x000fe4000f8ec03f */
[----:B--2-4-:R-:W-:Y:S10]  /*1180*/  @P0 BRA `(.L_x_13) ;  /* 0x0000000000400947 */ /* 0x014ff40003800000 */
[----:B------:R-:W-:Y:S01]  /*1190*/  MOV R0, 0x0 ;  /* 0x0000000000007802 */ /* 0x000fe20000000f00 */
[----:B------:R-:W-:Y:S01]  /*11a0*/  ULDC.64 UR4, c[0x4][0x68] ;  /* 0x01001a0000047ab9 */ /* 0x000fe20000000a00 */
[----:B------:R-:W-:Y:S01]  /*11b0*/  ULDC.64 UR6, c[0x4][0x8] ;  /* 0x0100020000067ab9 */ /* 0x000fe20000000a00 */
[----:B------:R-:W-:Y:S01]  /*11c0*/  IMAD.U32 R4, RZ, RZ, UR4 ;  /* 0x00000004ff047e24 */ /* 0x000fe2000f8e00ff */
[----:B------:R0:W1:Y:S01]  /*11d0*/  LDC.64 R14, c[0x4][R0] ;  /* 0x01000000000e7b82 */ /* 0x0000620000000a00 */
[----:B------:R-:W-:Y:S01]  /*11e0*/  IMAD.U32 R5, RZ, RZ, UR5 ;  /* 0x00000005ff057e24 */ /* 0x000fe2000f8e00ff */
[----:B------:R-:W-:Y:S01]  /*11f0*/  ULDC.64 UR4, c[0x4][0x70] ;  /* 0x01001c0000047ab9 */ /* 0x000fe20000000a00 */
[----:B------:R-:W-:Y:S01]  /*1200*/  IMAD.U32 R10, RZ, RZ, UR6 ;  /* 0x00000006ff0a7e24 */ /* 0x000fe2000f8e00ff */
[----:B------:R-:W-:Y:S01]  /*1210*/  MOV R8, 0x1e1 ;  /* 0x000001e100087802 */ /* 0x000fe20000000f00 */
[----:B------:R-:W-:Y:S02]  /*1220*/  IMAD.U32 R6, RZ, RZ, UR4 ;  /* 0x00000004ff067e24 */ /* 0x000fe4000f8e00ff */
[----:B------:R-:W-:-:S02]  /*1230*/  IMAD.U32 R7, RZ, RZ, UR5 ;  /* 0x00000005ff077e24 */ /* 0x000fc4000f8e00ff */
[----:B------:R-:W-:Y:S02]  /*1240*/  IMAD.U32 R11, RZ, RZ, UR7 ;  /* 0x00000007ff0b7e24 */ /* 0x000fe4000f8e00ff */
[----:B------:R-:W-:Y:S02]  /*1250*/  IMAD.MOV.U32 R12, RZ, RZ, 0x1 ;  /* 0x00000001ff0c7424 */ /* 0x000fe400078e00ff */
[----:B0-----:R-:W-:-:S07]  /*1260*/  IMAD.MOV.U32 R13, RZ, RZ, RZ ;  /* 0x000000ffff0d7224 */ /* 0x001fce00078e00ff */
[----:B------:R-:W-:-:S07]  /*1270*/  LEPC R20, `(.L_x_13) ;  /* 0x000000001014794e */ /* 0x000fce0000000000 */
[----:B-1---5:R-:W-:Y:S05]  /*1280*/  CALL.ABS.NOINC R14 ;  /* 0x000000000e007343 */ /* 0x022fea0003c00000 */
.L_x_13:
[----:B------:R-:W2:Y:S02]  /*1290*/  LDL R20, [R1+0xb0] ;  /* 0x0000b00001147983 */ /* 0x000ea40000100800 */
[----:B--2---:R-:W-:-:S04]  /*12a0*/  LOP3.LUT R0, R20, 0x1, RZ, 0xfc, !PT ;  /* 0x0000000114007812 */ /* 0x004fc800078efcff */
[----:B------:R-:W-:-:S13]  /*12b0*/  ISETP.NE.AND P0, PT, R0, 0x3, PT ;  /* 0x000000030000780c */ /* 0x000fda0003f05270 */
[----:B------:R-:W-:Y:S05]  /*12c0*/  @!P0 BRA `(.L_x_14) ;  /* 0x0000000000048947 */ /* 0x000fea0003800000 */
[----:B------:R-:W-:Y:S01]  /*12d0*/  BPT.TRAP 0x1 ;  /* 0x000000040000795c */ /* 0x000fe20000300000 */
.L_x_14:
[----:B------:R-:W2:Y:S04]  /*12e0*/  LDL R3, [R1+0xc4] ;  /* 0x0000c40001037983 */ /* 0x000ea80000100800 */
[----:B------:R-:W3:Y:S01]  /*12f0*/  LDL R0, [R1+0xcc] ;  /* 0x0000cc0001007983 */ /* 0x000ee20000100800 */
[----:B------:R-:W-:Y:S02]  /*1300*/  R2UR UR4, R17 ;  /* 0x00000000110472ca */ /* 0x000fe400000e0000 */
[----:B--2---:R-:W-:Y:S02]  /*1310*/  R2UR UR6, R3 ;  /* 0x00000000030672ca */ /* 0x004fe400000e0000 */
[----:B---3--:R-:W-:-:S11]  /*1320*/  R2UR UR5, R0 ;  /* 0x00000000000572ca */ /* 0x008fd600000e0000 */
[----:B------:R-:W-:Y:S02]  /*1330*/  IMAD.U32 R3, RZ, RZ, UR6 ;  /* 0x00000006ff037e24 */ /* 0x000fe4000f8e00ff */
[----:B------:R-:W-:-:S03]  /*1340*/  IMAD.U32 R0, RZ, RZ, UR5 ;  /* 0x00000005ff007e24 */ /* 0x000fc6000f8e00ff */
[----:B------:R-:W-:Y:S02]  /*1350*/  LEA R3, R3, UR4, 0x3 ;  /* 0x0000000403037c11 */ /* 0x000fe4000f8e18ff */
[----:B------:R-:W-:-:S04]  /*1360*/  SHF.L.U32 R0, R0, 0x1f, RZ ;  /* 0x0000001f00007819 */ /* 0x000fc800000006ff */
[----:B------:R0:W1:Y:S01]  /*1370*/  SYNCS.PHASECHK.TRANS64.TRYWAIT P1, [R3+URZ], R0 ;  /* 0x00000000030075a7 */ /* 0x000062000802017f */
[----:B------:R-:W-:Y:S05]  /*1380*/  @!P0 BRA `(.L_x_15) ;  /* 0x0000000000048947 */ /* 0x000fea0003800000 */
[----:B------:R-:W-:Y:S01]  /*1390*/  BPT.TRAP 0x1 ;  /* 0x000000040000795c */ /* 0x000fe20000300000 */
.L_x_15:
[----:B-1----:R-:W-:Y:S05]  /*13a0*/  @P1 BRA `(.L_x_16) ;  /* 0x0000000000081947 */ /* 0x002fea0003800000 */
[----:B------:R-:W1:Y:S02]  /*13b0*/  SYNCS.PHASECHK.TRANS64.TRYWAIT P1, [R3+URZ], R0 ;  /* 0x00000000030075a7 */ /* 0x000e64000802017f */
[----:B-1----:R-:W-:Y:S05]  /*13c0*/  @!P1 BRA `(.L_x_17) ;  /* 0x000001c400349947 */ /* 0x002fea0003800000 */
.L_x_16:
[----:B------:R-:W2:Y:S02]  /*13d0*/  LDL R4, [R1+0xd8] ;  /* 0x0000d80001047983 */ /* 0x000ea40000100800 */
[----:B--2---:R-:W-:-:S13]  /*13e0*/  R2UR UR5, R4 ;  /* 0x00000000040572ca */ /* 0x004fda00000e0000 */
[----:B------:R-:W-:-:S04]  /*13f0*/  UISETP.LT.AND UP0, UPT, UR5, 0x1, UPT ;  /* 0x000000010500788c */ /* 0x000fc8000bf01270 */
[----:B------:R-:W-:-:S06]  /*1400*/  USEL UR4, UR5, 0x1, UP0 ;  /* 0x0000000105047887 */ /* 0x000fcc0008000000 */
[----:B------:R-:W-:-:S05]  /*1410*/  IMAD.U32 R8, RZ, RZ, UR4 ;  /* 0x00000004ff087e24 */ /* 0x000fca000f8e00ff */
[----:B------:R-:W-:Y:S01]  /*1420*/  IADD3 R8, -R8, UR5, RZ ;  /* 0x0000000508087c10 */ /* 0x000fe2000fffe1ff */
[----:B------:R-:W-:Y:S05]  /*1430*/  WARPSYNC.ALL ;  /* 0x0000000000007948 */ /* 0x000fea0003800000 */
[----:B------:R-:W-:Y:S01]  /*1440*/  ISETP.GE.AND P1, PT, R8, 0x1, PT ;  /* 0x000000010800780c */ /* 0x000fe20003f26270 */
[----:B------:R2:W-:Y:S04]  /*1450*/  STL [R1+0x1b4], R8 ;  /* 0x0001b40801007387 */ /* 0x0005e80000100800 */
[----:B-----5:R-:W-:Y:S04]  /*1460*/  STL [R1+0x1b0], R2 ;  /* 0x0001b00201007387 */ /* 0x020fe80000100800 */
[----:B------:R-:W3:Y:S01]  /*1470*/  LDL R15, [R1+0xc4] ;  /* 0x0000c400010f7983 */ /* 0x000ee20000100800 */
[----:B------:R-:W-:Y:S01]  /*1480*/  R2UR UR4, R17 ;  /* 0x00000000110472ca */ /* 0x000fe200000e0000 */
[----:B------:R-:W-:Y:S01]  /*1490*/  ULOP3.LUT UR5, UR36, 0x10000, URZ, 0xfc, !UPT ;  /* 0x0001000024057892 */ /* 0x000fe2000f8efc3f */
[----:B------:R-:W-:Y:S01]  /*14a0*/  WARPGROUP.ARRIVE ;  /* 0x00000000000079c5 */ /* 0x000fe20000000000 */
[----:B------:R-:W-:Y:S01]  /*14b0*/  UMOV UR37, 0x40000040 ;  /* 0x4000004000257882 */ /* 0x000fe20000000000 */
[----:B------:R-:W-:Y:S01]  /*14c0*/  UMOV UR39, 0x40000040 ;  /* 0x4000004000277882 */ /* 0x000fe20000000000 */
[----:B------:R-:W-:Y:S01]  /*14d0*/  STL.64 [R1+0x1a8], R18 ;  /* 0x0001a81201007387 */ /* 0x000fe20000100a00 */
[----:B------:R-:W-:Y:S01]  /*14e0*/  UMOV UR13, UR37 ;  /* 0x00000025000d7c82 */ /* 0x000fe20008000000 */
[----:B------:R-:W-:Y:S01]  /*14f0*/  IMAD.U32 R6, RZ, RZ, UR5 ;  /* 0x00000005ff067e24 */ /* 0x000fe2000f8e00ff */
[----:B------:R-:W-:Y:S01]  /*1500*/  UMOV UR15, 0x40000040 ;  /* 0x40000040000f7882 */ /* 0x000fe20000000000 */
[----:B------:R-:W-:Y:S01]  /*1510*/  STL.64 [R1+0x1a0], R16 ;  /* 0x0001a01001007387 */ /* 0x000fe20000100a00 */
[----:B------:R-:W-:Y:S01]  /*1520*/  UMOV UR17, UR37 ;  /* 0x0000002500117c82 */ /* 0x000fe20008000000 */
[----:B------:R-:W-:Y:S01]  /*1530*/  UMOV UR19, 0x40000040 ;  /* 0x4000004000137882 */ /* 0x000fe20000000000 */
[----:B------:R-:W-:Y:S01]  /*1540*/  UMOV UR33, UR37 ;  /* 0x0000002500217c82 */ /* 0x000fe20008000000 */
[----:B------:R-:W-:Y:S01]  /*1550*/  UIADD3 UR4, UR4, 0x18100, URZ ;  /* 0x0001810004047890 */ /* 0x000fe2000fffe03f */
[----:B------:R-:W-:Y:S01]  /*1560*/  UMOV UR35, 0x40000040 ;  /* 0x4000004000237882 */ /* 0x000fe20000000000 */
[----:B------:R-:W-:-:S02]  /*1570*/  UMOV UR9, UR37 ;  /* 0x0000002500097c82 */ /* 0x000fc40008000000 */
[----:B------:R-:W-:Y:S01]  /*1580*/  USHF.R.U32.HI UR4, URZ, 0x4, UR4 ;  /* 0x000000043f047899 */ /* 0x000fe20008011604 */
[----:B------:R-:W-:Y:S01]  /*1590*/  UMOV UR11, 0x40000040 ;  /* 0x40000040000b7882 */ /* 0x000fe20000000000 */
[----:B------:R-:W-:Y:S02]  /*15a0*/  UMOV UR29, UR37 ;  /* 0x00000025001d7c82 */ /* 0x000fe40008000000 */
[----:B------:R-:W-:Y:S01]  /*15b0*/  ULOP3.LUT UR4, UR4, 0x3fff, URZ, 0xc0, !UPT ;  /* 0x00003fff04047892 */ /* 0x000fe2000f8ec03f */
[----:B------:R-:W-:Y:S01]  /*15c0*/  UMOV UR31, 0x40000040 ;  /* 0x40000040001f7882 */ /* 0x000fe20000000000 */
[----:B------:R-:W-:Y:S02]  /*15d0*/  UMOV UR25, UR37 ;  /* 0x0000002500197c82 */ /* 0x000fe40008000000 */
[----:B------:R-:W-:Y:S01]  /*15e0*/  ULOP3.LUT UR7, UR4, 0x10000, URZ, 0xfc, !UPT ;  /* 0x0001000004077892 */ /* 0x000fe2000f8efc3f */
[----:B------:R-:W-:Y:S01]  /*15f0*/  UMOV UR27, 0x40000040 ;  /* 0x40000040001b7882 */ /* 0x000fe20000000000 */
[----:B------:R-:W-:Y:S01]  /*1600*/  UMOV UR49, UR37 ;  /* 0x0000002500317c82 */ /* 0x000fe20008000000 */
[----:B------:R-:W-:Y:S01]  /*1610*/  UMOV UR51, 0x40000040 ;  /* 0x4000004000337882 */ /* 0x000fe20000000000 */
[----:B------:R-:W-:-:S02]  /*1620*/  UMOV UR45, UR37 ;  /* 0x00000025002d7c82 */ /* 0x000fc40008000000 */
[----:B------:R-:W-:Y:S01]  /*1630*/  IMAD.U32 R7, RZ, RZ, UR7 ;  /* 0x00000007ff077e24 */ /* 0x000fe2000f8e00ff */
[----:B------:R-:W-:Y:S01]  /*1640*/  UMOV UR47, 0x40000040 ;  /* 0x40000040002f7882 */ /* 0x000fe20000000000 */
[----:B------:R-:W-:Y:S01]  /*1650*/  UMOV UR41, UR37 ;  /* 0x0000002500297c82 */ /* 0x000fe20008000000 */
[----:B------:R-:W-:Y:S01]  /*1660*/  UMOV UR43, 0x40000040 ;  /* 0x40000040002b7882 */ /* 0x000fe20000000000 */
[----:B------:R-:W-:Y:S01]  /*1670*/  UMOV UR53, UR37 ;  /* 0x0000002500357c82 */ /* 0x000fe20008000000 */
[----:B------:R-:W-:Y:S01]  /*1680*/  UMOV UR55, 0x40000040 ;  /* 0x4000004000377882 */ /* 0x000fe20000000000 */
[----:B------:R-:W-:Y:S01]  /*1690*/  UMOV UR57, UR37 ;  /* 0x0000002500397c82 */ /* 0x000fe20008000000 */
[----:B------:R-:W-:Y:S01]  /*16a0*/  UMOV UR59, 0x40000040 ;  /* 0x40000040003b7882 */ /* 0x000fe20000000000 */
[----:B------:R-:W-:Y:S01]  /*16b0*/  UMOV UR21, 0x40000040 ;  /* 0x4000004000157882 */ /* 0x000fe20000000000 */
[----:B---3--:R-:W-:Y:S01]  /*16c0*/  R2UR UR6, R15 ;  /* 0x000000000f0672ca */ /* 0x008fe200000e0000 */
[----:B------:R-:W-:Y:S04]  /*16d0*/  STL [R1+0x1b8], R15 ;  /* 0x0001b80f01007387 */ /* 0x000fe80000100800 */
[----:B------:R-:W-:Y:S04]  /*16e0*/  STL [R1+0x1bc], R6 ;  /* 0x0001bc0601007387 */ /* 0x000fe80000100800 */
[----:B------:R3:W-:Y:S04]  /*16f0*/  STL [R1+0x1c0], R7 ;  /* 0x0001c00701007387 */ /* 0x0007e80000100800 */
[----:B------:R-:W-:-:S02]  /*1700*/  UIMAD UR60, UR6, 0x600, UR5 ;  /* 0x00000600063c78a4 */ /* 0x000fc4000f8e0205 */
[----:B------:R-:W-:Y:S02]  /*1710*/  UIMAD UR4, UR6, 0x780, UR7 ;  /* 0x00000780060478a4 */ /* 0x000fe4000f8e0207 */
[----:B------:R-:W-:Y:S02]  /*1720*/  UIADD3 UR20, UR60, 0x400, URZ ;  /* 0x000004003c147890 */ /* 0x000fe4000fffe03f */
[----:B------:R-:W-:Y:S01]  /*1730*/  UIADD3 UR6, UR4, 0x80, URZ ;  /* 0x0000008004067890 */ /* 0x000fe2000fffe03f */
[----:B------:R-:W-:Y:S02]  /*1740*/  UMOV UR36, UR60 ;  /* 0x0000003c00247c82 */ /* 0x000fe40008000000 */
[----:B------:R-:W-:Y:S01]  /*1750*/  UMOV UR38, UR4 ;  /* 0x0000000400267c82 */ /* 0x000fe20008000000 */
[----:B------:R-:W-:Y:S01]  /*1760*/  UMOV UR12, UR36 ;  /* 0x00000024000c7c82 */ /* 0x000fe20008000000 */
[----:B------:R-:W-:Y:S01]  /*1770*/  HGMMA.64x16x16.F32 R20, gdesc[UR36], RZ, !UPT, gsb0 ;  /* 0x00200000241479f0 */ /* 0x000fe2000c0008ff */
[----:B------:R-:W-:Y:S01]  /*1780*/  UIADD3 UR7, UR4, 0x100, URZ ;  /* 0x0000010004077890 */ /* 0x000fe2000fffe03f */
[----:B------:R-:W-:Y:S01]  /*1790*/  UMOV UR14, UR6 ;  /* 0x00000006000e7c82 */ /* 0x000fe20008000000 */
[----:B------:R-:W-:Y:S01]  /*17a0*/  UMOV UR16, UR36 ;  /* 0x0000002400107c82 */ /* 0x000fe20008000000 */
[----:B------:R-:W-:Y:S01]  /*17b0*/  UIADD3 UR34, UR4, 0x180, URZ ;  /* 0x0000018004227890 */ /* 0x000fe2000fffe03f */
[----:B------:R-:W-:-:S03]  /*17c0*/  UMOV UR32, UR36 ;  /* 0x0000002400207c82 */ /* 0x000fc60008000000 */
[----:B------:R-:W-:Y:S01]  /*17d0*/  UMOV UR18, UR7 ;  /* 0x0000000700127c82 */ /* 0x000fe20008000000 */
[----:B------:R-:W-:Y:S01]  /*17e0*/  UIADD3 UR10, UR4, 0x200, URZ ;  /* 0x00000200040a7890 */ /* 0x000fe2000fffe03f */
        /* <DEDUP_REMOVED lines=13> */
[----:B------:R-:W-:Y:S01]  /*18c0*/  UMOV UR6, UR18 ;  /* 0x0000001200067c82 */ /* 0x000fe20008000000 */
[----:B------:R-:W-:Y:S01]  /*18d0*/  UMOV UR7, UR19 ;  /* 0x0000001300077c82 */ /* 0x000fe20008000000 */
[----:B------:R-:W-:Y:S01]  /*18e0*/  UIADD3 UR58, UR4, 0x600, URZ ;  /* 0x00000600043a7890 */ /* 0x000fe2000fffe03f */
[----:B------:R-:W-:Y:S01]  /*18f0*/  UMOV UR56, UR36 ;  /* 0x0000002400387c82 */ /* 0x000fe20008000000 */
[----:B------:R-:W-:Y:S01]  /*1900*/  UIADD3 UR5, UR60, 0x2, URZ ;  /* 0x000000023c057890 */ /* 0x000fe2000fffe03f */
[----:B------:R-:W-:-:S02]  /*1910*/  WARPGROUP.DEPBAR.LE gsb0, 0x0 ;  /* 0x00008000000079c5 */ /* 0x000fc40000010000 */
[----:B--2---:R-:W-:Y:S01]  /*1920*/  MOV R8, R20 ;  /* 0x0000001400087202 */ /* 0x004fe20000000f00 */
[----:B---3--:R-:W-:Y:S02]  /*1930*/  IMAD.MOV.U32 R7, RZ, RZ, R21 ;  /* 0x000000ffff077224 */ /* 0x008fe400078e0015 */
[----:B------:R-:W-:Y:S02]  /*1940*/  IMAD.MOV.U32 R6, RZ, RZ, R22 ;  /* 0x000000ffff067224 */ /* 0x000fe400078e0016 */
[----:B------:R-:W-:Y:S02]  /*1950*/  IMAD.MOV.U32 R5, RZ, RZ, R23 ;  /* 0x000000ffff057224 */ /* 0x000fe400078e0017 */
[----:B------:R-:W-:Y:S02]  /*1960*/  IMAD.MOV.U32 R4, RZ, RZ, R24 ;  /* 0x000000ffff047224 */ /* 0x000fe400078e0018 */
[----:B01----:R-:W-:Y:S02]  /*1970*/  IMAD.MOV.U32 R3, RZ, RZ, R25 ;  /* 0x000000ffff037224 */ /* 0x003fe400078e0019 */
[----:B------:R-:W-:-:S02]  /*1980*/  IMAD.MOV.U32 R2, RZ, RZ, R26 ;  /* 0x000000ffff027224 */ /* 0x000fc400078e001a */
[----:B------:R-:W-:Y:S02]  /*1990*/  IMAD.MOV.U32 R0, RZ, RZ, R27 ;  /* 0x000000ffff007224 */ /* 0x000fe400078e001b */
[----:B------:R-:W-:-:S06]  /*19a0*/  WARPGROUP.ARRIVE ;  /* 0x00000000000079c5 */ /* 0x000fcc0000000000 */
[----:B------:R-:W-:Y:S01]  /*19b0*/  HGMMA.64x16x16.F32 R20, gdesc[UR12], RZ, !UPT, gsb0 ;  /* 0x002000000c1479f0 */ /* 0x000fe2000c0008ff */
[----:B------:R-:W-:Y:S01]  /*19c0*/  UMOV UR12, UR14 ;  /* 0x0000000e000c7c82 */ /* 0x000fe20008000000 */
[----:B------:R-:W-:Y:S01]  /*19d0*/  UIADD3 UR14, UR4, 0x680, URZ ;  /* 0x00000680040e7890 */ /* 0x000fe2000fffe03f */
[----:B------:R-:W-:Y:S01]  /*19e0*/  UMOV UR13, UR15 ;  /* 0x0000000f000d7c82 */ /* 0x000fe20008000000 */
[----:B------:R-:W-:Y:S01]  /*19f0*/  UMOV UR15, 0x40000040 ;  /* 0x40000040000f7882 */ /* 0x000fe20000000000 */
[----:B------:R-:W-:Y:S02]  /*1a00*/  WARPGROUP.DEPBAR.LE gsb0, 0x0 ;  /* 0x00008000000079c5 */ /* 0x000fe40000010000 */
[----:B------:R-:W-:Y:S01]  /*1a10*/  WARPGROUP.ARRIVE ;  /* 0x00000000000079c5 */ /* 0x000fe20000000000 */
[----:B------:R-:W-:Y:S01]  /*1a20*/  MOV R16, R20 ;  /* 0x0000001400107202 */ /* 0x000fe20000000f00 */
[----:B------:R-:W-:Y:S02]  /*1a30*/  IMAD.MOV.U32 R15, RZ, RZ, R21 ;  /* 0x000000ffff0f7224 */ /* 0x000fe400078e0015 */
[----:B------:R-:W-:-:S02]  /*1a40*/  IMAD.MOV.U32 R14, RZ, RZ, R22 ;  /* 0x000000ffff0e7224 */ /* 0x000fc400078e0016 */
[----:B------:R-:W-:Y:S01]  /*1a50*/  HGMMA.64x16x16.F32 R28, gdesc[UR16], RZ, !UPT, gsb0 ;  /* 0x00200000101c79f0 */ /* 0x000fe2000c0008ff */
[----:B------:R-:W-:Y:S01]  /*1a60*/  IMAD.MOV.U32 R13, RZ, RZ, R23 ;  /* 0x000000ffff0d7224 */ /* 0x000fe200078e0017 */
[----:B------:R-:W-:Y:S01]  /*1a70*/  UIADD3 UR18, UR4, 0x700, URZ ;  /* 0x0000070004127890 */ /* 0x000fe2000fffe03f */
[----:B------:R-:W-:Y:S01]  /*1a80*/  IMAD.MOV.U32 R12, RZ, RZ, R24 ;  /* 0x000000ffff0c7224 */ /* 0x000fe200078e0018 */
[----:B------:R-:W-:Y:S01]  /*1a90*/  UMOV UR16, UR36 ;  /* 0x0000002400107c82 */ /* 0x000fe20008000000 */
[----:B------:R-:W-:Y:S01]  /*1aa0*/  IMAD.MOV.U32 R10, RZ, RZ, R26 ;  /* 0x000000ffff0a7224 */ /* 0x000fe200078e001a */
[----:B------:R-:W-:Y:S01]  /*1ab0*/  UMOV UR17, UR37 ;  /* 0x0000002500117c82 */ /* 0x000fe20008000000 */
[----:B------:R-:W-:Y:S01]  /*1ac0*/  IMAD.MOV.U32 R9, RZ, RZ, R27 ;  /* 0x000000ffff097224 */ /* 0x000fe200078e001b */
[----:B------:R-:W-:Y:S01]  /*1ad0*/  UMOV UR19, 0x40000040 ;  /* 0x4000004000137882 */ /* 0x000fe20000000000 */
[----:B------:R-:W-:Y:S01]  /*1ae0*/  IMAD.MOV.U32 R11, RZ, RZ, R25 ;  /* 0x000000ffff0b7224 */ /* 0x000fe200078e0019 */
[----:B------:R-:W-:Y:S01]  /*1af0*/  UMOV UR22, UR18 ;  /* 0x0000001200167c82 */ /* 0x000fe20008000000 */
[----:B------:R-:W-:Y:S01]  /*1b00*/  UMOV UR23, UR19 ;  /* 0x0000001300177c82 */ /* 0x000fe20008000000 */
[----:B------:R-:W-:-:S02]  /*1b10*/  WARPGROUP.DEPBAR.LE gsb0, 0x0 ;  /* 0x00008000000079c5 */ /* 0x000fc40000010000 */
[----:B------:R-:W-:Y:S01]  /*1b20*/  WARPGROUP.ARRIVE ;  /* 0x00000000000079c5 */ /* 0x000fe20000000000 */
[----:B------:R-:W-:Y:S01]  /*1b30*/  IMAD.MOV.U32 R18, RZ, RZ, R34 ;  /* 0x000000ffff127224 */ /* 0x000fe200078e0022 */
[----:B------:R-:W-:Y:S01]  /*1b40*/  MOV R24, R28 ;  /* 0x0000001c00187202 */ /* 0x000fe20000000f00 */
[----:B------:R-:W-:Y:S02]  /*1b50*/  IMAD.MOV.U32 R17, RZ, RZ, R35 ;  /* 0x000000ffff117224 */ /* 0x000fe400078e0023 */
[----:B------:R-:W-:Y:S01]  /*1b60*/  IMAD.MOV.U32 R20, RZ, RZ, R32 ;  /* 0x000000ffff147224 */ /* 0x000fe200078e0020 */
[----:B------:R-:W-:Y:S01]  /*1b70*/  HGMMA.64x16x16.F32 R208, gdesc[UR32], RZ, !UPT, gsb0 ;  /* 0x0020000020d079f0 */ /* 0x000fe2000c0008ff */
[----:B------:R-:W-:Y:S01]  /*1b80*/  IMAD.MOV.U32 R19, RZ, RZ, R33 ;  /* 0x000000ffff137224 */ /* 0x000fe200078e0021 */
[----:B------:R-:W-:Y:S01]  /*1b90*/  UMOV UR32, UR12 ;  /* 0x0000000c00207c82 */ /* 0x000fe20008000000 */
[----:B------:R-:W-:Y:S01]  /*1ba0*/  IMAD.MOV.U32 R22, RZ, RZ, R30 ;  /* 0x000000ffff167224 */ /* 0x000fe200078e001e */
[----:B------:R-:W-:Y:S01]  /*1bb0*/  UMOV UR33, UR13 ;  /* 0x0000000d00217c82 */ /* 0x000fe20008000000 */
[----:B------:R-:W-:Y:S01]  /*1bc0*/  IMAD.MOV.U32 R21, RZ, RZ, R31 ;  /* 0x000000ffff157224 */ /* 0x000fe200078e001f */
[----:B------:R-:W-:Y:S01]  /*1bd0*/  UMOV UR12, UR36 ;  /* 0x00000024000c7c82 */ /* 0x000fe20008000000 */
[----:B------:R-:W-:Y:S01]  /*1be0*/  IMAD.MOV.U32 R23, RZ, RZ, R29 ;  /* 0x000000ffff177224 */ /* 0x000fe200078e001d */
[----:B------:R-:W-:Y:S01]  /*1bf0*/  UMOV UR13, UR37 ;  /* 0x00000025000d7c82 */ /* 0x000fe20008000000 */
[----:B------:R-:W-:-:S02]  /*1c00*/  WARPGROUP.DEPBAR.LE gsb0, 0x0 ;  /* 0x00008000000079c5 */ /* 0x000fc40000010000 */
[----:B------:R-:W-:Y:S01]  /*1c10*/  WARPGROUP.ARRIVE ;  /* 0x00000000000079c5 */ /* 0x000fe20000000000 */
[----:B------:R0:W-:Y:S04]  /*1c20*/  STL.64 [R1+0x270], R214 ;  /* 0x000270d601007387 */ /* 0x0001e80000100a00 */
[----:B------:R1:W-:Y:S01]  /*1c30*/  STL.64 [R1+0x268], R212 ;  /* 0x000268d401007387 */ /* 0x0003e20000100a00 */
[----:B------:R-:W-:Y:S01]  /*1c40*/  HGMMA.64x16x16.F32 R192, gdesc[UR8], RZ, !UPT, gsb0 ;  /* 0x0020000008c079f0 */ /* 0x000fe2000c0008ff */
[----:B------:R-:W-:Y:S01]  /*1c50*/  UMOV UR8, UR5 ;  /* 0x0000000500087c82 */ /* 0x000fe20008000000 */
[----:B------:R-:W-:Y:S01]  /*1c60*/  UMOV UR9, 0x40000040 ;  /* 0x4000004000097882 */ /* 0x000fe20000000000 */
[----:B------:R2:W-:Y:S01]  /*1c70*/  STL.64 [R1+0x260], R210 ;  /* 0x000260d201007387 */ /* 0x0005e20000100a00 */
[----:B------:R-:W-:Y:S01]  /*1c80*/  UIADD3 UR5, UR4, 0x102, URZ ;  /* 0x0000010204057890 */ /* 0x000fe2000fffe03f */
[----:B0-----:R-:W-:-:S02]  /*1c90*/  IMAD.MOV.U32 R214, RZ, RZ, R18 ;  /* 0x000000ffffd67224 */ /* 0x001fc400078e0012 */
[----:B------:R0:W-:Y:S01]  /*1ca0*/  STL.64 [R1+0x258], R208 ;  /* 0x000258d001007387 */ /* 0x0001e20000100a00 */
[----:B------:R-:W-:Y:S02]  /*1cb0*/  IMAD.MOV.U32 R215, RZ, RZ, R17 ;  /* 0x000000ffffd77224 */ /* 0x000fe400078e0011 */
[----:B-1----:R-:W-:Y:S02]  /*1cc0*/  IMAD.MOV.U32 R212, RZ, RZ, R20 ;  /* 0x000000ffffd47224 */ /* 0x002fe400078e0014 */
[----:B------:R-:W-:Y:S01]  /*1cd0*/  IMAD.MOV.U32 R213, RZ, RZ, R19 ;  /* 0x000000ffffd57224 */ /* 0x000fe200078e0013 */
[----:B------:R1:W-:Y:S01]  /*1ce0*/  STL.64 [R1+0x290], R214 ;  /* 0x000290d601007387 */ /* 0x0003e20000100a00 */
[----:B--2---:R-:W-:Y:S02]  /*1cf0*/  IMAD.MOV.U32 R210, RZ, RZ, R22 ;  /* 0x000000ffffd27224 */ /* 0x004fe400078e0016 */
[----:B------:R-:W-:Y:S01]  /*1d00*/  IMAD.MOV.U32 R211, RZ, RZ, R21 ;  /* 0x000000ffffd37224 */ /* 0x000fe200078e0015 */
[----:B------:R2:W-:Y:S01]  /*1d10*/  STL.64 [R1+0x288], R212 ;  /* 0x000288d401007387 */ /* 0x0005e20000100a00 */
[----:B0-----:R-:W-:Y:S01]  /*1d20*/  MOV R208, R24 ;  /* 0x0000001800d07202 */ /* 0x001fe20000000f00 */
[----:B------:R-:W-:-:S02]  /*1d30*/  IMAD.MOV.U32 R209, RZ, RZ, R23 ;  /* 0x000000ffffd17224 */ /* 0x000fc400078e0017 */
[----:B------:R0:W-:Y:S01]  /*1d40*/  STL.64 [R1+0x280], R210 ;  /* 0x000280d201007387 */ /* 0x0001e20000100a00 */
[----:B-1----:R-:W-:-:S03]  /*1d50*/  IMAD.MOV.U32 R214, RZ, RZ, R10 ;  /* 0x000000ffffd67224 */ /* 0x002fc600078e000a */
[----:B------:R1:W-:Y:S01]  /*1d60*/  STL.64 [R1+0x278], R208 ;  /* 0x000278d001007387 */ /* 0x0003e20000100a00 */
[----:B------:R-:W-:Y:S02]  /*1d70*/  IMAD.MOV.U32 R215, RZ, RZ, R9 ;  /* 0x000000ffffd77224 */ /* 0x000fe400078e0009 */
[----:B--2---:R-:W-:Y:S02]  /*1d80*/  IMAD.MOV.U32 R212, RZ, RZ, R12 ;  /* 0x000000ffffd47224 */ /* 0x004fe400078e000c */
[----:B------:R-:W-:Y:S01]  /*1d90*/  IMAD.MOV.U32 R213, RZ, RZ, R11 ;  /* 0x000000ffffd57224 */ /* 0x000fe200078e000b */
[----:B------:R2:W-:Y:S01]  /*1da0*/  STL.64 [R1+0x2b0], R214 ;  /* 0x0002b0d601007387 */ /* 0x0005e20000100a00 */
[----:B0-----:R-:W-:Y:S01]  /*1db0*/  IMAD.MOV.U32 R210, RZ, RZ, R14 ;  /* 0x000000ffffd27224 */ /* 0x001fe200078e000e */
[----:B------:R-:W-:Y:S01]  /*1dc0*/  MOV R14, UR34 ;  /* 0x00000022000e7c02 */ /* 0x000fe20008000f00 */
[----:B------:R-:W-:Y:S01]  /*1dd0*/  IMAD.MOV.U32 R211, RZ, RZ, R13 ;  /* 0x000000ffffd37224 */ /* 0x000fe200078e000d */
[----:B------:R0:W-:Y:S01]  /*1de0*/  STL.64 [R1+0x2a8], R212 ;  /* 0x0002a8d401007387 */ /* 0x0001e20000100a00 */
[----:B------:R-:W-:Y:S01]  /*1df0*/  MOV R13, UR35 ;  /* 0x00000023000d7c02 */ /* 0x000fe20008000f00 */
[----:B------:R-:W-:Y:S01]  /*1e00*/  UMOV UR34, UR20 ;  /* 0x0000001400227c82 */ /* 0x000fe20008000000 */
[----:B------:R-:W-:Y:S01]  /*1e10*/  UMOV UR35, UR21 ;  /* 0x0000001500237c82 */ /* 0x000fe20008000000 */
[----:B------:R3:W-:Y:S01]  /*1e20*/  STL.64 [R1+0x2a0], R210 ;  /* 0x0002a0d201007387 */ /* 0x0007e20000100a00 */
[----:B-1----:R-:W-:Y:S01]  /*1e30*/  MOV R208, R16 ;  /* 0x0000001000d07202 */ /* 0x002fe20000000f00 */
[----:B------:R-:W-:-:S02]  /*1e40*/  IMAD.MOV.U32 R209, RZ, RZ, R15 ;  /* 0x000000ffffd17224 */ /* 0x000fc400078e000f */
[----:B--2---:R-:W-:Y:S01]  /*1e50*/  IMAD.MOV.U32 R215, RZ, RZ, R0 ;  /* 0x000000ffffd77224 */ /* 0x004fe200078e0000 */
[----:B------:R-:W-:Y:S01]  /*1e60*/  MOV R0, UR31 ;  /* 0x0000001f00007c02 */ /* 0x000fe20008000f00 */
[----:B------:R-:W-:Y:S01]  /*1e70*/  IMAD.MOV.U32 R214, RZ, RZ, R2 ;  /* 0x000000ffffd67224 */ /* 0x000fe200078e0002 */
[----:B------:R1:W-:Y:S01]  /*1e80*/  STL.64 [R1+0x298], R208 ;  /* 0x000298d001007387 */ /* 0x0003e20000100a00 */
[----:B0-----:R-:W-:Y:S02]  /*1e90*/  IMAD.MOV.U32 R212, RZ, RZ, R4 ;  /* 0x000000ffffd47224 */ /* 0x001fe400078e0004 */
[----:B------:R-:W-:Y:S01]  /*1ea0*/  IMAD.MOV.U32 R213, RZ, RZ, R3 ;  /* 0x000000ffffd57224 */ /* 0x000fe200078e0003 */
[----:B------:R-:W-:Y:S02]  /*1eb0*/  WARPGROUP.DEPBAR.LE gsb0, 0x0 ;  /* 0x00008000000079c5 */ /* 0x000fe40000010000 */
[----:B------:R-:W-:Y:S01]  /*1ec0*/  WARPGROUP.ARRIVE ;  /* 0x00000000000079c5 */ /* 0x000fe20000000000 */
[----:B---3--:R-:W-:Y:S01]  /*1ed0*/  IMAD.MOV.U32 R211, RZ, RZ, R5 ;  /* 0x000000ffffd37224 */ /* 0x008fe200078e0005 */
[----:B------:R-:W-:Y:S01]  /*1ee0*/  MOV R3, UR30 ;  /* 0x0000001e00037c02 */ /* 0x000fe20008000f00 */
[----:B------:R-:W-:Y:S01]  /*1ef0*/  IMAD.MOV.U32 R210, RZ, RZ, R6 ;  /* 0x000000ffffd27224 */ /* 0x000fe200078e0006 */
[----:B------:R-:W-:Y:S02]  /*1f00*/  STL.64 [R1+0x2d0], R214 ;  /* 0x0002d0d601007387 */ /* 0x000fe40000100a00 */
[----:B------:R-:W-:Y:S01]  /*1f10*/  HGMMA.64x16x16.F32 R176, gdesc[UR28], RZ, !UPT, gsb0 ;  /* 0x002000001cb079f0 */ /* 0x000fe2000c0008ff */
[----:B------:R-:W-:Y:S01]  /*1f20*/  UMOV UR28, UR6 ;  /* 0x00000006001c7c82 */ /* 0x000fe20008000000 */
[----:B------:R-:W-:Y:S01]  /*1f30*/  UIADD3 UR6, UR4, 0x580, URZ ;  /* 0x0000058004067890 */ /* 0x000fe2000fffe03f */
[----:B------:R-:W-:Y:S01]  /*1f40*/  MOV R5, UR28 ;  /* 0x0000001c00057c02 */ /* 0x000fe20008000f00 */
[----:B------:R-:W-:Y:S01]  /*1f50*/  UMOV UR29, UR7 ;  /* 0x00000007001d7c82 */ /* 0x000fe20008000000 */
[----:B------:R-:W-:Y:S01]  /*1f60*/  UMOV UR28, UR36 ;  /* 0x00000024001c7c82 */ /* 0x000fe20008000000 */
[----:B------:R-:W-:Y:S01]  /*1f70*/  MOV R4, UR29 ;  /* 0x0000001d00047c02 */ /* 0x000fe20008000f00 */
[----:B------:R-:W-:Y:S01]  /*1f80*/  UMOV UR29, UR37 ;  /* 0x00000025001d7c82 */ /* 0x000fe20008000000 */
[----:B------:R-:W-:Y:S01]  /*1f90*/  UMOV UR31, 0x40000040 ;  /* 0x40000040001f7882 */ /* 0x000fe20000000000 */
[----:B------:R-:W-:Y:S01]  /*1fa0*/  UMOV UR30, UR6 ;  /* 0x00000006001e7c82 */ /* 0x000fe20008000000 */
[----:B------:R-:W-:Y:S01]  /*1fb0*/  UMOV UR6, UR20 ;  /* 0x0000001400067c82 */ /* 0x000fe20008000000 */
[----:B------:R-:W-:Y:S01]  /*1fc0*/  UMOV UR7, UR21 ;  /* 0x0000001500077c82 */ /* 0x000fe20008000000 */
[----:B------:R-:W-:Y:S01]  /*1fd0*/  UMOV UR36, UR20 ;  /* 0x0000001400247c82 */ /* 0x000fe20008000000 */
[----:B------:R-:W-:Y:S01]  /*1fe0*/  UMOV UR37, UR21 ;  /* 0x0000001500257c82 */ /* 0x000fe20008000000 */
[----:B-1----:R-:W-:Y:S01]  /*1ff0*/  MOV R208, R8 ;  /* 0x0000000800d07202 */ /* 0x002fe20000000f00 */
[----:B------:R-:W-:Y:S01]  /*2000*/  IMAD.MOV.U32 R209, RZ, RZ, R7 ;  /* 0x000000ffffd17224 */ /* 0x000fe200078e0007 */
[----:B------:R-:W-:Y:S04]  /*2010*/  STL.64 [R1+0x2c8], R212 ;  /* 0x0002c8d401007387 */ /* 0x000fe80000100a00 */
[----:B------:R-:W-:Y:S04]  /*2020*/  STL.64 [R1+0x2c0], R210 ;  /* 0x0002c0d201007387 */ /* 0x000fe80000100a00 */
[----:B------:R0:W-:Y:S01]  /*2030*/  STL.64 [R1+0x2b8], R208 ;  /* 0x0002b8d001007387 */ /* 0x0001e20000100a00 */
[----:B------:R-:W-:-:S02]  /*2040*/  WARPGROUP.DEPBAR.LE gsb0, 0x0 ;  /* 0x00008000000079c5 */ /* 0x000fc40000010000 */
[----:B------:R-:W-:-:S06]  /*2050*/  WARPGROUP.ARRIVE ;  /* 0x00000000000079c5 */ /* 0x000fcc0000000000 */
[----:B------:R-:W-:Y:S01]  /*2060*/  HGMMA.64x16x16.F32 R160, gdesc[UR24], RZ, !UPT, gsb0 ;  /* 0x0020000018a079f0 */ /* 0x000fe2000c0008ff */
[----:B------:R-:W-:Y:S01]  /*2070*/  UMOV UR24, UR30 ;  /* 0x0000001e00187c82 */ /* 0x000fe20008000000 */
[----:B------:R-:W-:Y:S01]  /*2080*/  UMOV UR25, UR31 ;  /* 0x0000001f00197c82 */ /* 0x000fe20008000000 */
[----:B------:R-:W-:Y:S02]  /*2090*/  WARPGROUP.DEPBAR.LE gsb0, 0x0 ;  /* 0x00008000000079c5 */ /* 0x000fe40000010000 */
        /* <DEDUP_REMOVED lines=19> */
[----:B------:R-:W-:Y:S01]  /*21d0*/  MOV R12, UR52 ;  /* 0x00000034000c7c02 */ /* 0x000fe20008000f00 */
[----:B------:R-:W-:Y:S01]  /*21e0*/  UMOV UR52, UR36 ;  /* 0x0000002400347c82 */ /* 0x000fe20008000000 */
[----:B------:R-:W-:Y:S01]  /*21f0*/  MOV R11, UR53 ;  /* 0x00000035000b7c02 */ /* 0x000fe20008000f00 */
[----:B------:R-:W-:Y:S01]  /*2200*/  UMOV UR53, UR37 ;  /* 0x0000002500357c82 */ /* 0x000fe20008000000 */
[----:B------:R-:W-:Y:S01]  /*2210*/  UMOV UR36, UR8 ;  /* 0x0000000800247c82 */ /* 0x000fe20008000000 */
[----:B------:R-:W-:Y:S01]  /*2220*/  UMOV UR37, UR9 ;  /* 0x0000000900257c82 */ /* 0x000fe20008000000 */
[----:B------:R-:W-:Y:S02]  /*2230*/  WARPGROUP.DEPBAR.LE gsb0, 0x0 ;  /* 0x00008000000079c5 */ /* 0x000fe40000010000 */
[----:B------:R-:W-:-:S06]  /*2240*/  WARPGROUP.ARRIVE ;  /* 0x00000000000079c5 */ /* 0x000fcc0000000000 */
[----:B------:R-:W-:Y:S01]  /*2250*/  HGMMA.64x16x16.F32 R80, gdesc[UR28], RZ, !UPT, gsb0 ;  /* 0x002000001c5079f0 */ /* 0x000fe2000c0008ff */
[----:B------:R-:W-:Y:S01]  /*2260*/  UMOV UR28, UR20 ;  /* 0x00000014001c7c82 */ /* 0x000fe20008000000 */
        /* <DEDUP_REMOVED lines=33> */
[----:B------:R-:W-:Y:S01]  /*2480*/  UMOV UR11, 0x40000040 ;  /* 0x40000040000b7882 */ /* 0x000fe20000000000 */
[----:B------:R-:W-:Y:S02]  /*2490*/  WARPGROUP.DEPBAR.LE gsb0, 0x0 ;  /* 0x00008000000079c5 */ /* 0x000fe40000010000 */
[----:B------:R-:W-:-:S06]  /*24a0*/  WARPGROUP.ARRIVE ;  /* 0x00000000000079c5 */ /* 0x000fcc0000000000 */
[----:B------:R-:W-:Y:S01]  /*24b0*/  HGMMA.64x16x16.F32 R40, gdesc[UR28], RZ, !UPT, gsb0 ;  /* 0x002000001c2879f0 */ /* 0x000fe2000c0008ff */
[----:B------:R-:W-:Y:S02]  /*24c0*/  R2UR UR31, R0 ;  /* 0x00000000001f72ca */ /* 0x000fe400000e0000 */
[----:B------:R-:W-:Y:S02]  /*24d0*/  R2UR UR30, R3 ;  /* 0x00000000031e72ca */ /* 0x000fe400000e0000 */
[----:B------:R-:W-:Y:S02]  /*24e0*/  R2UR UR29, R4 ;  /* 0x00000000041d72ca */ /* 0x000fe400000e0000 */
[----:B------:R-:W-:Y:S01]  /*24f0*/  R2UR UR28, R5 ;  /* 0x00000000051c72ca */ /* 0x000fe200000e0000 */
        /* <DEDUP_REMOVED lines=11> */
[----:B------:R-:W-:Y:S01]  /*25b0*/  MOV R5, UR59 ;  /* 0x0000003b00057c02 */ /* 0x000fe20008000f00 */
[----:B------:R-:W-:Y:S01]  /*25c0*/  UMOV UR24, UR8 ;  /* 0x0000000800187c82 */ /* 0x000fe20008000000 */
[----:B------:R-:W-:Y:S01]  /*25d0*/  MOV R4, UR58 ;  /* 0x0000003a00047c02 */ /* 0x000fe20008000f00 */
[----:B------:R-:W-:Y:S01]  /*25e0*/  UMOV UR25, UR9 ;  /* 0x0000000900197c82 */ /* 0x000fe20008000000 */
[----:B------:R-:W-:Y:S01]  /*25f0*/  MOV R3, UR57 ;  /* 0x0000003900037c02 */ /* 0x000fe20008000f00 */
[----:B------:R-:W-:Y:S01]  /*2600*/  UMOV UR57, UR17 ;  /* 0x0000001100397c82 */ /* 0x000fe20008000000 */
[----:B------:R-:W-:Y:S01]  /*2610*/  MOV R0, UR56 ;  /* 0x0000003800007c02 */ /* 0x000fe20008000f00 */
[----:B------:R-:W-:Y:S01]  /*2620*/  UMOV UR56, UR16 ;  /* 0x0000001000387c82 */ /* 0x000fe20008000000 */
[----:B------:R-:W-:Y:S01]  /*2630*/  UMOV UR16, UR8 ;  /* 0x0000000800107c82 */ /* 0x000fe20008000000 */
[----:B------:R-:W-:Y:S01]  /*2640*/  UMOV UR17, UR9 ;  /* 0x0000000900117c82 */ /* 0x000fe20008000000 */
[----:B------:R-:W-:Y:S01]  /*2650*/  UMOV UR28, UR8 ;  /* 0x00000008001c7c82 */ /* 0x000fe20008000000 */
[----:B------:R-:W-:Y:S01]  /*2660*/  UMOV UR29, UR9 ;  /* 0x00000009001d7c82 */ /* 0x000fe20008000000 */
        /* <DEDUP_REMOVED lines=8> */
[----:B------:R-:W-:Y:S01]  /*26f0*/  UIADD3 UR14, UR4, 0x202, URZ ;  /* 0x00000202040e7890 */ /* 0x000fe2000fffe03f */
[----:B------:R-:W-:Y:S01]  /*2700*/  UMOV UR15, 0x40000040 ;  /* 0x40000040000f7882 */ /* 0x000fe20000000000 */
        /* <DEDUP_REMOVED lines=20> */
[----:B------:R-:W-:Y:S02]  /*2850*/  UIADD3 UR6, UR4, 0x2, URZ ;  /* 0x0000000204067890 */ /* 0x000fe4000fffe03f */
[----:B------:R-:W-:-:S05]  /*2860*/  UIADD3 UR7, UR4, 0x82, URZ ;  /* 0x0000008204077890 */ /* 0x000fca000fffe03f */
[----:B------:R-:W-:Y:S01]  /*2870*/  UMOV UR10, UR6 ;  /* 0x00000006000a7c82 */ /* 0x000fe20008000000 */
[----:B------:R-:W-:Y:S02]  /*2880*/  WARPGROUP.DEPBAR.LE gsb0, 0x0 ;  /* 0x00008000000079c5 */ /* 0x000fe40000010000 */
[----:B------:R-:W-:-:S06]  /*2890*/  WARPGROUP.ARRIVE ;  /* 0x00000000000079c5 */ /* 0x000fcc0000000000 */
[----:B------:R-:W-:Y:S01]  /*28a0*/  HGMMA.64x16x16.F32 R136, gdesc[UR32], RZ, !UPT, gsb0 ;  /* 0x00200000208879f0 */ /* 0x000fe2000c0008ff */
[----:B------:R-:W-:Y:S01]  /*28b0*/  R2UR UR35, R13 ;  /* 0x000000000d2372ca */ /* 0x000fe200000e0000 */
[----:B------:R-:W-:Y:S01]  /*28c0*/  UIADD3 UR18, UR4, 0x282, URZ ;  /* 0x0000028204127890 */ /* 0x000fe2000fffe03f */
[----:B------:R-:W-:Y:S01]  /*28d0*/  R2UR UR34, R14 ;  /* 0x000000000e2272ca */ /* 0x000fe200000e0000 */
[----:B------:R-:W-:Y:S01]  /*28e0*/  UMOV UR19, 0x40000040 ;  /* 0x4000004000137882 */ /* 0x000fe20000000000 */
[----:B------:R-:W-:Y:S01]  /*28f0*/  UIADD3 UR26, UR4, 0x382, URZ ;  /* 0x00000382041a7890 */ /* 0x000fe2000fffe03f */
[----:B------:R-:W-:Y:S01]  /*2900*/  UMOV UR27, 0x40000040 ;  /* 0x40000040001b7882 */ /* 0x000fe20000000000 */
[----:B------:R-:W-:Y:S01]  /*2910*/  UIADD3 UR30, UR4, 0x402, URZ ;  /* 0x00000402041e7890 */ /* 0x000fe2000fffe03f */
[----:B------:R-:W-:Y:S01]  /*2920*/  UMOV UR31, 0x40000040 ;  /* 0x40000040001f7882 */ /* 0x000fe20000000000 */
[----:B------:R-:W-:Y:S01]  /*2930*/  UMOV UR32, UR8 ;  /* 0x0000000800207c82 */ /* 0x000fe20008000000 */
[----:B------:R-:W-:-:S04]  /*2940*/  UMOV UR33, UR9 ;  /* 0x0000000900217c82 */ /* 0x000fc80008000000 */
[----:B------:R-:W-:Y:S02]  /*2950*/  UMOV UR59, UR35 ;  /* 0x00000023003b7c82 */ /* 0x000fe40008000000 */
        /* <DEDUP_REMOVED lines=18> */
[----:B------:R-:W-:Y:S01]  /*2a80*/  R2UR UR53, R11 ;  /* 0x000000000b3572ca */ /* 0x000fe200000e0000 */
[----:B------:R-:W-:Y:S01]  /*2a90*/  UMOV UR54, UR38 ;  /* 0x0000002600367c82 */ /* 0x000fe20008000000 */
[----:B------:R-:W-:Y:S01]  /*2aa0*/  R2UR UR52, R12 ;  /* 0x000000000c3472ca */ /* 0x000fe200000e0000 */
[----:B------:R-:W-:Y:S01]  /*2ab0*/  UMOV UR55, UR39 ;  /* 0x0000002700377c82 */ /* 0x000fe20008000000 */
        /* <DEDUP_REMOVED lines=8> */
[----:B------:R-:W-:-:S10]  /*2b40*/  WARPGROUP.ARRIVE ;  /* 0x00000000000079c5 */ /* 0x000fd40000000000 */
[----:B------:R-:W-:Y:S01]  /*2b50*/  HGMMA.64x16x16.F32 R216, gdesc[UR56], RZ, !UPT, gsb0 ;  /* 0x0020000038d879f0 */ /* 0x000fe2000c0008ff */
[----:B------:R-:W-:Y:S02]  /*2b60*/  R2UR UR57, R10 ;  /* 0x000000000a3972ca */ /* 0x000fe400000e0000 */
[----:B------:R-:W-:Y:S01]  /*2b70*/  R2UR UR56, R9 ;  /* 0x00000000093872ca */ /* 0x000fe200000e0000 */
[----:B------:R-:W-:Y:S02]  /*2b80*/  WARPGROUP.DEPBAR.LE gsb0, 0x0 ;  /* 0x00008000000079c5 */ /* 0x000fe40000010000 */
[----:B------:R-:W-:-:S06]  /*2b90*/  WARPGROUP.ARRIVE ;  /* 0x00000000000079c5 */ /* 0x000fcc0000000000 */
[----:B------:R-:W-:Y:S03]  /*2ba0*/  HGMMA.64x16x16.F32 R16, gdesc[UR48], RZ, !UPT, gsb0 ;  /* 0x00200000301079f0 */ /* 0x000fe6000c0008ff */
[----:B------:R-:W-:Y:S02]  /*2bb0*/  WARPGROUP.DEPBAR.LE gsb0, 0x0 ;  /* 0x00008000000079c5 */ /* 0x000fe40000010000 */
[----:B0-----:R-:W-:-:S06]  /*2bc0*/  WARPGROUP.ARRIVE ;  /* 0x00000000000079c5 */ /* 0x001fcc0000000000 */
[----:B------:R-:W-:Y:S03]  /*2bd0*/  HGMMA.64x16x16.F32 R208, gdesc[UR52], RZ, !UPT, gsb0 ;  /* 0x0020000034d079f0 */ /* 0x000fe6000c0008ff */
[----:B------:R-:W-:Y:S02]  /*2be0*/  WARPGROUP.DEPBAR.LE gsb0, 0x0 ;  /* 0x00008000000079c5 */ /* 0x000fe40000010000 */
[----:B------:R-:W-:Y:S01]  /*2bf0*/  IMAD.MOV.U32 R2, RZ, RZ, R214 ;  /* 0x000000ffff027224 */ /* 0x000fe200078e00d6 */
[----:B------:R-:W-:Y:S01]  /*2c00*/  MOV R8, R208 ;  /* 0x000000d000087202 */ /* 0x000fe20000000f00 */
[----:B------:R-:W-:Y:S02]  /*2c10*/  IMAD.MOV.U32 R0, RZ, RZ, R215 ;  /* 0x000000ffff007224 */ /* 0x000fe400078e00d7 */
[----:B------:R-:W-:Y:S01]  /*2c20*/  IMAD.MOV.U32 R4, RZ, RZ, R212 ;  /* 0x000000ffff047224 */ /* 0x000fe200078e00d4 */
[----:B------:R-:W2:Y:S01]  /*2c30*/  LDL.LU.64 R214, [R1+0x2d0] ;  /* 0x0002d00001d67983 */ /* 0x000ea20000300a00 */
[----:B------:R-:W-:-:S02]  /*2c40*/  IMAD.MOV.U32 R3, RZ, RZ, R213 ;  /* 0x000000ffff037224 */ /* 0x000fc400078e00d5 */
[----:B------:R-:W-:Y:S01]  /*2c50*/  IMAD.MOV.U32 R6, RZ, RZ, R210 ;  /* 0x000000ffff067224 */ /* 0x000fe200078e00d2 */
[----:B------:R-:W2:Y:S01]  /*2c60*/  LDL.LU.64 R212, [R1+0x2c8] ;  /* 0x0002c80001d47983 */ /* 0x000ea20000300a00 */
[----:B------:R-:W-:Y:S02]  /*2c70*/  IMAD.MOV.U32 R5, RZ, RZ, R211 ;  /* 0x000000ffff057224 */ /* 0x000fe400078e00d3 */
[----:B------:R-:W-:Y:S01]  /*2c80*/  IMAD.MOV.U32 R7, RZ, RZ, R209 ;  /* 0x000000ffff077224 */ /* 0x000fe200078e00d1 */
[----:B------:R-:W2:Y:S04]  /*2c90*/  LDL.LU.64 R210, [R1+0x2c0] ;  /* 0x0002c00001d27983 */ /* 0x000ea80000300a00 */
[----:B------:R-:W2:Y:S02]  /*2ca0*/  LDL.LU.64 R208, [R1+0x2b8] ;  /* 0x0002b80001d07983 */ /* 0x000ea40000300a00 */
[----:B--2---:R-:W-:-:S06]  /*2cb0*/  WARPGROUP.ARRIVE ;  /* 0x00000000000079c5 */ /* 0x004fcc0000000000 */
[----:B------:R-:W-:Y:S03]  /*2cc0*/  HGMMA.64x16x16.F32 R208, gdesc[UR8], R208, gsb0 ;  /* 0x0020000008d079f0 */ /* 0x000fe600080008d0 */
[----:B------:R-:W-:Y:S02]  /*2cd0*/  WARPGROUP.DEPBAR.LE gsb0, 0x0 ;  /* 0x00008000000079c5 */ /* 0x000fe40000010000 */
[----:B------:R-:W-:Y:S04]  /*2ce0*/  STL.64 [R1+0x80], R208 ;  /* 0x000080d001007387 */ /* 0x000fe80000100a00 */
[----:B------:R-:W-:Y:S04]  /*2cf0*/  STL.64 [R1+0x88], R210 ;  /* 0x000088d201007387 */ /* 0x000fe80000100a00 */
[----:B------:R-:W-:Y:S04]  /*2d00*/  STL.64 [R1+0x90], R212 ;  /* 0x000090d401007387 */ /* 0x000fe80000100a00 */
[----:B------:R0:W-:Y:S04]  /*2d10*/  STL.64 [R1+0x98], R214 ;  /* 0x000098d601007387 */ /* 0x0001e80000100a00 */
[----:B0-----:R-:W2:Y:S04]  /*2d20*/  LDL.LU.64 R214, [R1+0x2b0] ;  /* 0x0002b00001d67983 */ /* 0x001ea80000300a00 */
[----:B------:R-:W2:Y:S04]  /*2d30*/  LDL.LU.64 R212, [R1+0x2a8] ;  /* 0x0002a80001d47983 */ /* 0x000ea80000300a00 */
[----:B------:R-:W2:Y:S04]  /*2d40*/  LDL.LU.64 R210, [R1+0x2a0] ;  /* 0x0002a00001d27983 */ /* 0x000ea80000300a00 */
[----:B------:R-:W2:Y:S01]  /*2d50*/  LDL.LU.64 R208, [R1+0x298] ;  /* 0x0002980001d07983 */ /* 0x000ea20000300a00 */
[----:B------:R-:W-:Y:S01]  /*2d60*/  UMOV UR52, UR8 ;  /* 0x0000000800347c82 */ /* 0x000fe20008000000 */
[----:B------:R-:W-:Y:S01]  /*2d70*/  UMOV UR53, UR9 ;  /* 0x0000000900357c82 */ /* 0x000fe20008000000 */
[----:B------:R-:W-:Y:S01]  /*2d80*/  UMOV UR54, UR7 ;  /* 0x0000000700367c82 */ /* 0x000fe20008000000 */
[----:B------:R-:W-:Y:S01]  /*2d90*/  UMOV UR55, 0x40000040 ;  /* 0x4000004000377882 */ /* 0x000fe20000000000 */
        /* <DEDUP_REMOVED lines=18> */
[----:B------:R-:W-:Y:S04]  /*2ec0*/  STL.64 [R1], R208 ;  /* 0x000000d001007387 */ /* 0x000fe80000100a00 */
[----:B------:R-:W-:Y:S04]  /*2ed0*/  STL.64 [R1+0x8], R210 ;  /* 0x000008d201007387 */ /* 0x000fe80000100a00 */
[----:B------:R-:W-:Y:S04]  /*2ee0*/  STL.64 [R1+0x10], R212 ;  /* 0x000010d401007387 */ /* 0x000fe80000100a00 */
[----:B------:R0:W-:Y:S04]  /*2ef0*/  STL.64 [R1+0x18], R214 ;  /* 0x000018d601007387 */ /* 0x0001e80000100a00 */
[----:B0-----:R-:W2:Y:S04]  /*2f00*/  LDL.LU.64 R214, [R1+0x270] ;  /* 0x0002700001d67983 */ /* 0x001ea80000300a00 */
[----:B------:R-:W2:Y:S04]  /*2f10*/  LDL.LU.64 R212, [R1+0x268] ;  /* 0x0002680001d47983 */ /* 0x000ea80000300a00 */
[----:B------:R-:W2:Y:S04]  /*2f20*/  LDL.LU.64 R210, [R1+0x260] ;  /* 0x0002600001d27983 */ /* 0x000ea80000300a00 */
[----:B------:R-:W2:Y:S01]  /*2f30*/  LDL.LU.64 R208, [R1+0x258] ;  /* 0x0002580001d07983 */ /* 0x000ea20000300a00 */
[----:B------:R-:W-:Y:S01]  /*2f40*/  UIADD3 UR58, UR4, 0x182, URZ ;  /* 0x00000182043a7890 */ /* 0x000fe2000fffe03f */
[----:B------:R-:W-:Y:S01]  /*2f50*/  UMOV UR59, 0x40000040 ;  /* 0x40000040003b7882 */ /* 0x000fe20000000000 */
[----:B------:R-:W-:Y:S01]  /*2f60*/  UMOV UR22, UR54 ;  /* 0x0000003600167c82 */ /* 0x000fe20008000000 */
[----:B------:R-:W-:Y:S01]  /*2f70*/  UMOV UR23, UR55 ;  /* 0x0000003700177c82 */ /* 0x000fe20008000000 */
[----:B--2---:R-:W-:-:S06]  /*2f80*/  WARPGROUP.ARRIVE ;  /* 0x00000000000079c5 */ /* 0x004fcc0000000000 */
[----:B------:R-:W-:Y:S03]  /*2f90*/  HGMMA.64x16x16.F32 R208, gdesc[UR56], R208, gsb0 ;  /* 0x0020000038d079f0 */ /* 0x000fe600080008d0 */
[----:B------:R-:W-:Y:S02]  /*2fa0*/  WARPGROUP.DEPBAR.LE gsb0, 0x0 ;  /* 0x00008000000079c5 */ /* 0x000fe40000010000 */
[----:B------:R-:W-:-:S06]  /*2fb0*/  WARPGROUP.ARRIVE ;  /* 0x00000000000079c5 */ /* 0x000fcc0000000000 */
[----:B------:R-:W-:Y:S03]  /*2fc0*/  HGMMA.64x16x16.F32 R192, gdesc[UR12], R192, gsb0 ;  /* 0x002000000cc079f0 */ /* 0x000fe600080008c0 */
[----:B------:R-:W-:Y:S02]  /*2fd0*/  WARPGROUP.DEPBAR.LE gsb0, 0x0 ;  /* 0x00008000000079c5 */ /* 0x000fe40000010000 */
[----:B------:R-:W-:-:S06]  /*2fe0*/  WARPGROUP.ARRIVE ;  /* 0x00000000000079c5 */ /* 0x000fcc0000000000 */
[----:B------:R-:W-:Y:S01]  /*2ff0*/  HGMMA.64x16x16.F32 R176, gdesc[UR16], R176, gsb0 ;  /* 0x0020000010b079f0 */ /* 0x000fe200080008b0 */
[----:B------:R-:W-:Y:S01]  /*3000*/  UMOV UR56, UR22 ;  /* 0x0000001600387c82 */ /* 0x000fe20008000000 */
[----:B------:R-:W-:Y:S01]  /*3010*/  UIADD3 UR22, UR4, 0x302, URZ ;  /* 0x0000030204167890 */ /* 0x000fe2000fffe03f */
[----:B------:R-:W-:Y:S01]  /*3020*/  UMOV UR57, UR23 ;  /* 0x0000001700397c82 */ /* 0x000fe20008000000 */
[----:B------:R-:W-:Y:S01]  /*3030*/  UMOV UR23, 0x40000040 ;  /* 0x4000004000177882 */ /* 0x000fe20000000000 */
[----:B------:R-:W-:Y:S02]  /*3040*/  WARPGROUP.DEPBAR.LE gsb0, 0x0 ;  /* 0x00008000000079c5 */ /* 0x000fe40000010000 */
[----:B------:R-:W-:-:S06]  /*3050*/  WARPGROUP.ARRIVE ;  /* 0x00000000000079c5 */ /* 0x000fcc0000000000 */
[----:B------:R-:W-:Y:S03]  /*3060*/  HGMMA.64x16x16.F32 R160, gdesc[UR20], R160, gsb0 ;  /* 0x0020000014a079f0 */ /* 0x000fe600080008a0 */
        /* <DEDUP_REMOVED lines=8> */
[----:B------:R-:W-:Y:S01]  /*30f0*/  HGMMA.64x16x16.F32 R112, gdesc[UR32], R112, gsb0 ;  /* 0x00200000207079f0 */ /* 0x000fe20008000870 */
[----:B------:R-:W-:Y:S01]  /*3100*/  UIADD3 UR38, UR4, 0x502, URZ ;  /* 0x0000050204267890 */ /* 0x000fe2000fffe03f */
[----:B------:R-:W-:Y:S01]  /*3110*/  UMOV UR39, 0x40000040 ;  /* 0x4000004000277882 */ /* 0x000fe20000000000 */
        /* <DEDUP_REMOVED lines=10> */
[----:B------:R-:W-:Y:S01]  /*31c0*/  HGMMA.64x16x16.F32 R64, gdesc[UR44], R64, gsb0 ;  /* 0x002000002c4079f0 */ /* 0x000fe20008000840 */
[----:B------:R-:W-:Y:S01]  /*31d0*/  UMOV UR6, UR50 ;  /* 0x0000003200067c82 */ /* 0x000fe20008000000 */
[----:B------:R-:W-:Y:S01]  /*31e0*/  UIADD3 UR50, UR4, 0x682, URZ ;  /* 0x0000068204327890 */ /* 0x000fe2000fffe03f */
[----:B------:R-:W-:Y:S01]  /*31f0*/  UMOV UR7, UR51 ;  /* 0x0000003300077c82 */ /* 0x000fe20008000000 */
[----:B------:R-:W-:Y:S01]  /*3200*/  UMOV UR48, UR8 ;  /* 0x0000000800307c82 */ /* 0x000fe20008000000 */
[----:B------:R-:W-:Y:S01]  /*3210*/  UMOV UR49, UR9 ;  /* 0x0000000900317c82 */ /* 0x000fe20008000000 */
[----:B------:R-:W-:Y:S01]  /*3220*/  UMOV UR51, 0x40000040 ;  /* 0x4000004000337882 */ /* 0x000fe20000000000 */
[----:B------:R-:W-:Y:S04]  /*3230*/  STL.64 [R1+0x1f0], R214 ;  /* 0x0001f0d601007387 */ /* 0x000fe80000100a00 */
[----:B------:R-:W-:Y:S04]  /*3240*/  STL.64 [R1+0x1e8], R212 ;  /* 0x0001e8d401007387 */ /* 0x000fe80000100a00 */
[----:B------:R-:W-:Y:S04]  /*3250*/  STL.64 [R1+0x1e0], R210 ;  /* 0x0001e0d201007387 */ /* 0x000fe80000100a00 */
[----:B------:R0:W-:Y:S04]  /*3260*/  STL.64 [R1+0x1d8], R208 ;  /* 0x0001d8d001007387 */ /* 0x0001e80000100a00 */
[----:B0-----:R-:W2:Y:S04]  /*3270*/  LDL.LU.64 R208, [R1] ;  /* 0x0000000001d07983 */ /* 0x001ea80000300a00 */
[----:B------:R-:W3:Y:S04]  /*3280*/  LDL.LU.64 R210, [R1+0x8] ;  /* 0x0000080001d27983 */ /* 0x000ee80000300a00 */
[----:B------:R-:W4:Y:S04]  /*3290*/  LDL.LU.64 R212, [R1+0x10] ;  /* 0x0000100001d47983 */ /* 0x000f280000300a00 */
[----:B------:R-:W2:Y:S01]  /*32a0*/  LDL.LU.64 R214, [R1+0x18] ;  /* 0x0000180001d67983 */ /* 0x000ea20000300a00 */
[----:B------:R-:W-:-:S02]  /*32b0*/  WARPGROUP.DEPBAR.LE gsb0, 0x0 ;  /* 0x00008000000079c5 */ /* 0x000fc40000010000 */
[----:B------:R-:W-:-:S06]  /*32c0*/  WARPGROUP.ARRIVE ;  /* 0x00000000000079c5 */ /* 0x000fcc0000000000 */
[----:B------:R-:W-:Y:S01]  /*32d0*/  HGMMA.64x16x16.F32 R48, gdesc[UR48], R48, gsb0 ;  /* 0x00200000303079f0 */ /* 0x000fe20008000830 */
[----:B------:R-:W-:Y:S01]  /*32e0*/  UIADD3 UR54, UR4, 0x702, URZ ;  /* 0x0000070204367890 */ /* 0x000fe2000fffe03f */
[----:B------:R-:W-:Y:S01]  /*32f0*/  UMOV UR52, UR8 ;  /* 0x0000000800347c82 */ /* 0x000fe20008000000 */
[----:B------:R-:W-:Y:S01]  /*3300*/  UMOV UR53, UR9 ;  /* 0x0000000900357c82 */ /* 0x000fe20008000000 */
[----:B------:R-:W-:Y:S01]  /*3310*/  UMOV UR55, 0x40000040 ;  /* 0x4000004000377882 */ /* 0x000fe20000000000 */
[----:B------:R-:W-:Y:S02]  /*3320*/  WARPGROUP.DEPBAR.LE gsb0, 0x0 ;  /* 0x00008000000079c5 */ /* 0x000fe40000010000 */
[----:B------:R-:W-:-:S06]  /*3330*/  WARPGROUP.ARRIVE ;  /* 0x00000000000079c5 */ /* 0x000fcc0000000000 */
[----:B------:R-:W-:Y:S01]  /*3340*/  HGMMA.64x16x16.F32 R32, gdesc[UR52], R32, gsb0 ;  /* 0x00200000342079f0 */ /* 0x000fe20008000820 */
[----:B------:R-:W-:Y:S01]  /*3350*/  UIADD3 UR5, UR60, 0x402, URZ ;  /* 0x000004023c057890 */ /* 0x000fe2000fffe03f */
[----:B------:R-:W-:-:S06]  /*3360*/  UMOV UR53, 0x40000040 ;  /* 0x4000004000357882 */ /* 0x000fcc0000000000 */
[----:B------:R-:W-:Y:S01]  /*3370*/  UMOV UR52, UR5 ;  /* 0x0000000500347c82 */ /* 0x000fe20008000000 */
[----:B------:R-:W-:Y:S02]  /*3380*/  WARPGROUP.DEPBAR.LE gsb0, 0x0 ;  /* 0x00008000000079c5 */ /* 0x000fe40000010000 */
[----:B------:R-:W-:-:S06]  /*3390*/  WARPGROUP.ARRIVE ;  /* 0x00000000000079c5 */ /* 0x000fcc0000000000 */
[----:B------:R-:W-:Y:S01]  /*33a0*/  HGMMA.64x16x16.F32 R24, gdesc[UR52], R24, gsb0 ;  /* 0x00200000341879f0 */ /* 0x000fe20008000818 */
[----:B------:R-:W-:Y:S01]  /*33b0*/  UMOV UR48, UR52 ;  /* 0x0000003400307c82 */ /* 0x000fe20008000000 */
        /* <DEDUP_REMOVED lines=14> */
[----:B--2---:R-:W-:Y:S04]  /*34a0*/  STL.64 [R1+0x210], R214 ;  /* 0x000210d601007387 */ /* 0x004fe80000100a00 */
[----:B----4-:R-:W-:Y:S04]  /*34b0*/  STL.64 [R1+0x208], R212 ;  /* 0x000208d401007387 */ /* 0x010fe80000100a00 */
[----:B---3--:R-:W-:Y:S04]  /*34c0*/  STL.64 [R1+0x200], R210 ;  /* 0x000200d201007387 */ /* 0x008fe80000100a00 */
[----:B------:R0:W-:Y:S04]  /*34d0*/  STL.64 [R1+0x1f8], R208 ;  /* 0x0001f8d001007387 */ /* 0x0001e80000100a00 */
[----:B0-----:R-:W2:Y:S04]  /*34e0*/  LDL.LU.64 R208, [R1+0x40] ;  /* 0x0000400001d07983 */ /* 0x001ea80000300a00 */
[----:B------:R-:W3:Y:S04]  /*34f0*/  LDL.LU.64 R210, [R1+0x48] ;  /* 0x0000480001d27983 */ /* 0x000ee80000300a00 */
[----:B------:R-:W4:Y:S04]  /*3500*/  LDL.LU.64 R212, [R1+0x50] ;  /* 0x0000500001d47983 */ /* 0x000f280000300a00 */
[----:B------:R-:W2:Y:S01]  /*3510*/  LDL.LU.64 R214, [R1+0x58] ;  /* 0x0000580001d67983 */ /* 0x000ea20000300a00 */
[----:B------:R-:W-:Y:S01]  /*3520*/  UMOV UR36, UR52 ;  /* 0x0000003400247c82 */ /* 0x000fe20008000000 */
[----:B------:R-:W-:Y:S01]  /*3530*/  UMOV UR37, UR53 ;  /* 0x0000003500257c82 */ /* 0x000fe20008000000 */
[----:B------:R-:W-:-:S02]  /*3540*/  WARPGROUP.DEPBAR.LE gsb0, 0x0 ;  /* 0x00008000000079c5 */ /* 0x000fc40000010000 */
        /* <DEDUP_REMOVED lines=59> */
[----:B--2---:R0:W-:Y:S04]  /*3900*/  STL.64 [R1+0x250], R214 ;  /* 0x000250d601007387 */ /* 0x0041e80000100a00 */
[----:B----4-:R1:W-:Y:S04]  /*3910*/  STL.64 [R1+0x248], R212 ;  /* 0x000248d401007387 */ /* 0x0103e80000100a00 */
[----:B---3--:R2:W-:Y:S04]  /*3920*/  STL.64 [R1+0x240], R210 ;  /* 0x000240d201007387 */ /* 0x0085e80000100a00 */
[----:B------:R3:W-:Y:S01]  /*3930*/  STL.64 [R1+0x238], R208 ;  /* 0x000238d001007387 */ /* 0x0007e20000100a00 */
[----:B0-----:R-:W-:-:S02]  /*3940*/  IMAD.MOV.U32 R214, RZ, RZ, R2 ;  /* 0x000000ffffd67224 */ /* 0x001fc400078e0002 */
[----:B------:R-:W-:Y:S02]  /*3950*/  IMAD.MOV.U32 R215, RZ, RZ, R0 ;  /* 0x000000ffffd77224 */ /* 0x000fe400078e0000 */
[----:B-1----:R-:W-:Y:S02]  /*3960*/  IMAD.MOV.U32 R212, RZ, RZ, R4 ;  /* 0x000000ffffd47224 */ /* 0x002fe400078e0004 */
[----:B------:R-:W-:Y:S02]  /*3970*/  IMAD.MOV.U32 R213, RZ, RZ, R3 ;  /* 0x000000ffffd57224 */ /* 0x000fe400078e0003 */
[----:B--2---:R-:W-:Y:S02]  /*3980*/  IMAD.MOV.U32 R210, RZ, RZ, R6 ;  /* 0x000000ffffd27224 */ /* 0x004fe400078e0006 */
[----:B------:R-:W-:Y:S01]  /*3990*/  IMAD.MOV.U32 R211, RZ, RZ, R5 ;  /* 0x000000ffffd37224 */ /* 0x000fe200078e0005 */
[----:B---3--:R-:W-:Y:S01]  /*39a0*/  MOV R208, R8 ;  /* 0x0000000800d07202 */ /* 0x008fe20000000f00 */
[----:B------:R-:W-:Y:S01]  /*39b0*/  IMAD.MOV.U32 R209, RZ, RZ, R7 ;  /* 0x000000ffffd17224 */ /* 0x000fe200078e0007 */
[----:B------:R-:W-:-:S05]  /*39c0*/  WARPGROUP.DEPBAR.LE gsb0, 0x0 ;  /* 0x00008000000079c5 */ /* 0x000fca0000010000 */
[----:B------:R-:W-:-:S06]  /*39d0*/  WARPGROUP.ARRIVE ;  /* 0x00000000000079c5 */ /* 0x000fcc0000000000 */
[----:B------:R-:W-:Y:S01]  /*39e0*/  HGMMA.64x16x16.F32 R208, gdesc[UR8], R208, gsb0 ;  /* 0x0020000008d079f0 */ /* 0x000fe200080008d0 */
[----:B------:R-:W-:Y:S04]  /*39f0*/  STL [R1+0x1d4], R195 ;  /* 0x0001d4c301007387 */ /* 0x000fe80000100800 */
[----:B------:R-:W-:Y:S04]  /*3a00*/  STL [R1+0x1d0], R196 ;  /* 0x0001d0c401007387 */ /* 0x000fe80000100800 */
[----:B------:R-:W-:Y:S04]  /*3a10*/  STL [R1+0x1cc], R197 ;  /* 0x0001ccc501007387 */ /* 0x000fe80000100800 */
[----:B------:R-:W-:Y:S04]  /*3a20*/  STL [R1+0x1c8], R198 ;  /* 0x0001c8c601007387 */ /* 0x000fe80000100800 */
[----:B------:R-:W-:Y:S01]  /*3a30*/  STL [R1+0x1c4], R199 ;  /* 0x0001c4c701007387 */ /* 0x000fe20000100800 */
[----:B------:R-:W-:-:S03]  /*3a40*/  WARPGROUP.DEPBAR.LE gsb0, 0x0 ;  /* 0x00008000000079c5 */ /* 0x000fc60000010000 */
        /* <DEDUP_REMOVED lines=8> */
[----:B------:R-:W-:-:S02]  /*3ad0*/  UIADD3 UR6, UR60, 0x4, URZ ;  /* 0x000000043c067890 */ /* 0x000fc4000fffe03f */
[----:B------:R-:W-:Y:S01]  /*3ae0*/  UIADD3 UR7, UR4, 0x4, URZ ;  /* 0x0000000404077890 */ /* 0x000fe2000fffe03f */
[----:B------:R-:W-:Y:S01]  /*3af0*/  UMOV UR9, 0x40000040 ;  /* 0x4000004000097882 */ /* 0x000fe20000000000 */
[----:B------:R-:W-:-:S03]  /*3b00*/  UMOV UR11, 0x40000040 ;  /* 0x40000040000b7882 */ /* 0x000fc60000000000 */
[----:B------:R-:W-:Y:S02]  /*3b10*/  UMOV UR8, UR6 ;  /* 0x0000000600087c82 */ /* 0x000fe40008000000 */
[----:B------:R-:W-:Y:S01]  /*3b20*/  UMOV UR10, UR7 ;  /* 0x00000007000a7c82 */ /* 0x000fe20008000000 */
[----:B--2---:R-:W-:-:S06]  /*3b30*/  WARPGROUP.ARRIVE ;  /* 0x00000000000079c5 */ /* 0x004fcc0000000000 */
[----:B------:R-:W-:Y:S03]  /*3b40*/  HGMMA.64x16x16.F32 R208, gdesc[UR8], R208, gsb0 ;  /* 0x0020000008d079f0 */ /* 0x000fe600080008d0 */
[----:B------:R-:W-:Y:S02]  /*3b50*/  WARPGROUP.DEPBAR.LE gsb0, 0x0 ;  /* 0x00008000000079c5 */ /* 0x000fe40000010000 */
[----:B------:R-:W-:Y:S02]  /*3b60*/  IMAD.MOV.U32 R3, RZ, RZ, R214 ;  /* 0x000000ffff037224 */ /* 0x000fe400078e00d6 */
[----:B------:R-:W-:Y:S02]  /*3b70*/  IMAD.MOV.U32 R0, RZ, RZ, R215 ;  /* 0x000000ffff007224 */ /* 0x000fe400078e00d7 */
[----:B------:R-:W-:Y:S01]  /*3b80*/  IMAD.MOV.U32 R5, RZ, RZ, R212 ;  /* 0x000000ffff057224 */ /* 0x000fe200078e00d4 */
[----:B------:R-:W2:Y:S01]  /*3b90*/  LDL.LU.64 R214, [R1+0x230] ;  /* 0x0002300001d67983 */ /* 0x000ea20000300a00 */
[----:B------:R-:W-:Y:S01]  /*3ba0*/  IMAD.MOV.U32 R4, RZ, RZ, R213 ;  /* 0x000000ffff047224 */ /* 0x000fe200078e00d5 */
[----:B------:R-:W-:Y:S01]  /*3bb0*/  MOV R12, R208 ;  /* 0x000000d0000c7202 */ /* 0x000fe20000000f00 */
[----:B------:R-:W-:Y:S01]  /*3bc0*/  IMAD.MOV.U32 R10, RZ, RZ, R210 ;  /* 0x000000ffff0a7224 */ /* 0x000fe200078e00d2 */
[----:B------:R-:W2:Y:S01]  /*3bd0*/  LDL.LU.64 R212, [R1+0x228] ;  /* 0x0002280001d47983 */ /* 0x000ea20000300a00 */
[----:B------:R-:W-:-:S02]  /*3be0*/  IMAD.MOV.U32 R9, RZ, RZ, R211 ;  /* 0x000000ffff097224 */ /* 0x000fc400078e00d3 */
[----:B------:R-:W-:Y:S01]  /*3bf0*/  IMAD.MOV.U32 R11, RZ, RZ, R209 ;  /* 0x000000ffff0b7224 */ /* 0x000fe200078e00d1 */
[----:B------:R-:W2:Y:S04]  /*3c00*/  LDL.LU.64 R210, [R1+0x220] ;  /* 0x0002200001d27983 */ /* 0x000ea80000300a00 */
[----:B------:R-:W2:Y:S01]  /*3c10*/  LDL.LU.64 R208, [R1+0x218] ;  /* 0x0002180001d07983 */ /* 0x000ea20000300a00 */
[----:B------:R-:W-:Y:S01]  /*3c20*/  UIADD3 UR12, UR4, 0x84, URZ ;  /* 0x00000084040c7890 */ /* 0x000fe2000fffe03f */
[----:B------:R-:W-:Y:S01]  /*3c30*/  UMOV UR16, UR8 ;  /* 0x0000000800107c82 */ /* 0x000fe20008000000 */
[----:B------:R-:W-:Y:S01]  /*3c40*/  UMOV UR17, UR9 ;  /* 0x0000000900117c82 */ /* 0x000fe20008000000 */
[----:B------:R-:W-:-:S04]  /*3c50*/  UMOV UR19, 0x40000040 ;  /* 0x4000004000137882 */ /* 0x000fc80000000000 */
        /* <DEDUP_REMOVED lines=19> */
[----:B------:R-:W-:Y:S01]  /*3d90*/  UMOV UR16, UR8 ;  /* 0x0000000800107c82 */ /* 0x000fe20008000000 */
[----:B------:R-:W-:Y:S01]  /*3da0*/  UMOV UR17, UR9 ;  /* 0x0000000900117c82 */ /* 0x000fe20008000000 */
[----:B------:R-:W-:-:S02]  /*3db0*/  UMOV UR19, 0x40000040 ;  /* 0x4000004000137882 */ /* 0x000fc40000000000 */
        /* <DEDUP_REMOVED lines=19> */
[----:B------:R-:W-:Y:S01]  /*3ef0*/  UMOV UR59, 0x40000040 ;  /* 0x40000040003b7882 */ /* 0x000fe20000000000 */
[----:B--2---:R-:W-:-:S06]  /*3f00*/  WARPGROUP.ARRIVE ;  /* 0x00000000000079c5 */ /* 0x004fcc0000000000 */
[----:B------:R-:W-:Y:S03]  /*3f10*/  HGMMA.64x16x16.F32 R208, gdesc[UR56], R208, gsb0 ;  /* 0x0020000038d079f0 */ /* 0x000fe600080008d0 */
[----:B------:R-:W-:Y:S02]  /*3f20*/  WARPGROUP.DEPBAR.LE gsb0, 0x0 ;  /* 0x00008000000079c5 */ /* 0x000fe40000010000 */
[----:B------:R-:W-:Y:S04]  /*3f30*/  STL.64 [R1+0x138], R214 ;  /* 0x000138d601007387 */ /* 0x000fe80000100a00 */
[----:B------:R0:W-:Y:S04]  /*3f40*/  STL.64 [R1+0x130], R212 ;  /* 0x000130d401007387 */ /* 0x0001e80000100a00 */
[----:B------:R1:W-:Y:S04]  /*3f50*/  STL.64 [R1+0x128], R210 ;  /* 0x000128d201007387 */ /* 0x0003e80000100a00 */
[----:B------:R2:W-:Y:S01]  /*3f60*/  STL.64 [R1+0x120], R208 ;  /* 0x000120d001007387 */ /* 0x0005e20000100a00 */
[----:B0-----:R-:W-:-:S02]  /*3f70*/  IMAD.MOV.U32 R212, RZ, RZ, R199 ;  /* 0x000000ffffd47224 */ /* 0x001fc400078e00c7 */
[----:B-1----:R-:W-:Y:S01]  /*3f80*/  IMAD.MOV.U32 R210, RZ, RZ, R197 ;  /* 0x000000ffffd27224 */ /* 0x002fe200078e00c5 */
[----:B--2---:R-:W-:Y:S01]  /*3f90*/  MOV R208, R195 ;  /* 0x000000c300d07202 */ /* 0x004fe20000000f00 */
[----:B------:R-:W-:Y:S01]  /*3fa0*/  IMAD.MOV.U32 R209, RZ, RZ, R196 ;  /* 0x000000ffffd17224 */ /* 0x000fe200078e00c4 */
[----:B------:R-:W2:Y:S01]  /*3fb0*/  LDL.LU R195, [R1+0x1d4] ;  /* 0x0001d40001c37983 */ /* 0x000ea20000300800 */
[----:B------:R-:W-:-:S03]  /*3fc0*/  IMAD.MOV.U32 R211, RZ, RZ, R198 ;  /* 0x000000ffffd37224 */ /* 0x000fc600078e00c6 */
[----:B------:R-:W2:Y:S04]  /*3fd0*/  LDL.LU R196, [R1+0x1d0] ;  /* 0x0001d00001c47983 */ /* 0x000ea80000300800 */
[----:B------:R-:W2:Y:S04]  /*3fe0*/  LDL.LU R197, [R1+0x1cc] ;  /* 0x0001cc0001c57983 */ /* 0x000ea80000300800 */
[----:B------:R-:W2:Y:S04]  /*3ff0*/  LDL.LU R198, [R1+0x1c8] ;  /* 0x0001c80001c67983 */ /* 0x000ea80000300800 */
[----:B------:R-:W2:Y:S01]  /*4000*/  LDL.LU R199, [R1+0x1c4] ;  /* 0x0001c40001c77983 */ /* 0x000ea20000300800 */
[----:B------:R-:W-:Y:S01]  /*4010*/  UIADD3 UR30, UR4, 0x204, URZ ;  /* 0x00000204041e7890 */ /* 0x000fe2000fffe03f */
[----:B------:R-:W-:Y:S01]  /*4020*/  UMOV UR28, UR8 ;  /* 0x00000008001c7c82 */ /* 0x000fe20008000000 */
[----:B------:R-:W-:Y:S01]  /*4030*/  UMOV UR29, UR9 ;  /* 0x00000009001d7c82 */ /* 0x000fe20008000000 */
[----:B------:R-:W-:Y:S01]  /*4040*/  UMOV UR31, 0x40000040 ;  /* 0x40000040001f7882 */ /* 0x000fe20000000000 */
[----:B------:R-:W-:Y:S01]  /*4050*/  UIADD3 UR38, UR4, 0x284, URZ ;  /* 0x0000028404267890 */ /* 0x000fe2000fffe03f */
[----:B------:R-:W-:Y:S01]  /*4060*/  UMOV UR36, UR8 ;  /* 0x0000000800247c82 */ /* 0x000fe20008000000 */
[----:B------:R-:W-:Y:S01]  /*4070*/  UMOV UR37, UR9 ;  /* 0x0000000900257c82 */ /* 0x000fe20008000000 */
[----:B------:R-:W-:Y:S01]  /*4080*/  UMOV UR39, 0x40000040 ;  /* 0x4000004000277882 */ /* 0x000fe20000000000 */
[----:B------:R-:W-:Y:S01]  /*4090*/  UIADD3 UR14, UR4, 0x304, URZ ;  /* 0x00000304040e7890 */ /* 0x000fe2000fffe03f */
[----:B------:R-:W-:Y:S01]  /*40a0*/  UMOV UR15, 0x40000040 ;  /* 0x40000040000f7882 */ /* 0x000fe20000000000 */
[----:B------:R-:W-:Y:S01]  /*40b0*/  UIADD3 UR42, UR4, 0x384, URZ ;  /* 0x00000384042a7890 */ /* 0x000fe2000fffe03f */
[----:B------:R-:W-:Y:S01]  /*40c0*/  UMOV UR40, UR8 ;  /* 0x0000000800287c82 */ /* 0x000fe20008000000 */
[----:B------:R-:W-:Y:S01]  /*40d0*/  UMOV UR41, UR9 ;  /* 0x0000000900297c82 */ /* 0x000fe20008000000 */
[----:B------:R-:W-:Y:S01]  /*40e0*/  UMOV UR43, 0x40000040 ;  /* 0x40000040002b7882 */ /* 0x000fe20000000000 */
[----:B------:R-:W-:Y:S01]  /*40f0*/  UMOV UR6, UR18 ;  /* 0x0000001200067c82 */ /* 0x000fe20008000000 */
[----:B------:R-:W-:Y:S01]  /*4100*/  UIADD3 UR18, UR4, 0x404, URZ ;  /* 0x0000040404127890 */ /* 0x000fe2000fffe03f */
[----:B------:R-:W-:Y:S01]  /*4110*/  UMOV UR7, UR19 ;  /* 0x0000001300077c82 */ /* 0x000fe20008000000 */
[----:B------:R-:W-:Y:S01]  /*4120*/  UMOV UR16, UR8 ;  /* 0x0000000800107c82 */ /* 0x000fe20008000000 */
[----:B------:R-:W-:Y:S01]  /*4130*/  UMOV UR17, UR9 ;  /* 0x0000000900117c82 */ /* 0x000fe20008000000 */
[----:B------:R-:W-:Y:S01]  /*4140*/  UMOV UR19, 0x40000040 ;  /* 0x4000004000137882 */ /* 0x000fe20000000000 */
[----:B--2---:R-:W-:-:S06]  /*4150*/  WARPGROUP.ARRIVE ;  /* 0x00000000000079c5 */ /* 0x004fcc0000000000 */
[----:B------:R-:W-:Y:S03]  /*4160*/  HGMMA.64x16x16.F32 R192, gdesc[UR28], R192, gsb0 ;  /* 0x002000001cc079f0 */ /* 0x000fe600080008c0 */
        /* <DEDUP_REMOVED lines=103> */
[----:B------:R-:W-:Y:S02]  /*47e0*/  IMAD.MOV.U32 R214, RZ, RZ, R6 ;  /* 0x000000ffffd67224 */ /* 0x000fe400078e0006 */
[----:B------:R-:W-:Y:S02]  /*47f0*/  IMAD.MOV.U32 R215, RZ, RZ, R15 ;  /* 0x000000ffffd77224 */ /* 0x000fe400078e000f */
[----:B------:R-:W-:Y:S02]  /*4800*/  IMAD.MOV.U32 R213, RZ, RZ, R7 ;  /* 0x000000ffffd57224 */ /* 0x000fe400078e0007 */
[----:B------:R0:W5:Y:S04]  /*4810*/  LDL.LU R7, [R1+0x1c0] ;  /* 0x0001c00001077983 */ /* 0x0001680000300800 */
[----:B------:R0:W5:Y:S04]  /*4820*/  LDL.LU R6, [R1+0x1bc] ;  /* 0x0001bc0001067983 */ /* 0x0001680000300800 */
[----:B------:R0:W5:Y:S01]  /*4830*/  LDL.LU R15, [R1+0x1b8] ;  /* 0x0001b800010f7983 */ /* 0x0001620000300800 */
[----:B------:R-:W-:-:S02]  /*4840*/  WARPGROUP.DEPBAR.LE gsb0, 0x0 ;  /* 0x00008000000079c5 */ /* 0x000fc40000010000 */
[----:B------:R-:W-:-:S06]  /*4850*/  WARPGROUP.ARRIVE ;  /* 0x00000000000079c5 */ /* 0x000fcc0000000000 */
[----:B------:R-:W-:Y:S01]  /*4860*/  HGMMA.64x16x16.F32 R152, gdesc[UR12], R152, gsb0 ;  /* 0x002000000c9879f0 */ /* 0x000fe20008000898 */
[----:B------:R1:W-:Y:S04]  /*4870*/  STL.64 [R1+0x158], R214 ;  /* 0x000158d601007387 */ /* 0x0003e80000100a00 */
[----:B------:R2:W-:Y:S04]  /*4880*/  STL.64 [R1+0x150], R212 ;  /* 0x000150d401007387 */ /* 0x0005e80000100a00 */
[----:B------:R3:W-:Y:S01]  /*4890*/  STL.64 [R1+0x148], R210 ;  /* 0x000148d201007387 */ /* 0x0007e20000100a00 */
[----:B-1----:R-:W-:-:S03]  /*48a0*/  IMAD.MOV.U32 R214, RZ, RZ, R14 ;  /* 0x000000ffffd67224 */ /* 0x002fc600078e000e */
[----:B------:R1:W-:Y:S01]  /*48b0*/  STL.64 [R1+0x140], R208 ;  /* 0x000140d001007387 */ /* 0x0003e20000100a00 */
[----:B------:R-:W-:Y:S02]  /*48c0*/  IMAD.MOV.U32 R215, RZ, RZ, R13 ;  /* 0x000000ffffd77224 */ /* 0x000fe400078e000d */
[----:B--2---:R-:W-:Y:S02]  /*48d0*/  IMAD.MOV.U32 R212, RZ, RZ, R225 ;  /* 0x000000ffffd47224 */ /* 0x004fe400078e00e1 */
[----:B------:R-:W-:Y:S02]  /*48e0*/  IMAD.MOV.U32 R213, RZ, RZ, R224 ;  /* 0x000000ffffd57224 */ /* 0x000fe400078e00e0 */
[----:B---3--:R-:W-:Y:S02]  /*48f0*/  IMAD.MOV.U32 R210, RZ, RZ, R227 ;  /* 0x000000ffffd27224 */ /* 0x008fe400078e00e3 */
[----:B------:R-:W-:Y:S01]  /*4900*/  IMAD.MOV.U32 R211, RZ, RZ, R226 ;  /* 0x000000ffffd37224 */ /* 0x000fe200078e00e2 */
[----:B-1----:R-:W-:Y:S01]  /*4910*/  MOV R208, R8 ;  /* 0x0000000800d07202 */ /* 0x002fe20000000f00 */
[----:B------:R-:W-:Y:S01]  /*4920*/  IMAD.MOV.U32 R209, RZ, RZ, R2 ;  /* 0x000000ffffd17224 */ /* 0x000fe200078e0002 */
[----:B------:R0:W5:Y:S04]  /*4930*/  LDL.LU R8, [R1+0x1b4] ;  /* 0x0001b40001087983 */ /* 0x0001680000300800 */
[----:B------:R0:W5:Y:S04]  /*4940*/  LDL.LU R2, [R1+0x1b0] ;  /* 0x0001b00001027983 */ /* 0x0001680000300800 */
[----:B------:R1:W-:Y:S04]  /*4950*/  STL.64 [R1+0x178], R214 ;  /* 0x000178d601007387 */ /* 0x0003e80000100a00 */
[----:B------:R2:W-:Y:S04]  /*4960*/  STL.64 [R1+0x170], R212 ;  /* 0x000170d401007387 */ /* 0x0005e80000100a00 */
[----:B------:R3:W-:Y:S01]  /*4970*/  STL.64 [R1+0x168], R210 ;  /* 0x000168d201007387 */ /* 0x0007e20000100a00 */
[----:B-1----:R-:W-:-:S02]  /*4980*/  IMAD.MOV.U32 R214, RZ, RZ, R3 ;  /* 0x000000ffffd67224 */ /* 0x002fc400078e0003 */
[----:B------:R-:W-:Y:S01]  /*4990*/  IMAD.MOV.U32 R215, RZ, RZ, R0 ;  /* 0x000000ffffd77224 */ /* 0x000fe200078e0000 */
[----:B------:R1:W-:Y:S01]  /*49a0*/  STL.64 [R1+0x160], R208 ;  /* 0x000160d001007387 */ /* 0x0003e20000100a00 */
[----:B--2---:R-:W-:Y:S02]  /*49b0*/  IMAD.MOV.U32 R212, RZ, RZ, R5 ;  /* 0x000000ffffd47224 */ /* 0x004fe400078e0005 */
[----:B------:R-:W-:Y:S02]  /*49c0*/  IMAD.MOV.U32 R213, RZ, RZ, R4 ;  /* 0x000000ffffd57224 */ /* 0x000fe400078e0004 */
[----:B---3--:R-:W-:Y:S02]  /*49d0*/  IMAD.MOV.U32 R210, RZ, RZ, R10 ;  /* 0x000000ffffd27224 */ /* 0x008fe400078e000a */
[----:B------:R-:W-:Y:S01]  /*49e0*/  IMAD.MOV.U32 R211, RZ, RZ, R9 ;  /* 0x000000ffffd37224 */ /* 0x000fe200078e0009 */
[----:B------:R-:W-:Y:S01]  /*49f0*/  STL.64 [R1+0x198], R214 ;  /* 0x000198d601007387 */ /* 0x000fe20000100a00 */
[----:B-1----:R-:W-:Y:S01]  /*4a00*/  MOV R208, R12 ;  /* 0x0000000c00d07202 */ /* 0x002fe20000000f00 */
[----:B------:R-:W-:-:S02]  /*4a10*/  IMAD.MOV.U32 R209, RZ, RZ, R11 ;  /* 0x000000ffffd17224 */ /* 0x000fc400078e000b */
[----:B------:R-:W-:Y:S04]  /*4a20*/  STL.64 [R1+0x190], R212 ;  /* 0x000190d401007387 */ /* 0x000fe80000100a00 */
[----:B------:R-:W-:Y:S04]  /*4a30*/  STL.64 [R1+0x188], R210 ;  /* 0x000188d201007387 */ /* 0x000fe80000100a00 */
[----:B------:R1:W-:Y:S01]  /*4a40*/  STL.64 [R1+0x180], R208 ;  /* 0x000180d001007387 */ /* 0x0003e20000100a00 */
[----:B------:R-:W-:Y:S02]  /*4a50*/  WARPGROUP.DEPBAR.LE gsb0, 0x0 ;  /* 0x00008000000079c5 */ /* 0x000fe40000010000 */
[----:B------:R-:W-:Y:S01]  /*4a60*/  WARPGROUP.ARRIVE ;  /* 0x00000000000079c5 */ /* 0x000fe20000000000 */
[----:B-1----:R-:W2:Y:S04]  /*4a70*/  LDL.LU.64 R208, [R1+0x60] ;  /* 0x0000600001d07983 */ /* 0x002ea80000300a00 */
[----:B------:R-:W2:Y:S04]  /*4a80*/  LDL.LU.64 R210, [R1+0x68] ;  /* 0x0000680001d27983 */ /* 0x000ea80000300a00 */
[----:B------:R-:W2:Y:S04]  /*4a90*/  LDL.LU.64 R212, [R1+0x70] ;  /* 0x0000700001d47983 */ /* 0x000ea80000300a00 */
[----:B------:R-:W2:Y:S01]  /*4aa0*/  LDL.LU.64 R214, [R1+0x78] ;  /* 0x0000780001d67983 */ /* 0x000ea20000300a00 */
[----:B------:R-:W-:Y:S01]  /*4ab0*/  UMOV UR20, UR24 ;  /* 0x0000001800147c82 */ /* 0x000fe20008000000 */
[----:B------:R-:W-:Y:S01]  /*4ac0*/  UMOV UR21, UR25 ;  /* 0x0000001900157c82 */ /* 0x000fe20008000000 */
[----:B------:R-:W-:Y:S01]  /*4ad0*/  UMOV UR22, UR38 ;  /* 0x0000002600167c82 */ /* 0x000fe20008000000 */
[----:B------:R-:W-:-:S02]  /*4ae0*/  UMOV UR23, UR39 ;  /* 0x0000002700177c82 */ /* 0x000fc40008000000 */
[----:B------:R-:W-:Y:S01]  /*4af0*/  HGMMA.64x16x16.F32 R168, gdesc[UR20], R168, gsb0 ;  /* 0x0020000014a879f0 */ /* 0x000fe200080008a8 */
[----:B------:R-:W-:Y:S01]  /*4b00*/  UMOV UR56, UR6 ;  /* 0x0000000600387c82 */ /* 0x000fe20008000000 */
[----:B------:R-:W-:Y:S01]  /*4b10*/  UIADD3 UR6, UR60, 0x6, URZ ;  /* 0x000000063c067890 */ /* 0x000fe2000fffe03f */
[----:B------:R-:W-:Y:S01]  /*4b20*/  UMOV UR57, UR7 ;  /* 0x0000000700397c82 */ /* 0x000fe20008000000 */
[----:B------:R-:W-:Y:S01]  /*4b30*/  UMOV UR7, UR29 ;  /* 0x0000001d00077c82 */ /* 0x000fe20008000000 */
[----:B------:R-:W-:-:S04]  /*4b40*/  UMOV UR29, UR25 ;  /* 0x00000019001d7c82 */ /* 0x000fc80008000000 */
        /* <DEDUP_REMOVED lines=34> */
[----:B--2---:R-:W-:-:S06]  /*4d70*/  WARPGROUP.ARRIVE ;  /* 0x00000000000079c5 */ /* 0x004fcc0000000000 */
[----:B------:R-:W-:Y:S01]  /*4d80*/  HGMMA.64x16x16.F32 R208, gdesc[UR52], R208, gsb0 ;  /* 0x0020000034d079f0 */ /* 0x000fe200080008d0 */
[----:B------:R-:W-:Y:S01]  /*4d90*/  IMAD.MOV.U32 R10, RZ, RZ, R18 ;  /* 0x000000ffff0a7224 */ /* 0x000fe200078e0012 */
[----:B------:R-:W-:Y:S01]  /*4da0*/  MOV R12, R16 ;  /* 0x00000010000c7202 */ /* 0x000fe20000000f00 */
[----:B------:R-:W-:Y:S02]  /*4db0*/  IMAD.MOV.U32 R9, RZ, RZ, R19 ;  /* 0x000000ffff097224 */ /* 0x000fe400078e0013 */
[----:B------:R-:W-:Y:S01]  /*4dc0*/  IMAD.MOV.U32 R11, RZ, RZ, R17 ;  /* 0x000000ffff0b7224 */ /* 0x000fe200078e0011 */
[----:B------:R0:W5:Y:S01]  /*4dd0*/  LDL.LU.64 R18, [R1+0x1a8] ;  /* 0x0001a80001127983 */ /* 0x0001620000300a00 */
[----:B------:R-:W-:Y:S02]  /*4de0*/  IMAD.MOV.U32 R5, RZ, RZ, R20 ;  /* 0x000000ffff057224 */ /* 0x000fe400078e0014 */
[----:B------:R-:W-:Y:S01]  /*4df0*/  IMAD.MOV.U32 R4, RZ, RZ, R21 ;  /* 0x000000ffff047224 */ /* 0x000fe200078e0015 */
[----:B------:R0:W5:Y:S01]  /*4e00*/  LDL.LU.64 R16, [R1+0x1a0] ;  /* 0x0001a00001107983 */ /* 0x0001620000300a00 */
[----:B------:R-:W-:-:S02]  /*4e10*/  IMAD.MOV.U32 R3, RZ, RZ, R22 ;  /* 0x000000ffff037224 */ /* 0x000fc400078e0016 */
[----:B------:R-:W-:Y:S01]  /*4e20*/  IMAD.MOV.U32 R0, RZ, RZ, R23 ;  /* 0x000000ffff007224 */ /* 0x000fe200078e0017 */
        /* <DEDUP_REMOVED lines=14> */
[----:B------:R-:W-:Y:S01]  /*4f10*/  UMOV UR9, 0x40000040 ;  /* 0x4000004000097882 */ /* 0x000fe20000000000 */
[----:B------:R-:W-:-:S05]  /*4f20*/  UMOV UR11, 0x40000040 ;  /* 0x40000040000b7882 */ /* 0x000fca0000000000 */
[----:B------:R-:W-:Y:S01]  /*4f30*/  UMOV UR10, UR5 ;  /* 0x00000005000a7c82 */ /* 0x000fe20008000000 */
[----:B--2---:R-:W-:-:S06]  /*4f40*/  WARPGROUP.ARRIVE ;  /* 0x00000000000079c5 */ /* 0x004fcc0000000000 */
[----:B------:R-:W-:Y:S03]  /*4f50*/  HGMMA.64x16x16.F32 R208, gdesc[UR8], R208, gsb0 ;  /* 0x0020000008d079f0 */ /* 0x000fe600080008d0 */
[----:B------:R-:W-:Y:S02]  /*4f60*/  WARPGROUP.DEPBAR.LE gsb0, 0x0 ;  /* 0x00008000000079c5 */ /* 0x000fe40000010000 */
[----:B------:R-:W-:Y:S04]  /*4f70*/  STL.64 [R1+0x80], R208 ;  /* 0x000080d001007387 */ /* 0x000fe80000100a00 */
[----:B------:R-:W-:Y:S04]  /*4f80*/  STL.64 [R1+0x88], R210 ;  /* 0x000088d201007387 */ /* 0x000fe80000100a00 */
[----:B------:R-:W-:Y:S04]  /*4f90*/  STL.64 [R1+0x90], R212 ;  /* 0x000090d401007387 */ /* 0x000fe80000100a00 */
[----:B------:R1:W-:Y:S04]  /*4fa0*/  STL.64 [R1+0x98], R214 ;  /* 0x000098d601007387 */ /* 0x0003e80000100a00 */
[----:B-1----:R-:W2:Y:S04]  /*4fb0*/  LDL.LU.64 R214, [R1+0x178] ;  /* 0x0001780001d67983 */ /* 0x002ea80000300a00 */
[----:B------:R-:W2:Y:S04]  /*4fc0*/  LDL.LU.64 R212, [R1+0x170] ;  /* 0x0001700001d47983 */ /* 0x000ea80000300a00 */
        /* <DEDUP_REMOVED lines=53> */
[----:B--2---:R-:W-:-:S06]  /*5320*/  WARPGROUP.ARRIVE ;  /* 0x00000000000079c5 */ /* 0x004fcc0000000000 */
        /* <DEDUP_REMOVED lines=48> */
[----:B------:R-:W-:Y:S02]  /*5630*/  UMOV UR6, UR54 ;  /* 0x0000003600067c82 */ /* 0x000fe40008000000 */
[----:B------:R-:W-:Y:S01]  /*5640*/  UMOV UR56, UR6 ;  /* 0x0000000600387c82 */ /* 0x000fe20008000000 */
[----:B------:R-:W-:Y:S01]  /*5650*/  UIADD3 UR6, UR4, 0x686, URZ ;  /* 0x0000068604067890 */ /* 0x000fe2000fffe03f */
[----:B------:R-:W-:Y:S01]  /*5660*/  UMOV UR7, UR55 ;  /* 0x0000003700077c82 */ /* 0x000fe20008000000 */
[----:B------:R-:W-:Y:S01]  /*5670*/  UIADD3 UR54, UR4, 0x706, URZ ;  /* 0x0000070604367890 */ /* 0x000fe2000fffe03f */
[----:B------:R-:W-:Y:S02]  /*5680*/  UMOV UR57, UR7 ;  /* 0x0000000700397c82 */ /* 0x000fe40008000000 */
[----:B------:R-:W-:Y:S01]  /*5690*/  UMOV UR4, UR8 ;  /* 0x0000000800047c82 */ /* 0x000fe20008000000 */
[----:B------:R-:W-:Y:S01]  /*56a0*/  UMOV UR5, UR9 ;  /* 0x0000000900057c82 */ /* 0x000fe20008000000 */
[----:B------:R-:W-:Y:S01]  /*56b0*/  UMOV UR7, 0x40000040 ;  /* 0x4000004000077882 */ /* 0x000fe20000000000 */
[----:B------:R-:W-:-:S02]  /*56c0*/  WARPGROUP.DEPBAR.LE gsb0, 0x0 ;  /* 0x00008000000079c5 */ /* 0x000fc40000010000 */
[----:B------:R-:W-:-:S06]  /*56d0*/  WARPGROUP.ARRIVE ;  /* 0x00000000000079c5 */ /* 0x000fcc0000000000 */
[----:B------:R-:W-:Y:S01]  /*56e0*/  HGMMA.64x16x16.F32 R48, gdesc[UR4], R48, gsb0 ;  /* 0x00200000043079f0 */ /* 0x000fe20008000830 */
        /* <DEDUP_REMOVED lines=71> */
[----:B------:R1:W-:Y:S01]  /*5b60*/  STL.64 [R1+0xf8], R214 ;  /* 0x0000f8d601007387 */ /* 0x0003e20000100a00 */
[----:B------:R-:W-:Y:S02]  /*5b70*/  WARPGROUP.DEPBAR.LE gsb0, 0x0 ;  /* 0x00008000000079c5 */ /* 0x000fe40000010000 */
[----:B------:R-:W-:-:S06]  /*5b80*/  WARPGROUP.ARRIVE ;  /* 0x00000000000079c5 */ /* 0x000fcc0000000000 */
[----:B------:R-:W-:Y:S01]  /*5b90*/  HGMMA.64x16x16.F32 R216, gdesc[UR56], R216, gsb0 ;  /* 0x0020000038d879f0 */ /* 0x000fe200080008d8 */
[----:B------:R2:W-:Y:S01]  /*5ba0*/  STL.64 [R1+0xf0], R212 ;  /* 0x0000f0d401007387 */ /* 0x0005e20000100a00 */
[----:B-1----:R-:W-:Y:S02]  /*5bb0*/  IMAD.MOV.U32 R214, RZ, RZ, R14 ;  /* 0x000000ffffd67224 */ /* 0x002fe400078e000e */
[----:B------:R-:W-:Y:S01]  /*5bc0*/  IMAD.MOV.U32 R215, RZ, RZ, R13 ;  /* 0x000000ffffd77224 */ /* 0x000fe200078e000d */
[----:B------:R1:W-:Y:S04]  /*5bd0*/  STL.64 [R1+0xe8], R210 ;  /* 0x0000e8d201007387 */ /* 0x0003e80000100a00 */
[----:B------:R3:W-:Y:S01]  /*5be0*/  STL.64 [R1+0xe0], R208 ;  /* 0x0000e0d001007387 */ /* 0x0007e20000100a00 */
[----:B--2---:R-:W-:-:S02]  /*5bf0*/  IMAD.MOV.U32 R212, RZ, RZ, R21 ;  /* 0x000000ffffd47224 */ /* 0x004fc400078e0015 */
[----:B------:R-:W-:Y:S02]  /*5c00*/  IMAD.MOV.U32 R213, RZ, RZ, R20 ;  /* 0x000000ffffd57224 */ /* 0x000fe400078e0014 */
[----:B-1----:R-:W-:Y:S02]  /*5c10*/  IMAD.MOV.U32 R210, RZ, RZ, R23 ;  /* 0x000000ffffd27224 */ /* 0x002fe400078e0017 */
[----:B------:R-:W-:Y:S01]  /*5c20*/  IMAD.MOV.U32 R211, RZ, RZ, R22 ;  /* 0x000000ffffd37224 */ /* 0x000fe200078e0016 */
[----:B---3--:R-:W-:Y:S01]  /*5c30*/  MOV R208, R225 ;  /* 0x000000e100d07202 */ /* 0x008fe20000000f00 */
[----:B------:R-:W-:Y:S01]  /*5c40*/  IMAD.MOV.U32 R209, RZ, RZ, R224 ;  /* 0x000000ffffd17224 */ /* 0x000fe200078e00e0 */
[----:B------:R1:W-:Y:S04]  /*5c50*/  STL.64 [R1+0x118], R214 ;  /* 0x000118d601007387 */ /* 0x0003e80000100a00 */
[----:B------:R2:W-:Y:S04]  /*5c60*/  STL.64 [R1+0x110], R212 ;  /* 0x000110d401007387 */ /* 0x0005e80000100a00 */
[----:B------:R3:W-:Y:S04]  /*5c70*/  STL.64 [R1+0x108], R210 ;  /* 0x000108d201007387 */ /* 0x0007e80000100a00 */
[----:B------:R4:W-:Y:S01]  /*5c80*/  STL.64 [R1+0x100], R208 ;  /* 0x000100d001007387 */ /* 0x0009e20000100a00 */
[----:B-1----:R-:W-:-:S02]  /*5c90*/  IMAD.MOV.U32 R214, RZ, RZ, R3 ;  /* 0x000000ffffd67224 */ /* 0x002fc400078e0003 */
[----:B------:R-:W-:Y:S02]  /*5ca0*/  IMAD.MOV.U32 R215, RZ, RZ, R0 ;  /* 0x000000ffffd77224 */ /* 0x000fe400078e0000 */
[----:B--2---:R-:W-:Y:S02]  /*5cb0*/  IMAD.MOV.U32 R212, RZ, RZ, R5 ;  /* 0x000000ffffd47224 */ /* 0x004fe400078e0005 */
[----:B------:R-:W-:Y:S02]  /*5cc0*/  IMAD.MOV.U32 R213, RZ, RZ, R4 ;  /* 0x000000ffffd57224 */ /* 0x000fe400078e0004 */
[----:B---3--:R-:W-:Y:S02]  /*5cd0*/  IMAD.MOV.U32 R210, RZ, RZ, R10 ;  /* 0x000000ffffd27224 */ /* 0x008fe400078e000a */
[----:B------:R-:W-:Y:S01]  /*5ce0*/  IMAD.MOV.U32 R211, RZ, RZ, R9 ;  /* 0x000000ffffd37224 */ /* 0x000fe200078e0009 */
[----:B----4-:R-:W-:Y:S01]  /*5cf0*/  MOV R208, R12 ;  /* 0x0000000c00d07202 */ /* 0x010fe20000000f00 */
[----:B------:R-:W-:Y:S01]  /*5d00*/  IMAD.MOV.U32 R209, RZ, RZ, R11 ;  /* 0x000000ffffd17224 */ /* 0x000fe200078e000b */
[----:B------:R-:W-:-:S05]  /*5d10*/  WARPGROUP.DEPBAR.LE gsb0, 0x0 ;  /* 0x00008000000079c5 */ /* 0x000fca0000010000 */
[----:B------:R-:W-:Y:S01]  /*5d20*/  WARPGROUP.ARRIVE ;  /* 0x00000000000079c5 */ /* 0x000fe20000000000 */
[----:B------:R-:W-:Y:S01]  /*5d30*/  UMOV UR54, UR8 ;  /* 0x0000000800367c82 */ /* 0x000fe20008000000 */
[----:B------:R-:W-:-:S04]  /*5d40*/  UMOV UR55, UR9 ;  /* 0x0000000900377c82 */ /* 0x000fc80008000000 */
        /* <DEDUP_REMOVED lines=10> */
[----:B------:R-:W-:Y:S01]  /*5df0*/  UMOV UR8, UR52 ;  /* 0x0000003400087c82 */ /* 0x000fe20008000000 */
        /* <DEDUP_REMOVED lines=8> */
[----:B-1----:R0:W5:Y:S04]  /*5e80*/  LDL.LU.64 R214, [R1+0xf8] ;  /* 0x0000f80001d67983 */ /* 0x0021680000300a00 */
[----:B------:R0:W5:Y:S04]  /*5e90*/  LDL.LU.64 R212, [R1+0xf0] ;  /* 0x0000f00001d47983 */ /* 0x0001680000300a00 */
[----:B------:R0:W5:Y:S04]  /*5ea0*/  LDL.LU.64 R210, [R1+0xe8] ;  /* 0x0000e80001d27983 */ /* 0x0001680000300a00 */
[----:B------:R0:W5:Y:S01]  /*5eb0*/  LDL.LU.64 R208, [R1+0xe0] ;  /* 0x0000e00001d07983 */ /* 0x0001620000300a00 */
[----:B------:R-:W-:Y:S05]  /*5ec0*/  @!P1 BRA `(.L_x_18) ;  /* 0x0000004800d09947 */ /* 0x000fea0003800000 */
[----:B------:R-:W2:Y:S01]  /*5ed0*/  LDL R0, [R1+0xcc] ;  /* 0x0000cc0001007983 */ /* 0x000ea20000100800 */
[----:B-----5:R-:W-:-:S13]  /*5ee0*/  R2UR UR5, R15 ;  /* 0x000000000f0572ca */ /* 0x020fda00000e0000 */
[----:B------:R-:W-:-:S04]  /*5ef0*/  UIADD3 UR60, UR5, 0x1, URZ ;  /* 0x00000001053c7890 */ /* 0x000fc8000fffe03f */
[----:B------:R-:W-:-:S04]  /*5f00*/  UISETP.NE.AND UP0, UPT, UR60, 0x4, UPT ;  /* 0x000000043c00788c */ /* 0x000fc8000bf05270 */
[----:B------:R-:W-:Y:S02]  /*5f10*/  USEL UR4, URZ, 0x1, UP0 ;  /* 0x000000013f047887 */ /* 0x000fe40008000000 */
[----:B------:R-:W-:Y:S01]  /*5f20*/  USEL UR60, UR60, URZ, UP0 ;  /* 0x0000003f3c3c7287 */ /* 0x000fe20008000000 */
[----:B--2---:R-:W-:Y:S02]  /*5f30*/  R2UR UR6, R0 ;  /* 0x00000000000672ca */ /* 0x004fe400000e0000 */
[----:B------:R-:W-:-:S11]  /*5f40*/  MOV R0, R8 ;  /* 0x0000000800007202 */ /* 0x000fd60000000f00 */
[----:B------:R-:W-:-:S06]  /*5f50*/  ULOP3.LUT UR4, UR6, UR4, URZ, 0x3c, !UPT ;  /* 0x0000000406047292 */ /* 0x000fcc000f8e3c3f */
[----:B------:R-:W-:Y:S01]  /*5f60*/  IMAD.U32 R3, RZ, RZ, UR4 ;  /* 0x00000004ff037e24 */ /* 0x000fe2000f8e00ff */
[----:B------:R-:W-:Y:S02]  /*5f70*/  UMOV UR4, UR5 ;  /* 0x0000000500047c82 */ /* 0x000fe40008000000 */
[----:B------:R-:W-:-:S07]  /*5f80*/  IMAD.U32 R4, RZ, RZ, UR4 ;  /* 0x00000004ff047e24 */ /* 0x000fce000f8e00ff */
.L_x_25:
[----:B------:R-:W-:Y:S05]  /*5f90*/  @!P0 BRA `(.L_x_19) ;  /* 0x0000000000048947 */ /* 0x000fea0003800000 */
[----:B------:R-:W-:Y:S01]  /*5fa0*/  BPT.TRAP 0x1 ;  /* 0x000000040000795c */ /* 0x000fe20000300000 */
.L_x_19:
[----:B------:R-:W-:Y:S02]  /*5fb0*/  R2UR UR4, R17 ;  /* 0x00000000110472ca */ /* 0x000fe400000e0000 */
[----:B------:R-:W-:-:S11]  /*5fc0*/  SHF.L.U32 R5, R3, 0x1f, RZ ;  /* 0x0000001f03057819 */ /* 0x000fd600000006ff */
[----:B------:R-:W-:-:S09]  /*5fd0*/  ULEA UR4, UR60, UR4, 0x3 ;  /* 0x000000043c047291 */ /* 0x000fd2000f8e183f */
[----:B------:R1:W2:Y:S01]  /*5fe0*/  SYNCS.PHASECHK.TRANS64.TRYWAIT P1, [UR4], R5 ;  /* 0x00000005ff0075a7 */ /* 0x0002a20008020144 */
[----:B------:R-:W-:Y:S05]  /*5ff0*/  @!P0 BRA `(.L_x_20) ;  /* 0x0000000000048947 */ /* 0x000fea0003800000 */
[----:B------:R-:W-:Y:S01]  /*6000*/  BPT.TRAP 0x1 ;  /* 0x000000040000795c */ /* 0x000fe20000300000 */
.L_x_20:
[----:B--2---:R-:W-:Y:S05]  /*6010*/  @P1 BRA `(.L_x_21) ;  /* 0x0000000000081947 */ /* 0x004fea0003800000 */
[----:B------:R-:W2:Y:S02]  /*6020*/  SYNCS.PHASECHK.TRANS64.TRYWAIT P1, [UR4], R5 ;  /* 0x00000005ff0075a7 */ /* 0x000ea40008020144 */
[----:B--2---:R-:W-:Y:S05]  /*6030*/  @!P1 BRA `(.L_x_22) ;  /* 0x00000178002c9947 */ /* 0x004fea0003800000 */
.L_x_21:
[----:B------:R-:W-:Y:S04]  /*6040*/  STL.64 [R1+0x330], R190 ;  /* 0x000330be01007387 */ /* 0x000fe80000100a00 */
[----:B------:R-:W-:Y:S04]  /*6050*/  STL.64 [R1+0x328], R188 ;  /* 0x000328bc01007387 */ /* 0x000fe80000100a00 */
[----:B------:R-:W-:Y:S04]  /*6060*/  STL.64 [R1+0x320], R186 ;  /* 0x000320ba01007387 */ /* 0x000fe80000100a00 */
[----:B------:R3:W-:Y:S04]  /*6070*/  STL.64 [R1+0x318], R184 ;  /* 0x000318b801007387 */ /* 0x0007e80000100a00 */
[----:B---3--:R-:W3:Y:S04]  /*6080*/  LDL.LU.64 R184, [R1+0x40] ;  /* 0x0000400001b87983 */ /* 0x008ee80000300a00 */
[----:B------:R-:W3:Y:S04]  /*6090*/  LDL.LU.64 R186, [R1+0x48] ;  /* 0x0000480001ba7983 */ /* 0x000ee80000300a00 */
[----:B------:R-:W3:Y:S04]  /*60a0*/  LDL.LU.64 R188, [R1+0x50] ;  /* 0x0000500001bc7983 */ /* 0x000ee80000300a00 */
[----:B------:R-:W3:Y:S04]  /*60b0*/  LDL.LU.64 R190, [R1+0x58] ;  /* 0x0000580001be7983 */ /* 0x000ee80000300a00 */
[----:B------:R-:W-:Y:S04]  /*60c0*/  STL.64 [R1+0x310], R206 ;  /* 0x000310ce01007387 */ /* 0x000fe80000100a00 */
[----:B------:R-:W-:Y:S04]  /*60d0*/  STL.64 [R1+0x308], R204 ;  /* 0x000308cc01007387 */ /* 0x000fe80000100a00 */
[----:B------:R-:W-:Y:S04]  /*60e0*/  STL.64 [R1+0x300], R202 ;  /* 0x000300ca01007387 */ /* 0x000fe80000100a00 */
[----:B------:R4:W-:Y:S04]  /*60f0*/  STL.64 [R1+0x2f8], R200 ;  /* 0x0002f8c801007387 */ /* 0x0009e80000100a00 */
[----:B----4-:R-:W4:Y:S04]  /*6100*/  LDL.LU.64 R200, [R1+0x80] ;  /* 0x0000800001c87983 */ /* 0x010f280000300a00 */
[----:B------:R-:W4:Y:S04]  /*6110*/  LDL.LU.64 R202, [R1+0x88] ;  /* 0x0000880001ca7983 */ /* 0x000f280000300a00 */
[----:B------:R-:W4:Y:S04]  /*6120*/  LDL.LU.64 R204, [R1+0x90] ;  /* 0x0000900001cc7983 */ /* 0x000f280000300a00 */
[----:B------:R-:W4:Y:S01]  /*6130*/  LDL.LU.64 R206, [R1+0x98] ;  /* 0x0000980001ce7983 */ /* 0x000f220000300a00 */
[----:B------:R-:W-:-:S02]  /*6140*/  R2UR UR5, R6 ;  /* 0x00000000060572ca */ /* 0x000fc400000e0000 */
[----:B------:R-:W-:Y:S01]  /*6150*/  R2UR UR4, R7 ;  /* 0x00000000070472ca */ /* 0x000fe200000e0000 */
[----:B------:R-:W-:Y:S01]  /*6160*/  UMOV UR9, 0x40000040 ;  /* 0x4000004000097882 */ /* 0x000fe20000000000 */
[----:B------:R-:W-:Y:S01]  /*6170*/  UMOV UR11, 0x40000040 ;  /* 0x40000040000b7882 */ /* 0x000fe20000000000 */
[----:B------:R-:W-:Y:S04]  /*6180*/  STL [R1+0x2f0], R219 ;  /* 0x0002f0db01007387 */ /* 0x000fe80000100800 */
[----:B------:R-:W-:Y:S04]  /*6190*/  STL [R1+0x2ec], R220 ;  /* 0x0002ecdc01007387 */ /* 0x000fe80000100800 */
[----:B------:R-:W-:Y:S01]  /*61a0*/  UIMAD UR61, UR60, 0x600, UR5 ;  /* 0x000006003c3d78a4 */ /* 0x000fe2000f8e0205 */
[----:B------:R-:W-:Y:S01]  /*61b0*/  STL [R1+0x2e8], R221 ;  /* 0x0002e8dd01007387 */ /* 0x000fe20000100800 */
[----:B------:R-:W-:-:S03]  /*61c0*/  UIMAD UR4, UR60, 0x780, UR4 ;  /* 0x000007803c0478a4 */ /* 0x000fc6000f8e0204 */
[----:B------:R-:W-:Y:S02]  /*61d0*/  STL [R1+0x2e4], R222 ;  /* 0x0002e4de01007387 */ /* 0x000fe40000100800 */
[----:B------:R-:W-:Y:S02]  /*61e0*/  UMOV UR8, UR61 ;  /* 0x0000003d00087c82 */ /* 0x000fe40008000000 */
[----:B------:R-:W-:Y:S01]  /*61f0*/  UMOV UR10, UR4 ;  /* 0x00000004000a7c82 */ /* 0x000fe20008000000 */
[----:B------:R-:W-:Y:S04]  /*6200*/  STL [R1+0x2e0], R223 ;  /* 0x0002e0df01007387 */ /* 0x000fe80000100800 */
[----:B------:R-:W-:Y:S04]  /*6210*/  STL [R1+0x1c0], R8 ;  /* 0x0001c00801007387 */ /* 0x000fe80000100800 */
[----:B------:R-:W-:Y:S04]  /*6220*/  STL [R1+0x1bc], R4 ;  /* 0x0001bc0401007387 */ /* 0x000fe80000100800 */
[----:B------:R-:W-:Y:S04]  /*6230*/  STL [R1+0x1b8], R3 ;  /* 0x0001b80301007387 */ /* 0x000fe80000100800 */
[----:B------:R-:W-:Y:S04]  /*6240*/  STL [R1+0x1b4], R2 ;  /* 0x0001b40201007387 */ /* 0x000fe80000100800 */
[----:B------:R-:W-:Y:S04]  /*6250*/  STL [R1+0x1b0], R0 ;  /* 0x0001b00001007387 */ /* 0x000fe80000100800 */
[----:B------:R-:W-:Y:S04]  /*6260*/  STL.64 [R1+0x1a8], R18 ;  /* 0x0001a81201007387 */ /* 0x000fe80000100a00 */
[----:B------:R0:W-:Y:S04]  /*6270*/  STL.64 [R1+0x1a0], R16 ;  /* 0x0001a01001007387 */ /* 0x0001e80000100a00 */
[----:B0-----:R-:W3:Y:S04]  /*6280*/  LDL.LU.64 R16, [R1+0x20] ;  /* 0x0000200001107983 */ /* 0x001ee80000300a00 */
[----:B------:R-:W3:Y:S04]  /*6290*/  LDL.LU.64 R18, [R1+0x28] ;  /* 0x0000280001127983 */ /* 0x000ee80000300a00 */
[----:B------:R-:W3:Y:S04]  /*62a0*/  LDL.LU.64 R20, [R1+0x30] ;  /* 0x0000300001147983 */ /* 0x000ee80000300a00 */
[----:B------:R-:W3:Y:S01]  /*62b0*/  LDL.LU.64 R22, [R1+0x38] ;  /* 0x0000380001167983 */ /* 0x000ee20000300a00 */
[----:B------:R-:W-:Y:S01]  /*62c0*/  UIADD3 UR5, UR4, 0x80, URZ ;  /* 0x0000008004057890 */ /* 0x000fe2000fffe03f */
[----:B----4-:R-:W-:-:S02]  /*62d0*/  WARPGROUP.ARRIVE ;  /* 0x00000000000079c5 */ /* 0x010fc40000000000 */
[----:B------:R-:W-:Y:S01]  /*62e0*/  STL [R1+0x1c4], R6 ;  /* 0x0001c40601007387 */ /* 0x000fe20000100800 */
[----:B------:R-:W-:Y:S01]  /*62f0*/  UMOV UR17, UR9 ;  /* 0x0000000900117c82 */ /* 0x000fe20008000000 */
[----:B------:R-:W-:Y:S01]  /*6300*/  UMOV UR19, 0x40000040 ;  /* 0x4000004000137882 */ /* 0x000fe20000000000 */
[----:B------:R-:W-:Y:S01]  /*6310*/  UIADD3 UR6, UR4, 0x100, URZ ;  /* 0x0000010004067890 */ /* 0x000fe2000fffe03f */
[----:B------:R0:W-:Y:S01]  /*6320*/  STL [R1+0x1c8], R7 ;  /* 0x0001c80701007387 */ /* 0x0001e20000100800 */
[----:B------:R-:W-:Y:S03]  /*6330*/  HGMMA.64x16x16.F32 R200, gdesc[UR8], R200, gsb0 ;  /* 0x0020000008c879f0 */ /* 0x000fe600080008c8 */
[----:B------:R-:W-:Y:S02]  /*6340*/  WARPGROUP.DEPBAR.LE gsb0, 0x0 ;  /* 0x00008000000079c5 */ /* 0x000fe40000010000 */
[----:B------:R-:W-:Y:S01]  /*6350*/  IMAD.MOV.U32 R8, RZ, RZ, R200 ;  /* 0x000000ffff087224 */ /* 0x000fe200078e00c8 */
[----:B------:R-:W-:Y:S01]  /*6360*/  MOV R3, R205 ;  /* 0x000000cd00037202 */ /* 0x000fe20000000f00 */
[----:B0-----:R-:W-:-:S02]  /*6370*/  IMAD.MOV.U32 R7, RZ, RZ, R201 ;  /* 0x000000ffff077224 */ /* 0x001fc400078e00c9 */
[----:B------:R-:W-:Y:S01]  /*6380*/  IMAD.MOV.U32 R6, RZ, RZ, R202 ;  /* 0x000000ffff067224 */ /* 0x000fe200078e00ca */
[----:B------:R-:W4:Y:S01]  /*6390*/  LDL.LU.64 R200, [R1] ;  /* 0x0000000001c87983 */ /* 0x000f220000300a00 */
[----:B-12---:R-:W-:Y:S02]  /*63a0*/  IMAD.MOV.U32 R5, RZ, RZ, R203 ;  /* 0x000000ffff057224 */ /* 0x006fe400078e00cb */
[----:B------:R-:W-:Y:S01]  /*63b0*/  IMAD.MOV.U32 R4, RZ, RZ, R204 ;  /* 0x000000ffff047224 */ /* 0x000fe200078e00cc */
[----:B------:R-:W4:Y:S01]  /*63c0*/  LDL.LU.64 R202, [R1+0x8] ;  /* 0x0000080001ca7983 */ /* 0x000f220000300a00 */
[----:B------:R-:W-:Y:S02]  /*63d0*/  IMAD.MOV.U32 R2, RZ, RZ, R206 ;  /* 0x000000ffff027224 */ /* 0x000fe400078e00ce */
[----:B------:R-:W-:Y:S01]  /*63e0*/  IMAD.MOV.U32 R0, RZ, RZ, R207 ;  /* 0x000000ffff007224 */ /* 0x000fe200078e00cf */
[----:B------:R-:W4:Y:S04]  /*63f0*/  LDL.LU.64 R204, [R1+0x10] ;  /* 0x0000100001cc7983 */ /* 0x000f280000300a00 */
[----:B------:R-:W4:Y:S01]  /*6400*/  LDL.LU.64 R206, [R1+0x18] ;  /* 0x0000180001ce7983 */ /* 0x000f220000300a00 */
[----:B---3--:R-:W-:Y:S01]  /*6410*/  WARPGROUP.ARRIVE ;  /* 0x00000000000079c5 */ /* 0x008fe20000000000 */
[----:B------:R-:W-:Y:S01]  /*6420*/  UMOV UR16, UR8 ;  /* 0x0000000800107c82 */ /* 0x000fe20008000000 */
[----:B------:R-:W-:-:S04]  /*6430*/  UMOV UR18, UR5 ;  /* 0x0000000500127c82 */ /* 0x000fc80008000000 */
[----:B------:R-:W-:Y:S01]  /*6440*/  HGMMA.64x16x16.F32 R184, gdesc[UR16], R184, gsb0 ;  /* 0x0020000010b879f0 */ /* 0x000fe200080008b8 */
[----:B------:R-:W-:Y:S01]  /*6450*/  UMOV UR20, UR8 ;  /* 0x0000000800147c82 */ /* 0x000fe20008000000 */
[----:B------:R-:W-:Y:S01]  /*6460*/  UMOV UR21, UR9 ;  /* 0x0000000900157c82 */ /* 0x000fe20008000000 */
[----:B------:R-:W-:Y:S01]  /*6470*/  UMOV UR22, UR6 ;  /* 0x0000000600167c82 */ /* 0x000fe20008000000 */
[----:B------:R-:W-:Y:S01]  /*6480*/  UMOV UR23, 0x40000040 ;  /* 0x4000004000177882 */ /* 0x000fe20000000000 */
[----:B------:R-:W-:Y:S02]  /*6490*/  WARPGROUP.DEPBAR.LE gsb0, 0x0 ;  /* 0x00008000000079c5 */ /* 0x000fe40000010000 */
[----:B------:R-:W-:Y:S01]  /*64a0*/  UIADD3 UR14, UR4, 0x180, URZ ;  /* 0x00000180040e7890 */ /* 0x000fe2000fffe03f */
[----:B------:R-:W-:Y:S01]  /*64b0*/  UMOV UR12, UR18 ;  /* 0x00000012000c7c82 */ /* 0x000fe20008000000 */
[----:B------:R-:W-:Y:S01]  /*64c0*/  UMOV UR13, UR19 ;  /* 0x00000013000d7c82 */ /* 0x000fe20008000000 */
[----:B------:R-:W-:Y:S01]  /*64d0*/  UMOV UR6, UR12 ;  /* 0x0000000c00067c82 */ /* 0x000fe20008000000 */
[----:B------:R-:W-:Y:S01]  /*64e0*/  UMOV UR7, UR13 ;  /* 0x0000000d00077c82 */ /* 0x000fe20008000000 */
[----:B------:R-:W-:Y:S01]  /*64f0*/  UMOV UR12, UR8 ;  /* 0x00000008000c7c82 */ /* 0x000fe20008000000 */
[----:B------:R-:W-:Y:S01]  /*6500*/  UMOV UR13, UR9 ;  /* 0x00000009000d7c82 */ /* 0x000fe20008000000 */
[----:B------:R-:W-:Y:S01]  /*6510*/  UMOV UR15, 0x40000040 ;  /* 0x40000040000f7882 */ /* 0x000fe20000000000 */
[----:B------:R-:W-:Y:S01]  /*6520*/  UIADD3 UR18, UR4, 0x200, URZ ;  /* 0x0000020004127890 */ /* 0x000fe2000fffe03f */
[----:B------:R-:W-:Y:S01]  /*6530*/  UMOV UR16, UR22 ;  /* 0x0000001600107c82 */ /* 0x000fe20008000000 */
[----:B------:R-:W-:Y:S01]  /*6540*/  UMOV UR17, UR23 ;  /* 0x0000001700117c82 */ /* 0x000fe20008000000 */
[----:B------:R-:W-:Y:S01]  /*6550*/  UMOV UR19, 0x40000040 ;  /* 0x4000004000137882 */ /* 0x000fe20000000000 */
[----:B----4-:R-:W-:-:S06]  /*6560*/  WARPGROUP.ARRIVE ;  /* 0x00000000000079c5 */ /* 0x010fcc0000000000 */
        /* <DEDUP_REMOVED lines=107> */
[----:B------:R-:W-:Y:S01]  /*6c20*/  IMAD.MOV.U32 R10, RZ, RZ, R190 ;  /* 0x000000ffff0a7224 */ /* 0x000fe200078e00be */
[----:B------:R-:W-:Y:S01]  /*6c30*/  MOV R11, R189 ;  /* 0x000000bd000b7202 */ /* 0x000fe20000000f00 */
[----:B------:R-:W-:Y:S02]  /*6c40*/  IMAD.MOV.U32 R9, RZ, RZ, R191 ;  /* 0x000000ffff097224 */ /* 0x000fe400078e00bf */
[----:B------:R-:W-:Y:S01]  /*6c50*/  IMAD.MOV.U32 R12, RZ, RZ, R188 ;  /* 0x000000ffff0c7224 */ /* 0x000fe200078e00bc */
[----:B------:R-:W2:Y:S01]  /*6c60*/  LDL.LU.64 R190, [R1+0x330] ;  /* 0x0003300001be7983 */ /* 0x000ea20000300a00 */
[----:B------:R-:W-:Y:S02]  /*6c70*/  IMAD.MOV.U32 R14, RZ, RZ, R186 ;  /* 0x000000ffff0e7224 */ /* 0x000fe400078e00ba */
[----:B------:R-:W-:Y:S01]  /*6c80*/  IMAD.MOV.U32 R13, RZ, RZ, R187 ;  /* 0x000000ffff0d7224 */ /* 0x000fe200078e00bb */
[----:B------:R-:W2:Y:S01]  /*6c90*/  LDL.LU.64 R188, [R1+0x328] ;  /* 0x0003280001bc7983 */ /* 0x000ea20000300a00 */
[----:B------:R-:W-:-:S02]  /*6ca0*/  IMAD.MOV.U32 R224, RZ, RZ, R184 ;  /* 0x000000ffffe07224 */ /* 0x000fc400078e00b8 */
[----:B------:R-:W-:Y:S01]  /*6cb0*/  IMAD.MOV.U32 R15, RZ, RZ, R185 ;  /* 0x000000ffff0f7224 */ /* 0x000fe200078e00b9 */
[----:B------:R-:W2:Y:S04]  /*6cc0*/  LDL.LU.64 R186, [R1+0x320] ;  /* 0x0003200001ba7983 */ /* 0x000ea80000300a00 */
[----:B------:R-:W2:Y:S01]  /*6cd0*/  LDL.LU.64 R184, [R1+0x318] ;  /* 0x0003180001b87983 */ /* 0x000ea20000300a00 */
        /* <DEDUP_REMOVED lines=9> */
[----:B------:R-:W3:Y:S01]  /*6d70*/  LDL.LU.64 R206, [R1+0x310] ;  /* 0x0003100001ce7983 */ /* 0x000ee20000300a00 */
[----:B------:R-:W-:Y:S02]  /*6d80*/  IMAD.MOV.U32 R221, RZ, RZ, R202 ;  /* 0x000000ffffdd7224 */ /* 0x000fe400078e00ca */
[----:B------:R-:W-:Y:S01]  /*6d90*/  IMAD.MOV.U32 R222, RZ, RZ, R203 ;  /* 0x000000ffffde7224 */ /* 0x000fe200078e00cb */
[----:B------:R-:W3:Y:S01]  /*6da0*/  LDL.LU.64 R204, [R1+0x308] ;  /* 0x0003080001cc7983 */ /* 0x000ee20000300a00 */
[----:B------:R-:W-:-:S02]  /*6db0*/  IMAD.MOV.U32 R219, RZ, RZ, R200 ;  /* 0x000000ffffdb7224 */ /* 0x000fc400078e00c8 */
[----:B------:R-:W-:Y:S01]  /*6dc0*/  IMAD.MOV.U32 R220, RZ, RZ, R201 ;  /* 0x000000ffffdc7224 */ /* 0x000fe200078e00c9 */
[----:B------:R-:W3:Y:S04]  /*6dd0*/  LDL.LU.64 R202, [R1+0x300] ;  /* 0x0003000001ca7983 */ /* 0x000ee80000300a00 */
[----:B------:R-:W3:Y:S01]  /*6de0*/  LDL.LU.64 R200, [R1+0x2f8] ;  /* 0x0002f80001c87983 */ /* 0x000ee20000300a00 */
[----:B------:R-:W-:Y:S01]  /*6df0*/  UMOV UR32, UR56 ;  /* 0x0000003800207c82 */ /* 0x000fe20008000000 */
[----:B------:R-:W-:Y:S01]  /*6e00*/  UMOV UR33, UR57 ;  /* 0x0000003900217c82 */ /* 0x000fe20008000000 */
[----:B------:R-:W-:Y:S02]  /*6e10*/  WARPGROUP.DEPBAR.LE gsb0, 0x0 ;  /* 0x00008000000079c5 */ /* 0x000fe40000010000 */
[----:B------:R-:W-:-:S06]  /*6e20*/  WARPGROUP.ARRIVE ;  /* 0x00000000000079c5 */ /* 0x000fcc0000000000 */
[----:B------:R-:W-:Y:S01]  /*6e30*/  HGMMA.64x16x16.F32 R120, gdesc[UR32], R120, gsb0 ;  /* 0x00200000207879f0 */ /* 0x000fe20008000878 */
[----:B------:R-:W-:Y:S04]  /*6e40*/  STL.64 [R1+0x278], R214 ;  /* 0x000278d601007387 */ /* 0x000fe80000100a00 */
[----:B------:R0:W-:Y:S04]  /*6e50*/  STL.64 [R1+0x270], R212 ;  /* 0x000270d401007387 */ /* 0x0001e80000100a00 */
[----:B------:R1:W-:Y:S04]  /*6e60*/  STL.64 [R1+0x268], R210 ;  /* 0x000268d201007387 */ /* 0x0003e80000100a00 */
[----:B------:R4:W-:Y:S01]  /*6e70*/  STL.64 [R1+0x260], R208 ;  /* 0x000260d001007387 */ /* 0x0009e20000100a00 */
[----:B0-----:R-:W-:-:S02]  /*6e80*/  IMAD.MOV.U32 R212, RZ, RZ, R223 ;  /* 0x000000ffffd47224 */ /* 0x001fc400078e00df */
[----:B-1----:R-:W-:Y:S02]  /*6e90*/  IMAD.MOV.U32 R210, RZ, RZ, R221 ;  /* 0x000000ffffd27224 */ /* 0x002fe400078e00dd */
[----:B----4-:R-:W-:Y:S02]  /*6ea0*/  IMAD.MOV.U32 R208, RZ, RZ, R219 ;  /* 0x000000ffffd07224 */ /* 0x010fe400078e00db */
[----:B------:R-:W4:Y:S01]  /*6eb0*/  LDL.LU R219, [R1+0x2f0] ;  /* 0x0002f00001db7983 */ /* 0x000f220000300800 */
[----:B------:R-:W-:Y:S02]  /*6ec0*/  IMAD.MOV.U32 R209, RZ, RZ, R220 ;  /* 0x000000ffffd17224 */ /* 0x000fe400078e00dc */
[----:B------:R-:W-:Y:S01]  /*6ed0*/  IMAD.MOV.U32 R211, RZ, RZ, R222 ;  /* 0x000000ffffd37224 */ /* 0x000fe200078e00de */
[----:B------:R-:W4:Y:S04]  /*6ee0*/  LDL.LU R220, [R1+0x2ec] ;  /* 0x0002ec0001dc7983 */ /* 0x000f280000300800 */
[----:B------:R-:W4:Y:S04]  /*6ef0*/  LDL.LU R221, [R1+0x2e8] ;  /* 0x0002e80001dd7983 */ /* 0x000f280000300800 */
[----:B------:R-:W4:Y:S04]  /*6f00*/  LDL.LU R222, [R1+0x2e4] ;  /* 0x0002e40001de7983 */ /* 0x000f280000300800 */
[----:B------:R-:W4:Y:S01]  /*6f10*/  LDL.LU R223, [R1+0x2e0] ;  /* 0x0002e00001df7983 */ /* 0x000f220000300800 */
[----:B------:R-:W-:Y:S01]  /*6f20*/  UMOV UR28, UR56 ;  /* 0x00000038001c7c82 */ /* 0x000fe20008000000 */
[----:B------:R-:W-:Y:S01]  /*6f30*/  UMOV UR29, UR57 ;  /* 0x00000039001d7c82 */ /* 0x000fe20008000000 */
[----:B------:R-:W-:-:S02]  /*6f40*/  WARPGROUP.DEPBAR.LE gsb0, 0x0 ;  /* 0x00008000000079c5 */ /* 0x000fc40000010000 */
[----:B------:R-:W-:-:S06]  /*6f50*/  WARPGROUP.ARRIVE ;  /* 0x00000000000079c5 */ /* 0x000fcc0000000000 */
[----:B------:R-:W-:Y:S01]  /*6f60*/  HGMMA.64x16x16.F32 R136, gdesc[UR28], R136, gsb0 ;  /* 0x002000001c8879f0 */ /* 0x000fe20008000888 */
[----:B------:R-:W-:Y:S01]  /*6f70*/  UMOV UR24, UR56 ;  /* 0x0000003800187c82 */ /* 0x000fe20008000000 */
[----:B------:R-:W-:Y:S01]  /*6f80*/  UMOV UR25, UR57 ;  /* 0x0000003900197c82 */ /* 0x000fe20008000000 */
[----:B------:R-:W-:Y:S01]  /*6f90*/  IMAD.MOV.U32 R214, RZ, RZ, R226 ;  /* 0x000000ffffd67224 */ /* 0x000fe200078e00e2 */
[----:B------:R-:W-:Y:S01]  /*6fa0*/  MOV R213, R227 ;  /* 0x000000e300d57202 */ /* 0x000fe20000000f00 */
[----:B------:R-:W-:-:S05]  /*6fb0*/  IMAD.MOV.U32 R215, RZ, RZ, R225 ;  /* 0x000000ffffd77224 */ /* 0x000fca00078e00e1 */
[----:B------:R0:W-:Y:S04]  /*6fc0*/  STL.64 [R1+0x298], R214 ;  /* 0x000298d601007387 */ /* 0x0001e80000100a00 */
[----:B------:R1:W-:Y:S01]  /*6fd0*/  STL.64 [R1+0x290], R212 ;  /* 0x000290d401007387 */ /* 0x0003e20000100a00 */
[----:B------:R-:W-:Y:S02]  /*6fe0*/  WARPGROUP.DEPBAR.LE gsb0, 0x0 ;  /* 0x00008000000079c5 */ /* 0x000fe40000010000 */
[----:B------:R-:W-:-:S06]  /*6ff0*/  WARPGROUP.ARRIVE ;  /* 0x00000000000079c5 */ /* 0x000fcc0000000000 */
[----:B------:R-:W-:Y:S01]  /*7000*/  HGMMA.64x16x16.F32 R152, gdesc[UR24], R152, gsb0 ;  /* 0x00200000189879f0 */ /* 0x000fe20008000898 */
[----:B0-----:R-:W-:Y:S01]  /*7010*/  IMAD.MOV.U32 R214, RZ, RZ, R10 ;  /* 0x000000ffffd67224 */ /* 0x001fe200078e000a */
[----:B------:R0:W-:Y:S01]  /*7020*/  STL.64 [R1+0x288], R210 ;  /* 0x000288d201007387 */ /* 0x0001e20000100a00 */
[----:B------:R-:W-:Y:S01]  /*7030*/  IMAD.MOV.U32 R215, RZ, RZ, R9 ;  /* 0x000000ffffd77224 */ /* 0x000fe200078e0009 */
[----:B-1----:R-:W-:Y:S01]  /*7040*/  MOV R213, R11 ;  /* 0x0000000b00d57202 */ /* 0x002fe20000000f00 */
[----:B------:R-:W-:Y:S01]  /*7050*/  IMAD.MOV.U32 R212, RZ, RZ, R12 ;  /* 0x000000ffffd47224 */ /* 0x000fe200078e000c */
[----:B------:R1:W-:Y:S04]  /*7060*/  STL.64 [R1+0x280], R208 ;  /* 0x000280d001007387 */ /* 0x0003e80000100a00 */
[----:B------:R1:W-:Y:S01]  /*7070*/  STL.64 [R1+0x2b8], R214 ;  /* 0x0002b8d601007387 */ /* 0x0003e20000100a00 */
[----:B0-----:R-:W-:-:S02]  /*7080*/  IMAD.MOV.U32 R210, RZ, RZ, R14 ;  /* 0x000000ffffd27224 */ /* 0x001fc400078e000e */
[----:B------:R-:W-:Y:S02]  /*7090*/  IMAD.MOV.U32 R211, RZ, RZ, R13 ;  /* 0x000000ffffd37224 */ /* 0x000fe400078e000d */
[----:B-1----:R-:W-:Y:S02]  /*70a0*/  IMAD.MOV.U32 R208, RZ, RZ, R224 ;  /* 0x000000ffffd07224 */ /* 0x002fe400078e00e0 */
[----:B------:R-:W-:Y:S01]  /*70b0*/  IMAD.MOV.U32 R209, RZ, RZ, R15 ;  /* 0x000000ffffd17224 */ /* 0x000fe200078e000f */
[----:B------:R0:W-:Y:S01]  /*70c0*/  STL.64 [R1+0x2b0], R212 ;  /* 0x0002b0d401007387 */ /* 0x0001e20000100a00 */
[----:B------:R-:W-:Y:S02]  /*70d0*/  IMAD.MOV.U32 R214, RZ, RZ, R2 ;  /* 0x000000ffffd67224 */ /* 0x000fe400078e0002 */
[----:B------:R-:W-:Y:S01]  /*70e0*/  IMAD.MOV.U32 R215, RZ, RZ, R0 ;  /* 0x000000ffffd77224 */ /* 0x000fe200078e0000 */
[----:B------:R1:W-:Y:S04]  /*70f0*/  STL.64 [R1+0x2a8], R210 ;  /* 0x0002a8d201007387 */ /* 0x0003e80000100a00 */
[----:B------:R1:W-:Y:S01]  /*7100*/  STL.64 [R1+0x2a0], R208 ;  /* 0x0002a0d001007387 */ /* 0x0003e20000100a00 */
[----:B0-----:R-:W-:Y:S01]  /*7110*/  IMAD.MOV.U32 R212, RZ, RZ, R4 ;  /* 0x000000ffffd47224 */ /* 0x001fe200078e0004 */
[----:B------:R-:W-:Y:S01]  /*7120*/  MOV R213, R3 ;  /* 0x0000000300d57202 */ /* 0x000fe20000000f00 */
[----:B-1----:R-:W-:-:S02]  /*7130*/  IMAD.MOV.U32 R210, RZ, RZ, R6 ;  /* 0x000000ffffd27224 */ /* 0x002fc400078e0006 */
[----:B------:R-:W-:Y:S02]  /*7140*/  IMAD.MOV.U32 R211, RZ, RZ, R5 ;  /* 0x000000ffffd37224 */ /* 0x000fe400078e0005 */
[----:B------:R-:W-:Y:S02]  /*7150*/  IMAD.MOV.U32 R208, RZ, RZ, R8 ;  /* 0x000000ffffd07224 */ /* 0x000fe400078e0008 */
[----:B------:R-:W-:Y:S01]  /*7160*/  IMAD.MOV.U32 R209, RZ, RZ, R7 ;  /* 0x000000ffffd17224 */ /* 0x000fe200078e0007 */
[----:B------:R-:W-:Y:S04]  /*7170*/  STL.64 [R1+0x2d8], R214 ;  /* 0x0002d8d601007387 */ /* 0x000fe80000100a00 */
[----:B------:R-:W-:Y:S04]  /*7180*/  STL.64 [R1+0x2d0], R212 ;  /* 0x0002d0d401007387 */ /* 0x000fe80000100a00 */
[----:B------:R-:W-:Y:S04]  /*7190*/  STL.64 [R1+0x2c8], R210 ;  /* 0x0002c8d201007387 */ /* 0x000fe80000100a00 */
[----:B------:R0:W-:Y:S01]  /*71a0*/  STL.64 [R1+0x2c0], R208 ;  /* 0x0002c0d001007387 */ /* 0x0001e20000100a00 */
[----:B------:R-:W-:-:S02]  /*71b0*/  WARPGROUP.DEPBAR.LE gsb0, 0x0 ;  /* 0x00008000000079c5 */ /* 0x000fc40000010000 */
[----:B------:R-:W-:Y:S01]  /*71c0*/  WARPGROUP.ARRIVE ;  /* 0x00000000000079c5 */ /* 0x000fe20000000000 */
[----:B0-----:R-:W4:Y:S04]  /*71d0*/  LDL.LU.64 R208, [R1+0x60] ;  /* 0x0000600001d07983 */ /* 0x001f280000300a00 */
[----:B------:R-:W4:Y:S04]  /*71e0*/  LDL.LU.64 R210, [R1+0x68] ;  /* 0x0000680001d27983 */ /* 0x000f280000300a00 */
[----:B------:R-:W4:Y:S04]  /*71f0*/  LDL.LU.64 R212, [R1+0x70] ;  /* 0x0000700001d47983 */ /* 0x000f280000300a00 */
[----:B------:R-:W4:Y:S01]  /*7200*/  LDL.LU.64 R214, [R1+0x78] ;  /* 0x0000780001d67983 */ /* 0x000f220000300a00 */
[----:B------:R-:W-:Y:S01]  /*7210*/  UMOV UR20, UR56 ;  /* 0x0000003800147c82 */ /* 0x000fe20008000000 */
[----:B------:R-:W-:-:S02]  /*7220*/  UMOV UR21, UR57 ;  /* 0x0000003900157c82 */ /* 0x000fc40008000000 */
[----:B------:R-:W-:Y:S01]  /*7230*/  HGMMA.64x16x16.F32 R168, gdesc[UR20], R168, gsb0 ;  /* 0x0020000014a879f0 */ /* 0x000fe200080008a8 */
[----:B------:R-:W-:Y:S01]  /*7240*/  UMOV UR16, UR56 ;  /* 0x0000003800107c82 */ /* 0x000fe20008000000 */
[----:B------:R-:W-:Y:S01]  /*7250*/  UMOV UR17, UR57 ;  /* 0x0000003900117c82 */ /* 0x000fe20008000000 */
[----:B------:R-:W-:Y:S02]  /*7260*/  WARPGROUP.DEPBAR.LE gsb0, 0x0 ;  /* 0x00008000000079c5 */ /* 0x000fe40000010000 */
[----:B--2---:R-:W-:-:S06]  /*7270*/  WARPGROUP.ARRIVE ;  /* 0x00000000000079c5 */ /* 0x004fcc0000000000 */
[----:B------:R-:W-:Y:S01]  /*7280*/  HGMMA.64x16x16.F32 R184, gdesc[UR16], R184, gsb0 ;  /* 0x0020000010b879f0 */ /* 0x000fe200080008b8 */
[----:B------:R-:W-:Y:S01]  /*7290*/  UMOV UR8, UR12 ;  /* 0x0000000c00087c82 */ /* 0x000fe20008000000 */
[----:B------:R-:W-:Y:S01]  /*72a0*/  UMOV UR9, UR13 ;  /* 0x0000000d00097c82 */ /* 0x000fe20008000000 */
[----:B------:R-:W-:Y:S01]  /*72b0*/  UMOV UR12, UR56 ;  /* 0x00000038000c7c82 */ /* 0x000fe20008000000 */
[----:B------:R-:W-:Y:S01]  /*72c0*/  UMOV UR13, UR57 ;  /* 0x00000039000d7c82 */ /* 0x000fe20008000000 */
[----:B------:R-:W-:Y:S02]  /*72d0*/  WARPGROUP.DEPBAR.LE gsb0, 0x0 ;  /* 0x00008000000079c5 */ /* 0x000fe40000010000 */
[----:B---3--:R-:W-:-:S06]  /*72e0*/  WARPGROUP.ARRIVE ;  /* 0x00000000000079c5 */ /* 0x008fcc0000000000 */
[----:B------:R-:W-:Y:S01]  /*72f0*/  HGMMA.64x16x16.F32 R200, gdesc[UR12], R200, gsb0 ;  /* 0x002000000cc879f0 */ /* 0x000fe200080008c8 */
[----:B------:R-:W-:Y:S01]  /*7300*/  UMOV UR58, UR8 ;  /* 0x00000008003a7c82 */ /* 0x000fe20008000000 */
[----:B------:R-:W-:Y:S01]  /*7310*/  UMOV UR59, UR9 ;  /* 0x00000009003b7c82 */ /* 0x000fe20008000000 */
[----:B------:R-:W-:Y:S02]  /*7320*/  WARPGROUP.DEPBAR.LE gsb0, 0x0 ;  /* 0x00008000000079c5 */ /* 0x000fe40000010000 */
[----:B----4-:R-:W-:-:S06]  /*7330*/  WARPGROUP.ARRIVE ;  /* 0x00000000000079c5 */ /* 0x010fcc0000000000 */
        /* <DEDUP_REMOVED lines=10> */
[----:B------:R-:W-:Y:S03]  /*73e0*/  HGMMA.64x16x16.F32 R208, gdesc[UR56], R208, gsb0 ;  /* 0x0020000038d079f0 */ /* 0x000fe600080008d0 */
        /* <DEDUP_REMOVED lines=12> */
[----:B------:R-:W2:Y:S01]  /*74b0*/  LDL.LU.64 R208, [R1+0x2c0] ;  /* 0x0002c00001d07983 */ /* 0x000ea20000300a00 */
[----:B------:R-:W-:-:S02]  /*74c0*/  UIADD3 UR8, UR61, 0x2, URZ ;  /* 0x000000023d087890 */ /* 0x000fc4000fffe03f */
        /* <DEDUP_REMOVED lines=242> */
[----:B------:R-:W-:Y:S01]  /*83f0*/  IMAD.MOV.U32 R215, RZ, RZ, R0 ;  /* 0x000000ffffd77224 */ /* 0x000fe200078e0000 */
[----:B-1----:R-:W-:Y:S01]  /*8400*/  MOV R213, R3 ;  /* 0x0000000300d57202 */ /* 0x002fe20000000f00 */
[----:B------:R-:W-:Y:S02]  /*8410*/  IMAD.MOV.U32 R212, RZ, RZ, R4 ;  /* 0x000000ffffd47224 */ /* 0x000fe400078e0004 */
[----:B--2---:R-:W-:Y:S02]  /*8420*/  IMAD.MOV.U32 R210, RZ, RZ, R6 ;  /* 0x000000ffffd27224 */ /* 0x004fe400078e0006 */
[----:B------:R-:W-:Y:S02]  /*8430*/  IMAD.MOV.U32 R211, RZ, RZ, R5 ;  /* 0x000000ffffd37224 */ /* 0x000fe400078e0005 */
[----:B---3--:R-:W-:Y:S02]  /*8440*/  IMAD.MOV.U32 R208, RZ, RZ, R8 ;  /* 0x000000ffffd07224 */ /* 0x008fe400078e0008 */
        /* <DEDUP_REMOVED lines=91> */
[----:B-1----:R-:W-:Y:S02]  /*8a00*/  IMAD.MOV.U32 R210, RZ, RZ, R197 ;  /* 0x000000ffffd27224 */ /* 0x002fe400078e00c5 */
[----:B--2---:R-:W-:Y:S02]  /*8a10*/  IMAD.MOV.U32 R208, RZ, RZ, R195 ;  /* 0x000000ffffd07224 */ /* 0x004fe400078e00c3 */
[----:B------:R-:W2:Y:S01]  /*8a20*/  LDL.LU R195, [R1+0x1dc] ;  /* 0x0001dc0001c37983 */ /* 0x000ea20000300800 */
[----:B------:R-:W-:Y:S02]  /*8a30*/  IMAD.MOV.U32 R209, RZ, RZ, R196 ;  /* 0x000000ffffd17224 */ /* 0x000fe400078e00c4 */
[----:B------:R-:W-:Y:S01]  /*8a40*/  IMAD.MOV.U32 R211, RZ, RZ, R198 ;  /* 0x000000ffffd37224 */ /* 0x000fe200078e00c6 */
[----:B------:R-:W2:Y:S04]  /*8a50*/  LDL.LU R196, [R1+0x1d8] ;  /* 0x0001d80001c47983 */ /* 0x000ea80000300800 */
[----:B------:R-:W2:Y:S04]  /*8a60*/  LDL.LU R197, [R1+0x1d4] ;  /* 0x0001d40001c57983 */ /* 0x000ea80000300800 */
[----:B------:R-:W2:Y:S04]  /*8a70*/  LDL.LU R198, [R1+0x1d0] ;  /* 0x0001d00001c67983 */ /* 0x000ea80000300800 */
[----:B------:R-:W2:Y:S01]  /*8a80*/  LDL.LU R199, [R1+0x1cc] ;  /* 0x0001cc0001c77983 */ /* 0x000ea20000300800 */
[----:B------:R-:W-:Y:S01]  /*8a90*/  UMOV UR6, UR18 ;  /* 0x0000001200067c82 */ /* 0x000fe20008000000 */
[----:B------:R-:W-:Y:S01]  /*8aa0*/  UIADD3 UR18, UR4, 0x204, URZ ;  /* 0x0000020404127890 */ /* 0x000fe2000fffe03f */
[----:B------:R-:W-:Y:S01]  /*8ab0*/  UMOV UR16, UR22 ;  /* 0x0000001600107c82 */ /* 0x000fe20008000000 */
        /* <DEDUP_REMOVED lines=122> */
[----:B------:R-:W-:Y:S01]  /*9260*/  IMAD.MOV.U32 R214, RZ, RZ, R6 ;  /* 0x000000ffffd67224 */ /* 0x000fe200078e0006 */
[----:B------:R-:W-:Y:S01]  /*9270*/  MOV R213, R7 ;  /* 0x0000000700d57202 */ /* 0x000fe20000000f00 */
[----:B------:R-:W-:Y:S01]  /*9280*/  IMAD.MOV.U32 R215, RZ, RZ, R8 ;  /* 0x000000ffffd77224 */ /* 0x000fe200078e0008 */
[----:B------:R0:W5:Y:S04]  /*9290*/  LDL.LU R7, [R1+0x1c8] ;  /* 0x0001c80001077983 */ /* 0x0001680000300800 */
[----:B------:R0:W5:Y:S04]  /*92a0*/  LDL.LU R6, [R1+0x1c4] ;  /* 0x0001c40001067983 */ /* 0x0001680000300800 */
[----:B------:R0:W5:Y:S04]  /*92b0*/  LDL.LU R8, [R1+0x1c0] ;  /* 0x0001c00001087983 */ /* 0x0001680000300800 */
[----:B------:R1:W-:Y:S01]  /*92c0*/  STL.64 [R1+0x158], R214 ;  /* 0x000158d601007387 */ /* 0x0003e20000100a00 */
[----:B------:R-:W-:-:S02]  /*92d0*/  WARPGROUP.DEPBAR.LE gsb0, 0x0 ;  /* 0x00008000000079c5 */ /* 0x000fc40000010000 */
[----:B------:R-:W-:-:S06]  /*92e0*/  WARPGROUP.ARRIVE ;  /* 0x00000000000079c5 */ /* 0x000fcc0000000000 */
[----:B------:R-:W-:Y:S01]  /*92f0*/  HGMMA.64x16x16.F32 R152, gdesc[UR24], R152, gsb0 ;  /* 0x00200000189879f0 */ /* 0x000fe20008000898 */
[----:B------:R2:W-:Y:S01]  /*9300*/  STL.64 [R1+0x150], R212 ;  /* 0x000150d401007387 */ /* 0x0005e20000100a00 */
[----:B-1----:R-:W-:-:S03]  /*9310*/  IMAD.MOV.U32 R214, RZ, RZ, R225 ;  /* 0x000000ffffd67224 */ /* 0x002fc600078e00e1 */
[----:B------:R1:W-:Y:S01]  /*9320*/  STL.64 [R1+0x148], R210 ;  /* 0x000148d201007387 */ /* 0x0003e20000100a00 */
[----:B------:R-:W-:-:S03]  /*9330*/  IMAD.MOV.U32 R215, RZ, RZ, R224 ;  /* 0x000000ffffd77224 */ /* 0x000fc600078e00e0 */
[----:B------:R3:W-:Y:S01]  /*9340*/  STL.64 [R1+0x140], R208 ;  /* 0x000140d001007387 */ /* 0x0007e20000100a00 */
[----:B--2---:R-:W-:Y:S01]  /*9350*/  MOV R212, R227 ;  /* 0x000000e300d47202 */ /* 0x004fe20000000f00 */
[----:B------:R-:W-:Y:S02]  /*9360*/  IMAD.MOV.U32 R213, RZ, RZ, R226 ;  /* 0x000000ffffd57224 */ /* 0x000fe400078e00e2 */
[----:B-1----:R-:W-:Y:S02]  /*9370*/  IMAD.MOV.U32 R210, RZ, RZ, R2 ;  /* 0x000000ffffd27224 */ /* 0x002fe400078e0002 */
[----:B------:R-:W-:Y:S02]  /*9380*/  IMAD.MOV.U32 R211, RZ, RZ, R0 ;  /* 0x000000ffffd37224 */ /* 0x000fe400078e0000 */
[----:B---3--:R-:W-:Y:S02]  /*9390*/  IMAD.MOV.U32 R208, RZ, RZ, R4 ;  /* 0x000000ffffd07224 */ /* 0x008fe400078e0004 */
[----:B------:R0:W5:Y:S01]  /*93a0*/  LDL.LU R4, [R1+0x1bc] ;  /* 0x0001bc0001047983 */ /* 0x0001620000300800 */
[----:B------:R-:W-:-:S03]  /*93b0*/  IMAD.MOV.U32 R209, RZ, RZ, R3 ;  /* 0x000000ffffd17224 */ /* 0x000fc600078e0003 */
[----:B------:R0:W5:Y:S04]  /*93c0*/  LDL.LU R3, [R1+0x1b8] ;  /* 0x0001b80001037983 */ /* 0x0001680000300800 */
        /* <DEDUP_REMOVED lines=10> */
[----:B---3--:R-:W-:Y:S01]  /*9470*/  IMAD.MOV.U32 R210, RZ, RZ, R13 ;  /* 0x000000ffffd27224 */ /* 0x008fe200078e000d */
[----:B------:R-:W-:Y:S01]  /*9480*/  MOV R211, R12 ;  /* 0x0000000c00d37202 */ /* 0x000fe20000000f00 */
[----:B------:R-:W-:Y:S01]  /*9490*/  STL.64 [R1+0x198], R214 ;  /* 0x000198d601007387 */ /* 0x000fe20000100a00 */
[----:B-1----:R-:W-:Y:S02]  /*94a0*/  IMAD.MOV.U32 R208, RZ, RZ, R15 ;  /* 0x000000ffffd07224 */ /* 0x002fe400078e000f */
[----:B------:R-:W-:Y:S01]  /*94b0*/  IMAD.MOV.U32 R209, RZ, RZ, R14 ;  /* 0x000000ffffd17224 */ /* 0x000fe200078e000e */
[----:B------:R-:W-:Y:S04]  /*94c0*/  STL.64 [R1+0x190], R212 ;  /* 0x000190d401007387 */ /* 0x000fe80000100a00 */
[----:B------:R-:W-:Y:S04]  /*94d0*/  STL.64 [R1+0x188], R210 ;  /* 0x000188d201007387 */ /* 0x000fe80000100a00 */
[----:B------:R1:W-:Y:S01]  /*94e0*/  STL.64 [R1+0x180], R208 ;  /* 0x000180d001007387 */ /* 0x0003e20000100a00 */
[----:B------:R-:W-:-:S02]  /*94f0*/  WARPGROUP.DEPBAR.LE gsb0, 0x0 ;  /* 0x00008000000079c5 */ /* 0x000fc40000010000 */
[----:B------:R-:W-:Y:S01]  /*9500*/  WARPGROUP.ARRIVE ;  /* 0x00000000000079c5 */ /* 0x000fe20000000000 */
[----:B-1----:R-:W2:Y:S04]  /*9510*/  LDL.LU.64 R208, [R1+0x60] ;  /* 0x0000600001d07983 */ /* 0x002ea80000300a00 */
[----:B------:R-:W2:Y:S04]  /*9520*/  LDL.LU.64 R210, [R1+0x68] ;  /* 0x0000680001d27983 */ /* 0x000ea80000300a00 */
[----:B------:R-:W2:Y:S04]  /*9530*/  LDL.LU.64 R212, [R1+0x70] ;  /* 0x0000700001d47983 */ /* 0x000ea80000300a00 */
[----:B------:R-:W2:Y:S01]  /*9540*/  LDL.LU.64 R214, [R1+0x78] ;  /* 0x0000780001d67983 */ /* 0x000ea20000300a00 */
[----:B------:R-:W-:Y:S01]  /*9550*/  UMOV UR20, UR56 ;  /* 0x0000003800147c82 */ /* 0x000fe20008000000 */
[----:B------:R-:W-:-:S02]  /*9560*/  UMOV UR21, UR57 ;  /* 0x0000003900157c82 */ /* 0x000fc40008000000 */
        /* <DEDUP_REMOVED lines=26> */
[----:B--2---:R-:W-:-:S06]  /*9710*/  WARPGROUP.ARRIVE ;  /* 0x00000000000079c5 */ /* 0x004fcc0000000000 */
[----:B------:R-:W-:Y:S01]  /*9720*/  HGMMA.64x16x16.F32 R208, gdesc[UR8], R208, gsb0 ;  /* 0x0020000008d079f0 */ /* 0x000fe200080008d0 */
        /* <DEDUP_REMOVED lines=8> */
[----:B------:R-:W-:Y:S02]  /*97b0*/  IMAD.MOV.U32 R9, RZ, RZ, R22 ;  /* 0x000000ffff097224 */ /* 0x000fe400078e0016 */
        /* <DEDUP_REMOVED lines=14> */
[----:B------:R-:W-:Y:S02]  /*98a0*/  UIADD3 UR5, UR61, 0x6, URZ ;  /* 0x000000063d057890 */ /* 0x000fe4000fffe03f */
        /* <DEDUP_REMOVED lines=111> */
[----:B------:R-:W-:Y:S01]  /*9fa0*/  UMOV UR12, UR6 ;  /* 0x00000006000c7c82 */ /* 0x000fe20008000000 */
[----:B------:R-:W-:Y:S01]  /*9fb0*/  UIADD3 UR6, UR4, 0x606, URZ ;  /* 0x0000060604067890 */ /* 0x000fe2000fffe03f */
[----:B------:R-:W-:Y:S01]  /*9fc0*/  UMOV UR13, UR7 ;  /* 0x00000007000d7c82 */ /* 0x000fe20008000000 */
[----:B------:R-:W-:Y:S02]  /*9fd0*/  UIADD3 UR54, UR4, 0x686, URZ ;  /* 0x0000068604367890 */ /* 0x000fe4000fffe03f */
[----:B------:R-:W-:Y:S01]  /*9fe0*/  UIADD3 UR58, UR4, 0x706, URZ ;  /* 0x00000706043a7890 */ /* 0x000fe2000fffe03f */
[----:B------:R-:W-:Y:S02]  /*9ff0*/  UMOV UR5, UR9 ;  /* 0x0000000900057c82 */ /* 0x000fe40008000000 */
        /* <DEDUP_REMOVED lines=87> */
[----:B-1----:R-:W-:Y:S01]  /*a570*/  IMAD.MOV.U32 R214, RZ, RZ, R21 ;  /* 0x000000ffffd67224 */ /* 0x002fe200078e0015 */
[----:B------:R-:W-:Y:S02]  /*a580*/  MOV R215, R20 ;  /* 0x0000001400d77202 */ /* 0x000fe40000000f00 */
        /* <DEDUP_REMOVED lines=12> */
[----:B-1----:R-:W-:Y:S01]  /*a650*/  MOV R214, R9 ;  /* 0x0000000900d67202 */ /* 0x002fe20000000f00 */
[----:B------:R-:W-:-:S02]  /*a660*/  IMAD.MOV.U32 R215, RZ, RZ, R5 ;  /* 0x000000ffffd77224 */ /* 0x000fc400078e0005 */
[----:B--2---:R-:W-:Y:S02]  /*a670*/  IMAD.MOV.U32 R212, RZ, RZ, R11 ;  /* 0x000000ffffd47224 */ /* 0x004fe400078e000b */
[----:B------:R-:W-:Y:S02]  /*a680*/  IMAD.MOV.U32 R213, RZ, RZ, R10 ;  /* 0x000000ffffd57224 */ /* 0x000fe400078e000a */
[----:B---3--:R-:W-:Y:S02]  /*a690*/  IMAD.MOV.U32 R210, RZ, RZ, R13 ;  /* 0x000000ffffd27224 */ /* 0x008fe400078e000d */
[----:B------:R-:W-:Y:S02]  /*a6a0*/  IMAD.MOV.U32 R211, RZ, RZ, R12 ;  /* 0x000000ffffd37224 */ /* 0x000fe400078e000c */
[----:B----4-:R-:W-:Y:S02]  /*a6b0*/  IMAD.MOV.U32 R208, RZ, RZ, R15 ;  /* 0x000000ffffd07224 */ /* 0x010fe400078e000f */
        /* <DEDUP_REMOVED lines=29> */
[----:B------:R-:W-:Y:S01]  /*a890*/  BPT.TRAP 0x1 ;  /* 0x000000040000795c */ /* 0x000fe20000300000 */
.L_x_23:
[----:B------:R-:W2:Y:S01]  /*a8a0*/  LDL R5, [R1+0xb0] ;  /* 0x0000b00001057983 */ /* 0x000ea20000100800 */
[----:B-----5:R-:W-:Y:S02]  /*a8b0*/  R2UR UR5, R17 ;  /* 0x00000000110572ca */ /* 0x020fe400000e0000 */
[----:B------:R-:W-:-:S13]  /*a8c0*/  R2UR UR4, R4 ;  /* 0x00000000040472ca */ /* 0x000fda00000e0000 */
[----:B------:R-:W-:-:S04]  /*a8d0*/  ULEA UR4, UR4, UR5, 0x3 ;  /* 0x0000000504047291 */ /* 0x000fc8000f8e183f */
[----:B------:R-:W-:-:S04]  /*a8e0*/  UIADD3 UR4, UR4, 0x20, URZ ;  /* 0x0000002004047890 */ /* 0x000fc8000fffe03f */
[----:B------:R-:W-:-:S09]  /*a8f0*/  UPRMT UR4, URZ, 0x654, UR4 ;  /* 0x000006543f047896 */ /* 0x000fd20008000004 */
[----:B------:R-:W-:Y:S01]  /*a900*/  SYNCS.ARRIVE.TRANS64.RED.A1T0 RZ, [UR4], RZ ;  /* 0x000000ffffff79a7 */ /* 0x000fe20008100404 */
[----:B--2---:R-:W-:-:S13]  /*a910*/  ISETP.GT.U32.AND P1, PT, R5, 0x1, PT ;  /* 0x000000010500780c */ /* 0x004fda0003f24070 */
[----:B------:R-:W-:Y:S05]  /*a920*/  @P1 BRA `(.L_x_24) ;  /* 0x0000000000041947 */ /* 0x000fea0003800000 */
[----:B------:R-:W-:Y:S01]  /*a930*/  BPT.TRAP 0x1 ;  /* 0x000000040000795c */ /* 0x000fe20000300000 */
.L_x_24:
[----:B------:R-:W-:Y:S01]  /*a940*/  R2UR UR4, R4 ;  /* 0x00000000040472ca */ /* 0x000fe200000e0000 */
[----:B------:R-:W-:Y:S01]  /*a950*/  UIADD3 UR60, UR60, 0x1, URZ ;  /* 0x000000013c3c7890 */ /* 0x000fe2000fffe03f */
[C---:B------:R-:W-:Y:S01]  /*a960*/  ISETP.GT.AND P1, PT, R0.reuse, 0x1, PT ;  /* 0x000000010000780c */ /* 0x040fe20003f24270 */
[----:B------:R-:W-:Y:S02]  /*a970*/  VIADD R0, R0, 0xffffffff ;  /* 0xffffffff00007836 */ /* 0x000fe40000000000 */
[----:B------:R-:W-:-:S04]  /*a980*/  UISETP.NE.AND UP0, UPT, UR60, 0x4, UPT ;  /* 0x000000043c00788c */ /* 0x000fc8000bf05270 */
[----:B------:R-:W-:Y:S02]  /*a990*/  USEL UR5, URZ, 0x1, UP0 ;  /* 0x000000013f057887 */ /* 0x000fe40008000000 */
[----:B------:R-:W-:Y:S02]  /*a9a0*/  USEL UR60, UR60, URZ, UP0 ;  /* 0x0000003f3c3c7287 */ /* 0x000fe40008000000 */
[----:B------:R-:W-:Y:S02]  /*a9b0*/  UIADD3 UR4, UR4, 0x1, URZ ;  /* 0x0000000104047890 */ /* 0x000fe4000fffe03f */
[----:B------:R-:W-:Y:S02]  /*a9c0*/  LOP3.LUT R3, R3, UR5, RZ, 0x3c, !PT ;  /* 0x0000000503037c12 */ /* 0x000fe4000f8e3cff */
[----:B------:R-:W-:-:S04]  /*a9d0*/  UISETP.NE.AND UP1, UPT, UR4, 0x4, UPT ;  /* 0x000000040400788c */ /* 0x000fc8000bf25270 */
[----:B------:R-:W-:-:S06]  /*a9e0*/  USEL UR4, UR4, URZ, UP1 ;  /* 0x0000003f04047287 */ /* 0x000fcc0008800000 */
[----:B------:R-:W-:Y:S01]  /*a9f0*/  IMAD.U32 R4, RZ, RZ, UR4 ;  /* 0x00000004ff047e24 */ /* 0x000fe2000f8e00ff */
[----:B------:R-:W-:Y:S06]  /*aa00*/  @P1 BRA `(.L_x_25) ;  /* 0xffffffb400601947 */ /* 0x000fec000383ffff */
.L_x_18:
[----:B------:R1:W5:Y:S01]  /*aa10*/  LDL R5, [R1+0xc4] ;  /* 0x0000c40001057983 */ /* 0x0003620000100800 */
[----:B------:R-:W2:Y:S02]  /*aa20*/  LDC R0, c[0x0][0x28c] ;  /* 0x0000a300ff007b82 */ /* 0x000ea40000000800 */
[----:B--2---:R-:W-:-:S13]  /*aa30*/  ISETP.GE.AND P1, PT, R0, 0x1, PT ;  /* 0x000000010000780c */ /* 0x004fda0003f26270 */
[----:B-1----:R-:W-:Y:S05]  /*aa40*/  @!P1 BRA `(.L_x_26) ;  /* 0x00000000003c9947 */ /* 0x002fea0003800000 */
[----:B------:R-:W-:Y:S05]  /*aa50*/  @!P0 BRA `(.L_x_27) ;  /* 0x0000000000048947 */ /* 0x000fea0003800000 */
[----:B------:R-:W-:Y:S01]  /*aa60*/  BPT.TRAP 0x1 ;  /* 0x000000040000795c */ /* 0x000fe20000300000 */
.L_x_27:
[----:B------:R-:W2:Y:S01]  /*aa70*/  LDL R0, [R1+0xb0] ;  /* 0x0000b00001007983 */ /* 0x000ea20000100800 */
[----:B-----5:R-:W-:Y:S02]  /*aa80*/  R2UR UR6, R5 ;  /* 0x00000000050672ca */ /* 0x020fe400000e0000 */
[----:B------:R-:W-:Y:S02]  /*aa90*/  R2UR UR4, R8 ;  /* 0x00000000080472ca */ /* 0x000fe400000e0000 */
[----:B------:R-:W-:-:S11]  /*aaa0*/  R2UR UR5, R17 ;  /* 0x00000000110572ca */ /* 0x000fd600000e0000 */
[----:B------:R-:W-:-:S04]  /*aab0*/  UIADD3 UR4, UR4, UR6, URZ ;  /* 0x0000000604047290 */ /* 0x000fc8000fffe03f */
[----:B------:R-:W-:-:S04]  /*aac0*/  USHF.L.U32 UR4, UR4, 0x3, URZ ;  /* 0x0000000304047899 */ /* 0x000fc8000800063f */
[----:B------:R-:W-:-:S04]  /*aad0*/  ULOP3.LUT UR4, UR4, 0x18, URZ, 0xc0, !UPT ;  /* 0x0000001804047892 */ /* 0x000fc8000f8ec03f */
[----:B------:R-:W-:-:S04]  /*aae0*/  UIADD3 UR4, UR5, 0x20, UR4 ;  /* 0x0000002005047890 */ /* 0x000fc8000fffe004 */
[----:B------:R-:W-:-:S09]  /*aaf0*/  UPRMT UR4, URZ, 0x654, UR4 ;  /* 0x000006543f047896 */ /* 0x000fd20008000004 */
[----:B------:R-:W-:Y:S01]  /*ab00*/  SYNCS.ARRIVE.TRANS64.RED.A1T0 RZ, [UR4], RZ ;  /* 0x000000ffffff79a7 */ /* 0x000fe20008100404 */
[----:B--2---:R-:W-:-:S13]  /*ab10*/  ISETP.GT.U32.AND P0, PT, R0, 0x1, PT ;  /* 0x000000010000780c */ /* 0x004fda0003f04070 */
[----:B------:R-:W-:Y:S05]  /*ab20*/  @P0 BRA `(.L_x_26) ;  /* 0x0000000000040947 */ /* 0x000fea0003800000 */
[----:B------:R-:W-:Y:S01]  /*ab30*/  BPT.TRAP 0x1 ;  /* 0x000000040000795c */ /* 0x000fe20000300000 */
.L_x_26:
[----:B------:R-:W2:Y:S01]  /*ab40*/  LDL R4, [R1+0xd8] ;  /* 0x0000d80001047983 */ /* 0x000ea20000100800 */
[----:B------:R-:W1:Y:S01]  /*ab50*/  S2R R0, SR_TID.X ;  /* 0x0000000000007919 */ /* 0x000e620000002100 */
[----:B-----5:R-:W-:Y:S01]  /*ab60*/  R2UR UR5, R5 ;  /* 0x00000000050572ca */ /* 0x020fe200000e0000 */
[----:B------:R-:W-:Y:S01]  /*ab70*/  IMAD R12, R19, 0xf0, RZ ;  /* 0x000000f0130c7824 */ /* 0x000fe200078e02ff */
[----:B------:R-:W-:Y:S01]  /*ab80*/  ULDC UR4, c[0x0][0x284] ;  /* 0x0000a10000047ab9 */ /* 0x000fe20000000800 */
[----:B------:R-:W3:Y:S01]  /*ab90*/  LDL.LU R3, [R1+0xcc] ;  /* 0x0000cc0001037983 */ /* 0x000ee20000300800 */
[----:B------:R-:W-:-:S03]  /*aba0*/  ULDC.64 UR8, c[0x0][0x5d0] ;  /* 0x0001740000087ab9 */ /* 0x000fc60000000a00 */
[----:B------:R-:W4:Y:S01]  /*abb0*/  LDL R226, [R1+0xb4] ;  /* 0x0000b40001e27983 */ /* 0x000f220000100800 */
[----:B------:R-:W0:Y:S01]  /*abc0*/  S2R R5, SR_TID.X ;  /* 0x0000000000057919 */ /* 0x000e220000002100 */
[----:B-1----:R-:W-:-:S04]  /*abd0*/  SHF.R.U32.HI R0, RZ, 0x7, R0 ;  /* 0x00000007ff007819 */ /* 0x002fc80000011600 */
[----:B------:R-:W-:-:S05]  /*abe0*/  LOP3.LUT R0, R0, 0x1, RZ, 0xc0, !PT ;  /* 0x0000000100007812 */ /* 0x000fca00078ec0ff */
[----:B------:R-:W-:Y:S01]  /*abf0*/  IMAD.SHL.U32 R14, R0, 0x40, RZ ;  /* 0x00000040000e7824 */ /* 0x000fe200078e00ff */
[----:B0-----:R-:W-:-:S04]  /*ac00*/  LOP3.LUT R15, R5, 0x60, RZ, 0xc0, !PT ;  /* 0x00000060050f7812 */ /* 0x001fc800078ec0ff */
[----:B------:R-:W-:Y:S01]  /*ac10*/  SHF.R.U32.HI R15, RZ, 0x1, R15 ;  /* 0x00000001ff0f7819 */ /* 0x000fe2000001160f */
[----:B------:R-:W-:Y:S02]  /*ac20*/  IMAD.SHL.U32 R13, R5, 0x2, RZ ;  /* 0x00000002050d7824 */ /* 0x000fe400078e00ff */
[----:B------:R-:W-:Y:S01]  /*ac30*/  IMAD.MOV.U32 R6, RZ, RZ, -0x1 ;  /* 0xffffffffff067424 */ /* 0x000fe200078e00ff */
[----:B--2---:R-:W-:Y:S02]  /*ac40*/  R2UR UR6, R4 ;  /* 0x00000000040672ca */ /* 0x004fe400000e0000 */
[----:B------:R-:W0:Y:S01]  /*ac50*/  LDC R4, c[0x0][0x288] ;  /* 0x0000a200ff047b82 */ /* 0x000e220000000800 */
[----:B---3--:R-:W-:Y:S02]  /*ac60*/  R2UR UR7, R3 ;  /* 0x00000000030772ca */ /* 0x008fe400000e0000 */
[----:B------:R-:W-:-:S04]  /*ac70*/  SHF.R.U32.HI R3, RZ, 0x2, R5 ;  /* 0x00000002ff037819 */ /* 0x000fc80000011605 */
[----:B------:R-:W-:-:S04]  /*ac80*/  LOP3.LUT R3, R3, 0x7, RZ, 0xc0, !PT ;  /* 0x0000000703037812 */ /* 0x000fc800078ec0ff */
[--C-:B------:R-:W-:Y:S02]  /*ac90*/  LOP3.LUT R14, R14, 0x40, R3.reuse, 0xe2, !PT ;  /* 0x000000400e0e7812 */ /* 0x100fe400078ee203 */
[----:B------:R-:W-:-:S05]  /*aca0*/  IADD3 R3, RZ, -R15, -R3 ;  /* 0x8000000fff037210 */ /* 0x000fca0007ffe803 */
[----:B------:R-:W-:Y:S01]  /*acb0*/  IMAD R3, R0, -0x40, R3 ;  /* 0xffffffc000037824 */ /* 0x000fe200078e0203 */
[----:B0-----:R-:W-:Y:S01]  /*acc0*/  ISETP.GE.AND P0, PT, R12, R4, PT ;  /* 0x000000040c00720c */ /* 0x001fe20003f06270 */
[----:B------:R-:W-:-:S05]  /*acd0*/  IMAD R0, R18, 0xc0, RZ ;  /* 0x000000c012007824 */ /* 0x000fca00078e02ff */
[C---:B------:R-:W-:Y:S02]  /*ace0*/  ISETP.GE.OR P0, PT, R0.reuse, UR4, P0 ;  /* 0x0000000400007c0c */ /* 0x040fe40008706670 */
[----:B------:R-:W-:Y:S01]  /*acf0*/  IADD3 R0, -R0, UR4, R3 ;  /* 0x0000000400007c10 */ /* 0x000fe2000fffe103 */
[----:B------:R-:W-:Y:S01]  /*ad00*/  UIADD3 UR4, UR6, UR5, URZ ;  /* 0x0000000506047290 */ /* 0x000fe2000fffe03f */
[----:B------:R-:W-:-:S03]  /*ad10*/  LOP3.LUT R3, R5, 0x3, RZ, 0xc0, !PT ;  /* 0x0000000305037812 */ /* 0x000fc600078ec0ff */
[----:B------:R-:W-:Y:S02]  /*ad20*/  USHF.R.U32.HI UR5, URZ, 0x2, UR4 ;  /* 0x000000023f057899 */ /* 0x000fe40008011604 */
[----:B------:R-:W-:Y:S02]  /*ad30*/  IMAD R3, R3, -0x2, R4 ;  /* 0xfffffffe03037824 */ /* 0x000fe400078e0204 */
[----:B------:R-:W-:Y:S01]  /*ad40*/  ULOP3.LUT UR5, UR5, 0x1, URZ, 0xc0, !UPT ;  /* 0x0000000105057892 */ /* 0x000fe2000f8ec03f */
[----:B----4-:R-:W-:Y:S01]  /*ad50*/  SHF.R.S32.HI R4, RZ, 0x1f, R226 ;  /* 0x0000001fff047819 */ /* 0x010fe200000114e2 */
[----:B------:R-:W-:Y:S01]  /*ad60*/  IMAD.IADD R3, R3, 0x1, -R12 ;  /* 0x0000000103037824 */ /* 0x000fe200078e0a0c */
[----:B------:R-:W-:Y:S01]  /*ad70*/  LOP3.LUT R12, R12, 0x6, R13, 0xf8, !PT ;  /* 0x000000060c0c7812 */ /* 0x000fe200078ef80d */
[----:B------:R-:W-:Y:S01]  /*ad80*/  UISETP.GT.U32.AND UP1, UPT, UR4, 0x3, UPT ;  /* 0x000000030400788c */ /* 0x000fe2000bf24070 */
[----:B------:R-:W-:Y:S01]  /*ad90*/  LOP3.LUT R14, R14, R15, RZ, 0xfc, !PT ;  /* 0x0000000f0e0e7212 */ /* 0x000fe200078efcff */
[----:B------:R-:W-:Y:S01]  /*ada0*/  UISETP.NE.U32.AND UP0, UPT, UR5, 0x1, UPT ;  /* 0x000000010500788c */ /* 0x000fe2000bf05070 */
[----:B------:R-:W-:Y:S01]  /*adb0*/  MOV R15, RZ ;  /* 0x000000ff000f7202 */ /* 0x000fe20000000f00 */
[----:B------:R-:W-:Y:S01]  /*adc0*/  IMAD R5, R4, UR8, RZ ;  /* 0x0000000804057c24 */ /* 0x000fe2000f8e02ff */
[----:B------:R-:W-:Y:S01]  /*add0*/  SHF.R.S32.HI R13, RZ, 0x1f, R12 ;  /* 0x0000001fff0d7819 */ /* 0x000fe2000001140c */
[----:B------:R-:W-:-:S02]  /*ade0*/  UISETP.LT.U32.AND UP1, UPT, UR6, 0x4, UP1 ;  /* 0x000000040600788c */ /* 0x000fc40008f21070 */
[----:B------:R-:W-:Y:S01]  /*adf0*/  UISETP.GT.U32.AND UP0, UPT, UR6, 0x3, !UP0 ;  /* 0x000000030600788c */ /* 0x000fe2000c704070 */
[----:B------:R-:W-:Y:S01]  /*ae00*/  IMAD.WIDE R14, R18, 0xc0, R14 ;  /* 0x000000c0120e7825 */ /* 0x000fe200078e020e */
[----:B------:R-:W-:Y:S02]  /*ae10*/  ULOP3.LUT UR4, UR4, 0x3, URZ, 0xc0, !UPT ;  /* 0x0000000304047892 */ /* 0x000fe4000f8ec03f */
[----:B------:R-:W-:Y:S01]  /*ae20*/  USEL UR6, URZ, 0x1, !UP1 ;  /* 0x000000013f067887 */ /* 0x000fe2000c800000 */
[C---:B------:R-:W-:Y:S01]  /*ae30*/  IMAD R5, R226.reuse, UR9, R5 ;  /* 0x00000009e2057c24 */ /* 0x040fe2000f8e0205 */
[----:B------:R-:W-:Y:S01]  /*ae40*/  USEL UR5, URZ, 0x1, !UP0 ;  /* 0x000000013f057887 */ /* 0x000fe2000c000000 */
[----:B------:R-:W-:-:S03]  /*ae50*/  IMAD.WIDE.U32 R18, R226, UR8, R12 ;  /* 0x00000008e2127c25 */ /* 0x000fc6000f8e000c */
[----:B------:R-:W-:Y:S01]  /*ae60*/  ULOP3.LUT UR7, UR5, UR7, UR6, 0x96, !UPT ;  /* 0x0000000705077292 */ /* 0x000fe2000f8e9606 */
[----:B------:R-:W-:Y:S02]  /*ae70*/  IMAD.IADD R19, R19, 0x1, R5 ;  /* 0x0000000113137824 */ /* 0x000fe400078e0205 */
[----:B------:R-:W-:-:S05]  /*ae80*/  IMAD.U32 R5, RZ, RZ, UR4 ;  /* 0x00000004ff057e24 */ /* 0x000fca000f8e00ff */
[----:B------:R0:W-:Y:S02]  /*ae90*/  STL [R1+0xc4], R5 ;  /* 0x0000c40501007387 */ /* 0x0001e40000100800 */
[----:B0-----:R-:W-:-:S05]  /*aea0*/  IMAD.U32 R5, RZ, RZ, UR7 ;  /* 0x00000007ff057e24 */ /* 0x001fca000f8e00ff */
[----:B------:R0:W-:Y:S04]  /*aeb0*/  STL [R1+0xcc], R5 ;  /* 0x0000cc0501007387 */ /* 0x0001e80000100800 */
[----:B------:R0:W-:Y:S01]  /*aec0*/  STL [R1+0xd0], R6 ;  /* 0x0000d00601007387 */ /* 0x0001e20000100800 */
[----:B------:R-:W-:Y:S05]  /*aed0*/  @P0 BRA `(.L_x_28) ;  /* 0x0000010800c80947 */ /* 0x000fea0003800000 */
[----:B0-----:R-:W0:Y:S01]  /*aee0*/  LDC.64 R6, c[0x0][0x5c8] ;  /* 0x00017200ff067b82 */ /* 0x001e220000000a00 */
[----:B------:R-:W-:Y:S01]  /*aef0*/  FSETP.NEU.AND P2, PT, R16, RZ, PT ;  /* 0x000000ff1000720b */ /* 0x000fe20003f4d000 */
[----:B------:R-:W-:Y:S01]  /*af00*/  BSSY B0, `(.L_x_28) ;  /* 0x00010af000007945 */ /* 0x000fe20003800000 */
[----:B------:R-:W-:-:S04]  /*af10*/  ISETP.GT.AND P0, PT, R3, RZ, PT ;  /* 0x000000ff0300720c */ /* 0x000fc80003f04270 */
[----:B------:R-:W-:Y:S01]  /*af20*/  ISETP.GT.AND P1, PT, R0, RZ, P0 ;  /* 0x000000ff0000720c */ /* 0x000fe20000724270 */
[-C--:B0-----:R-:W-:Y:S02]  /*af30*/  IMAD R22, R15, R6.reuse, RZ ;  /* 0x000000060f167224 */ /* 0x081fe400078e02ff */
[----:B------:R-:W-:-:S04]  /*af40*/  IMAD.WIDE.U32 R18, R14, R6, R18 ;  /* 0x000000060e127225 */ /* 0x000fc800078e0012 */
[----:B------:R-:W-:-:S04]  /*af50*/  IMAD R22, R14, R7, R22 ;  /* 0x000000070e167224 */ /* 0x000fc800078e0216 */
[----:B------:R-:W-:Y:S01]  /*af60*/  IMAD.IADD R22, R19, 0x1, R22 ;  /* 0x0000000113167824 */ /* 0x000fe200078e0216 */
[----:B------:R-:W-:Y:S06]  /*af70*/  @!P2 BRA `(.L_x_29) ;  /* 0x000000c400aca947 */ /* 0x000fec0003800000 */
[----:B------:R-:W0:Y:S01]  /*af80*/  LDC.64 R8, c[0x0][0x5b8] ;  /* 0x00016e00ff087b82 */ /* 0x000e220000000a00 */
[----:B------:R-:W2:Y:S01]  /*af90*/  LDL.LU R224, [R1+0x80] ;  /* 0x0000800001e07983 */ /* 0x000ea20000300800 */
[----:B------:R-:W-:Y:S01]  /*afa0*/  ULDC.64 UR6, c[0x0][0x208] ;  /* 0x0000820000067ab9 */ /* 0x000fe20000000a00 */
[----:B------:R-:W-:-:S05]  /*afb0*/  ULDC.64 UR4, c[0x0][0x5c0] ;  /* 0x0001700000047ab9 */ /* 0x000fca0000000a00 */
[----:B------:R-:W1:Y:S01]  /*afc0*/  LDC.64 R10, c[0x0][0x5b0] ;  /* 0x00016c00ff0a7b82 */ /* 0x000e620000000a00 */
[----:B0-----:R-:W-:Y:S01]  /*afd0*/  IMAD.MOV.U32 R5, RZ, RZ, R9 ;  /* 0x000000ffff057224 */ /* 0x001fe200078e0009 */
[----:B------:R0:W-:Y:S01]  /*afe0*/  STL [R1+0xa0], R8 ;  /* 0x0000a00801007387 */ /* 0x0001e20000100800 */
[----:B------:R-:W-:-:S05]  /*aff0*/  MOV R227, R8 ;  /* 0x0000000800e37202 */ /* 0x000fca0000000f00 */
[-C--:B------:R-:W-:Y:S02]  /*b000*/  IMAD R4, R4, R227.reuse, RZ ;  /* 0x000000e304047224 */ /* 0x080fe400078e02ff */
[C---:B------:R-:W-:Y:S01]  /*b010*/  IMAD.WIDE.U32 R20, R226.reuse, R227, R12 ;  /* 0x000000e3e2147225 */ /* 0x040fe200078e000c */
[----:B0-----:R-:W0:Y:S03]  /*b020*/  LDC.64 R8, c[0x0][0x5a8] ;  /* 0x00016a00ff087b82 */ /* 0x001e260000000a00 */
[----:B------:R-:W-:Y:S02]  /*b030*/  IMAD R23, R226, R5, R4 ;  /* 0x00000005e2177224 */ /* 0x000fe400078e0204 */
[----:B-1----:R-:W-:Y:S02]  /*b040*/  IMAD R4, R15, R10, RZ ;  /* 0x0000000a0f047224 */ /* 0x002fe400078e02ff */
[----:B------:R-:W-:Y:S01]  /*b050*/  IMAD.IADD R229, R21, 0x1, R23 ;  /* 0x0000000115e57824 */ /* 0x000fe200078e0217 */
[----:B------:R-:W-:Y:S01]  /*b060*/  STL [R1+0xa4], R23 ;  /* 0x0000a41701007387 */ /* 0x000fe20000100800 */
[----:B------:R-:W-:-:S02]  /*b070*/  IMAD.MOV.U32 R228, RZ, RZ, R20 ;  /* 0x000000ffffe47224 */ /* 0x000fc400078e0014 */
[C---:B------:R-:W-:Y:S01]  /*b080*/  IMAD R225, R14.reuse, R11, R4 ;  /* 0x0000000b0ee17224 */ /* 0x040fe200078e0204 */
[----:B------:R0:W-:Y:S01]  /*b090*/  STL.64 [R1+0xa8], R20 ;  /* 0x0000a81401007387 */ /* 0x0001e20000100a00 */
[----:B------:R-:W-:Y:S01]  /*b0a0*/  IMAD.WIDE.U32 R4, R14, R10, R228 ;  /* 0x0000000a0e047225 */ /* 0x000fe200078e00e4 */
[----:B------:R-:W-:Y:S02]  /*b0b0*/  ISETP.GT.AND P3, PT, R3, 0x1, PT ;  /* 0x000000010300780c */ /* 0x000fe40003f64270 */
[----:B------:R1:W-:Y:S01]  /*b0c0*/  STL [R1+0xc0], R225 ;  /* 0x0000c0e101007387 */ /* 0x0003e20000100800 */
[----:B------:R-:W-:Y:S01]  /*b0d0*/  IMAD.IADD R5, R5, 0x1, R225 ;  /* 0x0000000105057824 */ /* 0x000fe200078e02e1 */
[----:B0-----:R-:W-:-:S04]  /*b0e0*/  LEA R20, P2, R4, R8, 0x1 ;  /* 0x0000000804147211 */ /* 0x001fc800078408ff */
[----:B------:R-:W-:-:S05]  /*b0f0*/  LEA.HI.X R21, R4, R9, R5, 0x1, P2 ;  /* 0x0000000904157211 */ /* 0x000fca00010f0c05 */
[----:B------:R-:W3:Y:S01]  /*b100*/  @P1 LDG.E.LTC128B.U16 R17, desc[UR6][R20.64] ;  /* 0x0000000614111981 */ /* 0x000ee2000c1e1520 */
[C---:B------:R-:W-:Y:S01]  /*b110*/  LEA R4, P2, R18.reuse, UR4, 0x1 ;  /* 0x0000000412047c11 */ /* 0x040fe2000f8408ff */
[----:B------:R-:W-:Y:S03]  /*b120*/  BSSY B1, `(.L_x_30) ;  /* 0x0000011000017945 */ /* 0x000fe60003800000 */
[----:B------:R-:W-:Y:S01]  /*b130*/  LEA.HI.X R5, R18, UR5, R22, 0x1, P2 ;  /* 0x0000000512057c11 */ /* 0x000fe200090f0c16 */
[----:B------:R-:W-:-:S04]  /*b140*/  IMAD.WIDE.U32 R18, R14, R10, R12 ;  /* 0x0000000a0e127225 */ /* 0x000fc800078e000c */
[----:B------:R-:W-:Y:S02]  /*b150*/  IMAD.IADD R19, R225, 0x1, R19 ;  /* 0x00000001e1137824 */ /* 0x000fe400078e0213 */
[----:B------:R-:W-:-:S04]  /*b160*/  IMAD.WIDE.U32 R18, R226, R227, R18 ;  /* 0x000000e3e2127225 */ /* 0x000fc800078e0012 */
[----:B------:R-:W-:Y:S02]  /*b170*/  IMAD.IADD R19, R23, 0x1, R19 ;  /* 0x0000000117137824 */ /* 0x000fe400078e0213 */
[----:B---3--:R-:W-:-:S05]  /*b180*/  HADD2.F32 R20, -RZ, R17.H0_H0 ;  /* 0x20000011ff147230 */ /* 0x008fca0000004100 */
[----:B------:R-:W-:-:S04]  /*b190*/  FMUL R20, R20, R16 ;  /* 0x0000001014147220 */ /* 0x000fc80000400000 */
[----:B--2---:R-:W-:Y:S01]  /*b1a0*/  FFMA R22, R224, R2, R20 ;  /* 0x00000002e0167223 */ /* 0x004fe20000000014 */
[----:B------:R-:W-:-:S04]  /*b1b0*/  LEA R20, P2, R18, R8, 0x1 ;  /* 0x0000000812147211 */ /* 0x000fc800078408ff */
[----:B------:R-:W-:Y:S02]  /*b1c0*/  LEA.HI.X R21, R18, R9, R19, 0x1, P2 ;  /* 0x0000000912157211 */ /* 0x000fe400010f0c13 */
[----:B------:R-:W-:Y:S02]  /*b1d0*/  ISETP.GT.AND P2, PT, R0, RZ, P3 ;  /* 0x000000ff0000720c */ /* 0x000fe40001f44270 */
[----:B------:R-:W-:-:S05]  /*b1e0*/  F2FP.F16.F32.PACK_AB R18, RZ, R22 ;  /* 0x00000016ff12723e */ /* 0x000fca00000000ff */
[----:B------:R1:W-:Y:S06]  /*b1f0*/  @P1 STG.E.U16 desc[UR6][R4.64], R18 ;  /* 0x0000001204001986 */ /* 0x0003ec000c101506 */
[----:B------:R-:W-:Y:S05]  /*b200*/  @!P2 BRA `(.L_x_31) ;  /* 0x000000000008a947 */ /* 0x000fea0003800000 */
[----:B------:R-:W-:Y:S02]  /*b210*/  ULDC.64 UR4, c[0x0][0x208] ;  /* 0x0000820000047ab9 */ /* 0x000fe40000000a00 */
[----:B------:R0:W5:Y:S03]  /*b220*/  LDG.E.LTC128B.U16 R17, desc[UR4][R20.64+0x2] ;  /* 0x0000020414117981 */ /* 0x000166000c1e1520 */
.L_x_31:
[----:B------:R-:W-:Y:S05]  /*b230*/  BSYNC B1 ;  /* 0x0000000000017941 */ /* 0x000fea0003800000 */
.L_x_30:
[----:B------:R-:W2:Y:S01]  /*b240*/  LDL.LU R19, [R1+0x84] ;  /* 0x0000840001137983 */ /* 0x000ea20000300800 */
[----:B-1---5:R-:W-:-:S03]  /*b250*/  HADD2.F32 R18, -RZ, R17.H0_H0 ;  /* 0x20000011ff127230 */ /* 0x022fc60000004100 */
[----:B------:R-:W-:Y:S02]  /*b260*/  STL [R1+0xf0], R26 ;  /* 0x0000f01a01007387 */ /* 0x000fe40000100800 */
[----:B------:R-:W-:Y:S02]  /*b270*/  FMUL R18, R18, R16 ;  /* 0x0000001012127220 */ /* 0x000fe40000400000 */
[----:B------:R1:W-:Y:S04]  /*b280*/  STL [R1+0xec], R25 ;  /* 0x0000ec1901007387 */ /* 0x0003e80000100800 */
[----:B-1----:R-:W3:Y:S04]  /*b290*/  LDL R25, [R1+0xa0] ;  /* 0x0000a00001197983 */ /* 0x002ee80000100800 */
[----:B------:R1:W-:Y:S04]  /*b2a0*/  STL [R1+0xe8], R24 ;  /* 0x0000e81801007387 */ /* 0x0003e80000100800 */
[----:B-1----:R-:W3:Y:S04]  /*b2b0*/  LDL R24, [R1+0xb4] ;  /* 0x0000b40001187983 */ /* 0x002ee80000100800 */
[----:B------:R0:W-:Y:S04]  /*b2c0*/  STL [R1+0xe4], R21 ;  /* 0x0000e41501007387 */ /* 0x0001e80000100800 */
[----:B0-----:R-:W4:Y:S04]  /*b2d0*/  LDL.LU R21, [R1+0x88] ;  /* 0x0000880001157983 */ /* 0x001f280000300800 */
[----:B------:R-:W-:Y:S04]  /*b2e0*/  STL [R1+0xe0], R20 ;  /* 0x0000e01401007387 */ /* 0x000fe80000100800 */
[----:B------:R-:W-:Y:S01]  /*b2f0*/  STL [R1+0xdc], R3 ;  /* 0x0000dc0301007387 */ /* 0x000fe20000100800 */
[----:B--2---:R-:W-:-:S03]  /*b300*/  FFMA R224, R19, R2, R18 ;  /* 0x0000000213e07223 */ /* 0x004fc60000000012 */
[----:B------:R-:W2:Y:S01]  /*b310*/  LDL.64 R18, [R1+0xa8] ;  /* 0x0000a80001127983 */ /* 0x000ea20000100a00 */
[C---:B------:R-:W-:Y:S01]  /*b320*/  SHF.L.U64.HI R23, R10.reuse, 0x3, R11 ;  /* 0x000000030a177819 */ /* 0x040fe2000001020b */
[----:B------:R-:W-:Y:S01]  /*b330*/  IMAD.SHL.U32 R22, R10, 0x8, RZ ;  /* 0x000000080a167824 */ /* 0x000fe200078e00ff */
[----:B------:R-:W-:Y:S01]  /*b340*/  ISETP.GT.AND P1, PT, R0, 0x8, P0 ;  /* 0x000000080000780c */ /* 0x000fe20000724270 */
[----:B------:R-:W-:Y:S01]  /*b350*/  ULDC.64 UR4, c[0x0][0x208] ;  /* 0x0000820000047ab9 */ /* 0x000fe20000000a00 */
[----:B------:R-:W-:Y:S01]  /*b360*/  F2FP.F16.F32.PACK_AB R224, RZ, R224 ;  /* 0x000000e0ffe0723e */ /* 0x000fe200000000ff */
[----:B------:R-:W-:-:S04]  /*b370*/  IMAD.WIDE.U32 R226, R14, R10, R22 ;  /* 0x0000000a0ee27225 */ /* 0x000fc800078e0016 */
[----:B------:R0:W-:Y:S01]  /*b380*/  @P2 STG.E.U16 desc[UR4][R4.64+0x2], R224 ;  /* 0x000002e004002986 */ /* 0x0001e2000c101504 */
[----:B------:R-:W-:-:S05]  /*b390*/  IADD3 R26, R225, R227, RZ ;  /* 0x000000e3e11a7210 */ /* 0x000fca0007ffe0ff */
[----:B------:R1:W-:Y:S01]  /*b3a0*/  STL [R1+0x80], R26 ;  /* 0x0000801a01007387 */ /* 0x0003e20000100800 */
[----:B--2---:R-:W-:-:S05]  /*b3b0*/  IADD3 R19, P4, R18, R226, RZ ;  /* 0x000000e212137210 */ /* 0x004fca0007f9e0ff */
[----:B------:R-:W-:Y:S01]  /*b3c0*/  IMAD.X R225, R26, 0x1, R229, P4 ;  /* 0x000000011ae17824 */ /* 0x000fe200020e06e5 */
[----:B------:R-:W-:-:S04]  /*b3d0*/  LEA R18, P4, R19, R8, 0x1 ;  /* 0x0000000813127211 */ /* 0x000fc800078808ff */
[----:B------:R-:W-:-:S05]  /*b3e0*/  LEA.HI.X R19, R19, R9, R225, 0x1, P4 ;  /* 0x0000000913137211 */ /* 0x000fca00020f0ce1 */
[----:B------:R-:W2:Y:S04]  /*b3f0*/  @P1 LDG.E.LTC128B.U16 R17, desc[UR4][R18.64] ;  /* 0x0000000412111981 */ /* 0x000ea8000c1e1520 */
[----:B------:R-:W4:Y:S01]  /*b400*/  LDL R19, [R1+0xa4] ;  /* 0x0000a40001137983 */ /* 0x000f220000100800 */
[----:B0-----:R-:W-:-:S05]  /*b410*/  IADD3 R224, P2, R12, R226, RZ ;  /* 0x000000e20ce07210 */ /* 0x001fca0007f5e0ff */
[----:B------:R-:W-:Y:S02]  /*b420*/  IMAD.X R225, R13, 0x1, R26, P2 ;  /* 0x000000010de17824 */ /* 0x000fe400010e061a */
[----:B-1----:R0:W5:Y:S01]  /*b430*/  LDL.LU R26, [R1+0xf0] ;  /* 0x0000f000011a7983 */ /* 0x0021620000300800 */
[----:B---3--:R-:W-:-:S03]  /*b440*/  IMAD.WIDE.U32 R224, R24, R25, R224 ;  /* 0x0000001918e07225 */ /* 0x008fc600078e00e0 */
[----:B------:R0:W5:Y:S04]  /*b450*/  LDL.LU R25, [R1+0xec] ;  /* 0x0000ec0001197983 */ /* 0x0001680000300800 */
[----:B------:R0:W5:Y:S01]  /*b460*/  LDL.LU R24, [R1+0xe8] ;  /* 0x0000e80001187983 */ /* 0x0001620000300800 */
[----:B--2---:R-:W-:-:S05]  /*b470*/  HADD2.F32 R18, -RZ, R17.H0_H0 ;  /* 0x20000011ff127230 */ /* 0x004fca0000004100 */
[----:B------:R-:W-:-:S04]  /*b480*/  FMUL R18, R18, R16 ;  /* 0x0000001012127220 */ /* 0x000fc80000400000 */
[----:B----4-:R-:W-:Y:S01]  /*b490*/  FFMA R21, R21, R2, R18 ;  /* 0x0000000215157223 */ /* 0x010fe20000000012 */
[----:B------:R-:W-:Y:S01]  /*b4a0*/  IMAD.IADD R19, R19, 0x1, R225 ;  /* 0x0000000113137824 */ /* 0x000fe200078e02e1 */
[----:B------:R-:W-:Y:S01]  /*b4b0*/  LEA R18, P2, R224, R8, 0x1 ;  /* 0x00000008e0127211 */ /* 0x000fe200078408ff */
[----:B------:R-:W-:-:S03]  /*b4c0*/  IMAD.SHL.U32 R225, R6, 0x10, RZ ;  /* 0x0000001006e17824 */ /* 0x000fc600078e00ff */
[----:B------:R-:W-:Y:S02]  /*b4d0*/  LEA.HI.X R19, R224, R9, R19, 0x1, P2 ;  /* 0x00000009e0137211 */ /* 0x000fe400010f0c13 */
[----:B------:R-:W-:Y:S02]  /*b4e0*/  F2FP.F16.F32.PACK_AB R224, RZ, R21 ;  /* 0x00000015ffe0723e */ /* 0x000fe400000000ff */
[----:B------:R0:W5:Y:S02]  /*b4f0*/  LDL.LU R21, [R1+0xe4] ;  /* 0x0000e40001157983 */ /* 0x0001640000300800 */
[----:B------:R-:W-:Y:S02]  /*b500*/  PRMT R20, R224, 0x7610, R20 ;  /* 0x00007610e0147816 */ /* 0x000fe40000000014 */
[----:B------:R1:W-:Y:S01]  /*b510*/  STL [R1+0xd4], R225 ;  /* 0x0000d4e101007387 */ /* 0x0003e20000100800 */
[----:B------:R-:W-:Y:S02]  /*b520*/  IADD3 R224, P4, R225, R4, RZ ;  /* 0x00000004e1e07210 */ /* 0x000fe40007f9e0ff */
[----:B------:R-:W-:-:S02]  /*b530*/  PRMT R3, R20, 0x7610, R3 ;  /* 0x0000761014037816 */ /* 0x000fc40000000003 */
[----:B-1----:R-:W-:-:S05]  /*b540*/  SHF.L.U64.HI R225, R6, 0x4, R7 ;  /* 0x0000000406e17819 */ /* 0x002fca0000010207 */
[----:B------:R1:W-:Y:S04]  /*b550*/  STL [R1+0xc8], R225 ;  /* 0x0000c8e101007387 */ /* 0x0003e80000100800 */
[----:B------:R0:W5:Y:S01]  /*b560*/  LDL.LU R20, [R1+0xe0] ;  /* 0x0000e00001147983 */ /* 0x0001620000300800 */
[----:B-1----:R-:W-:-:S05]  /*b570*/  IMAD.X R225, R225, 0x1, R5, P4 ;  /* 0x00000001e1e17824 */ /* 0x002fca00020e0605 */
[----:B------:R1:W-:Y:S04]  /*b580*/  @P1 STG.E.U16 desc[UR4][R224.64], R3 ;  /* 0x00000003e0001986 */ /* 0x0003e8000c101504 */
[----:B-1----:R0:W5:Y:S01]  /*b590*/  LDL.LU R3, [R1+0xdc] ;  /* 0x0000dc0001037983 */ /* 0x0021620000300800 */
[----:B------:R-:W-:Y:S01]  /*b5a0*/  ISETP.GT.AND P2, PT, R0, 0x8, P3 ;  /* 0x000000080000780c */ /* 0x000fe20001f44270 */
[----:B------:R-:W-:-:S12]  /*b5b0*/  BSSY B1, `(.L_x_32) ;  /* 0x0000004000017945 */ /* 0x000fd80003800000 */
[----:B0-----:R-:W-:Y:S05]  /*b5c0*/  @!P2 BRA `(.L_x_33) ;  /* 0x000000000008a947 */ /* 0x001fea0003800000 */
[----:B------:R-:W-:Y:S02]  /*b5d0*/  ULDC.64 UR4, c[0x0][0x208] ;  /* 0x0000820000047ab9 */ /* 0x000fe40000000a00 */
[----:B------:R0:W5:Y:S03]  /*b5e0*/  LDG.E.LTC128B.U16 R17, desc[UR4][R18.64+0x2] ;  /* 0x0000020412117981 */ /* 0x000166000c1e1520 */
.L_x_33:
[----:B------:R-:W-:Y:S05]  /*b5f0*/  BSYNC B1 ;  /* 0x0000000000017941 */ /* 0x000fea0003800000 */
.L_x_32:
[----:B------:R-:W-:Y:S04]  /*b600*/  STL [R1+0xec], R8 ;  /* 0x0000ec0801007387 */ /* 0x000fe80000100800 */
[----:B------:R1:W-:Y:S04]  /*b610*/  STL [R1+0xe8], R7 ;  /* 0x0000e80701007387 */ /* 0x0003e80000100800 */
[----:B-1----:R-:W2:Y:S01]  /*b620*/  LDL.LU R7, [R1+0x8c] ;  /* 0x00008c0001077983 */ /* 0x002ea20000300800 */
[----:B-----5:R-:W-:-:S03]  /*b630*/  HADD2.F32 R8, -RZ, R17.H0_H0 ;  /* 0x20000011ff087230 */ /* 0x020fc60000004100 */
[----:B------:R1:W-:Y:S02]  /*b640*/  STL [R1+0xe4], R6 ;  /* 0x0000e40601007387 */ /* 0x0003e40000100800 */
[----:B------:R-:W-:Y:S02]  /*b650*/  FMUL R8, R8, R16 ;  /* 0x0000001008087220 */ /* 0x000fe40000400000 */
[----:B------:R3:W-:Y:S04]  /*b660*/  STL [R1+0xe0], R5 ;  /* 0x0000e00501007387 */ /* 0x0007e80000100800 */
[----:B------:R4:W-:Y:S01]  /*b670*/  STL [R1+0xdc], R4 ;  /* 0x0000dc0401007387 */ /* 0x0009e20000100800 */
[----:B------:R-:W-:Y:S01]  /*b680*/  ULDC.64 UR4, c[0x0][0x208] ;  /* 0x0000820000047ab9 */ /* 0x000fe20000000a00 */
[----:B--2---:R-:W-:-:S02]  /*b690*/  FFMA R7, R7, R2, R8 ;  /* 0x0000000207077223 */ /* 0x004fc40000000008 */
[----:B------:R2:W5:Y:S01]  /*b6a0*/  LDL.LU R8, [R1+0xec] ;  /* 0x0000ec0001087983 */ /* 0x0005620000300800 */
[----:B------:R-:W-:Y:S02]  /*b6b0*/  ISETP.GT.AND P1, PT, R3, 0x8, PT ;  /* 0x000000080300780c */ /* 0x000fe40003f24270 */
[----:B-1----:R-:W-:Y:S02]  /*b6c0*/  F2FP.F16.F32.PACK_AB R6, RZ, R7 ;  /* 0x00000007ff06723e */ /* 0x002fe400000000ff */
[----:B------:R2:W5:Y:S02]  /*b6d0*/  LDL.LU R7, [R1+0xe8] ;  /* 0x0000e80001077983 */ /* 0x0005640000300800 */
[----:B---3--:R-:W-:Y:S02]  /*b6e0*/  PRMT R5, R6, 0x7610, R5 ;  /* 0x0000761006057816 */ /* 0x008fe40000000005 */
[----:B------:R2:W5:Y:S01]  /*b6f0*/  LDL.LU R6, [R1+0xe4] ;  /* 0x0000e40001067983 */ /* 0x0005620000300800 */
[----:B------:R-:W-:-:S02]  /*b700*/  ISETP.GT.AND P4, PT, R0, RZ, P1 ;  /* 0x000000ff0000720c */ /* 0x000fc40000f84270 */
[----:B----4-:R-:W-:Y:S02]  /*b710*/  PRMT R4, R5, 0x7610, R4 ;  /* 0x0000761005047816 */ /* 0x010fe40000000004 */
[----:B------:R2:W5:Y:S04]  /*b720*/  LDL.LU R5, [R1+0xe0] ;  /* 0x0000e00001057983 */ /* 0x0005680000300800 */
[----:B------:R1:W-:Y:S04]  /*b730*/  @P2 STG.E.U16 desc[UR4][R224.64+0x2], R4 ;  /* 0x00000204e0002986 */ /* 0x0003e8000c101504 */
[----:B-1----:R2:W5:Y:S01]  /*b740*/  LDL.LU R4, [R1+0xdc] ;  /* 0x0000dc0001047983 */ /* 0x0025620000300800 */
[----:B------:R-:W-:Y:S04]  /*b750*/  BSSY B1, `(.L_x_34) ;  /* 0x0000004000017945 */ /* 0x000fe80003800000 */
[----:B------:R-:W-:Y:S05]  /*b760*/  @!P4 BRA `(.L_x_35) ;  /* 0x000000000008c947 */ /* 0x000fea0003800000 */
[----:B------:R-:W-:Y:S02]  /*b770*/  ULDC.64 UR4, c[0x0][0x208] ;  /* 0x0000820000047ab9 */ /* 0x000fe40000000a00 */
[----:B------:R1:W5:Y:S03]  /*b780*/  LDG.E.LTC128B.U16 R17, desc[UR4][R20.64+0x10] ;  /* 0x0000100414117981 */ /* 0x000366000c1e1520 */
.L_x_35:
[----:B------:R-:W-:Y:S05]  /*b790*/  BSYNC B1 ;  /* 0x0000000000017941 */ /* 0x000fea0003800000 */
.L_x_34:
[----:B------:R-:W-:Y:S04]  /*b7a0*/  STL [R1+0xec], R10 ;  /* 0x0000ec0a01007387 */ /* 0x000fe80000100800 */
[----:B------:R3:W-:Y:S04]  /*b7b0*/  STL [R1+0xe8], R9 ;  /* 0x0000e80901007387 */ /* 0x0007e80000100800 */
[----:B---3--:R-:W3:Y:S01]  /*b7c0*/  LDL.LU R9, [R1+0x90] ;  /* 0x0000900001097983 */ /* 0x008ee20000300800 */
[----:B-----5:R-:W-:-:S03]  /*b7d0*/  HADD2.F32 R10, -RZ, R17.H0_H0 ;  /* 0x20000011ff0a7230 */ /* 0x020fc60000004100 */
[----:B------:R4:W-:Y:S02]  /*b7e0*/  STL [R1+0xe4], R8 ;  /* 0x0000e40801007387 */ /* 0x0009e40000100800 */
[----:B------:R-:W-:Y:S02]  /*b7f0*/  FMUL R10, R10, R16 ;  /* 0x000000100a0a7220 */ /* 0x000fe40000400000 */
[----:B------:R0:W-:Y:S04]  /*b800*/  STL [R1+0xe0], R7 ;  /* 0x0000e00701007387 */ /* 0x0001e80000100800 */
[----:B------:R2:W-:Y:S01]  /*b810*/  STL [R1+0xdc], R6 ;  /* 0x0000dc0601007387 */ /* 0x0005e20000100800 */
[----:B------:R-:W-:Y:S01]  /*b820*/  ULDC.64 UR4, c[0x0][0x208] ;  /* 0x0000820000047ab9 */ /* 0x000fe20000000a00 */
[----:B---3--:R-:W-:-:S02]  /*b830*/  FFMA R9, R9, R2, R10 ;  /* 0x0000000209097223 */ /* 0x008fc4000000000a */
[----:B------:R3:W5:Y:S01]  /*b840*/  LDL.LU R10, [R1+0xec] ;  /* 0x0000ec00010a7983 */ /* 0x0007620000300800 */
[----:B------:R-:W-:Y:S02]  /*b850*/  ISETP.GT.AND P2, PT, R3, 0x9, PT ;  /* 0x000000090300780c */ /* 0x000fe40003f44270 */
[----:B----4-:R-:W-:Y:S02]  /*b860*/  F2FP.F16.F32.PACK_AB R8, RZ, R9 ;  /* 0x00000009ff08723e */ /* 0x010fe400000000ff */
[----:B------:R3:W5:Y:S02]  /*b870*/  LDL.LU R9, [R1+0xe8] ;  /* 0x0000e80001097983 */ /* 0x0007640000300800 */
[----:B0-----:R-:W-:Y:S02]  /*b880*/  PRMT R7, R8, 0x7610, R7 ;  /* 0x0000761008077816 */ /* 0x001fe40000000007 */
[----:B------:R3:W5:Y:S01]  /*b890*/  LDL.LU R8, [R1+0xe4] ;  /* 0x0000e40001087983 */ /* 0x0007620000300800 */
[----:B------:R-:W-:-:S02]  /*b8a0*/  ISETP.GT.AND P5, PT, R0, RZ, P2 ;  /* 0x000000ff0000720c */ /* 0x000fc400017a4270 */
[----:B--2---:R-:W-:Y:S02]  /*b8b0*/  PRMT R6, R7, 0x7610, R6 ;  /* 0x0000761007067816 */ /* 0x004fe40000000006 */
[----:B------:R3:W5:Y:S04]  /*b8c0*/  LDL.LU R7, [R1+0xe0] ;  /* 0x0000e00001077983 */ /* 0x0007680000300800 */
[----:B------:R0:W-:Y:S04]  /*b8d0*/  @P4 STG.E.U16 desc[UR4][R4.64+0x10], R6 ;  /* 0x0000100604004986 */ /* 0x0001e8000c101504 */
[----:B0-----:R3:W5:Y:S01]  /*b8e0*/  LDL.LU R6, [R1+0xdc] ;  /* 0x0000dc0001067983 */ /* 0x0017620000300800 */
[----:B------:R-:W-:Y:S04]  /*b8f0*/  BSSY B1, `(.L_x_36) ;  /* 0x0000004000017945 */ /* 0x000fe80003800000 */
[----:B------:R-:W-:Y:S05]  /*b900*/  @!P5 BRA `(.L_x_37) ;  /* 0x000000000008d947 */ /* 0x000fea0003800000 */
[----:B------:R-:W-:Y:S02]  /*b910*/  ULDC.64 UR4, c[0x0][0x208] ;  /* 0x0000820000047ab9 */ /* 0x000fe40000000a00 */
[----:B------:R0:W5:Y:S03]  /*b920*/  LDG.E.LTC128B.U16 R17, desc[UR4][R20.64+0x12] ;  /* 0x0000120414117981 */ /* 0x000166000c1e1520 */
.L_x_37:
[----:B------:R-:W-:Y:S05]  /*b930*/  BSYNC B1 ;  /* 0x0000000000017941 */ /* 0x000fea0003800000 */
.L_x_36:
[----:B-----5:R-:W-:Y:S04]  /*b940*/  STL [R1+0xec], R9 ;  /* 0x0000ec0901007387 */ /* 0x020fe80000100800 */
[----:B------:R2:W-:Y:S04]  /*b950*/  STL [R1+0xe8], R8 ;  /* 0x0000e80801007387 */ /* 0x0005e80000100800 */
[----:B--2---:R-:W2:Y:S01]  /*b960*/  LDL.LU R8, [R1+0x94] ;  /* 0x0000940001087983 */ /* 0x004ea20000300800 */
[----:B------:R-:W-:-:S03]  /*b970*/  HADD2.F32 R9, -RZ, R17.H0_H0 ;  /* 0x20000011ff097230 */ /* 0x000fc60000004100 */
[----:B------:R4:W-:Y:S02]  /*b980*/  STL [R1+0xe4], R7 ;  /* 0x0000e40701007387 */ /* 0x0009e40000100800 */
[----:B------:R-:W-:Y:S02]  /*b990*/  FMUL R9, R9, R16 ;  /* 0x0000001009097220 */ /* 0x000fe40000400000 */
[----:B------:R1:W-:Y:S04]  /*b9a0*/  STL [R1+0xe0], R6 ;  /* 0x0000e00601007387 */ /* 0x0003e80000100800 */
[----:B------:R3:W-:Y:S01]  /*b9b0*/  STL [R1+0xdc], R3 ;  /* 0x0000dc0301007387 */ /* 0x0007e20000100800 */
[----:B------:R-:W-:Y:S01]  /*b9c0*/  ULDC.64 UR4, c[0x0][0x208] ;  /* 0x0000820000047ab9 */ /* 0x000fe20000000a00 */
[----:B--2---:R-:W-:-:S02]  /*b9d0*/  FFMA R8, R8, R2, R9 ;  /* 0x0000000208087223 */ /* 0x004fc40000000009 */
[----:B------:R2:W5:Y:S03]  /*b9e0*/  LDL.LU R9, [R1+0xec] ;  /* 0x0000ec0001097983 */ /* 0x0005660000300800 */
[----:B----4-:R-:W-:Y:S02]  /*b9f0*/  F2FP.F16.F32.PACK_AB R7, RZ, R8 ;  /* 0x00000008ff07723e */ /* 0x010fe400000000ff */
[----:B------:R2:W5:Y:S02]  /*ba00*/  LDL.LU R8, [R1+0xe8] ;  /* 0x0000e80001087983 */ /* 0x0005640000300800 */
[----:B-1----:R-:W-:Y:S02]  /*ba10*/  PRMT R6, R7, 0x7610, R6 ;  /* 0x0000761007067816 */ /* 0x002fe40000000006 */
[----:B------:R2:W5:Y:S01]  /*ba20*/  LDL.LU R7, [R1+0xe4] ;  /* 0x0000e40001077983 */ /* 0x0005620000300800 */
[----:B------:R-:W-:-:S02]  /*ba30*/  ISETP.GT.AND P4, PT, R0, 0x8, P1 ;  /* 0x000000080000780c */ /* 0x000fc40000f84270 */
[----:B---3--:R-:W-:Y:S02]  /*ba40*/  PRMT R3, R6, 0x7610, R3 ;  /* 0x0000761006037816 */ /* 0x008fe40000000003 */
[----:B------:R2:W5:Y:S04]  /*ba50*/  LDL.LU R6, [R1+0xe0] ;  /* 0x0000e00001067983 */ /* 0x0005680000300800 */
[----:B------:R1:W-:Y:S04]  /*ba60*/  @P5 STG.E.U16 desc[UR4][R4.64+0x12], R3 ;  /* 0x0000120304005986 */ /* 0x0003e8000c101504 */
[----:B-1----:R2:W5:Y:S01]  /*ba70*/  LDL.LU R3, [R1+0xdc] ;  /* 0x0000dc0001037983 */ /* 0x0025620000300800 */
[----:B------:R-:W-:Y:S04]  /*ba80*/  BSSY B1, `(.L_x_38) ;  /* 0x0000004000017945 */ /* 0x000fe80003800000 */
[----:B------:R-:W-:Y:S05]  /*ba90*/  @!P4 BRA `(.L_x_39) ;  /* 0x000000000008c947 */ /* 0x000fea0003800000 */
[----:B------:R-:W-:Y:S02]  /*baa0*/  ULDC.64 UR4, c[0x0][0x208] ;  /* 0x0000820000047ab9 */ /* 0x000fe40000000a00 */
[----:B------:R1:W5:Y:S03]  /*bab0*/  LDG.E.LTC128B.U16 R17, desc[UR4][R18.64+0x10] ;  /* 0x0000100412117981 */ /* 0x000366000c1e1520 */
.L_x_39:
[----:B------:R-:W-:Y:S05]  /*bac0*/  BSYNC B1 ;  /* 0x0000000000017941 */ /* 0x000fea0003800000 */
.L_x_38:
[----:B-----5:R-:W-:Y:S04]  /*bad0*/  STL [R1+0xec], R7 ;  /* 0x0000ec0701007387 */ /* 0x020fe80000100800 */
[----:B------:R3:W-:Y:S04]  /*bae0*/  STL [R1+0xe8], R6 ;  /* 0x0000e80601007387 */ /* 0x0007e80000100800 */
[----:B---3--:R-:W3:Y:S01]  /*baf0*/  LDL.LU R6, [R1+0x98] ;  /* 0x0000980001067983 */ /* 0x008ee20000300800 */
[----:B------:R-:W-:-:S03]  /*bb00*/  HADD2.F32 R7, -RZ, R17.H0_H0 ;  /* 0x20000011ff077230 */ /* 0x000fc60000004100 */
[----:B------:R4:W-:Y:S02]  /*bb10*/  STL [R1+0xe4], R5 ;  /* 0x0000e40501007387 */ /* 0x0009e40000100800 */
[----:B------:R-:W-:Y:S02]  /*bb20*/  FMUL R7, R7, R16 ;  /* 0x0000001007077220 */ /* 0x000fe40000400000 */
[----:B------:R0:W-:Y:S04]  /*bb30*/  STL [R1+0xe0], R4 ;  /* 0x0000e00401007387 */ /* 0x0001e80000100800 */
[----:B------:R2:W-:Y:S01]  /*bb40*/  STL [R1+0xdc], R3 ;  /* 0x0000dc0301007387 */ /* 0x0005e20000100800 */
[----:B------:R-:W-:Y:S01]  /*bb50*/  ULDC.64 UR4, c[0x0][0x208] ;  /* 0x0000820000047ab9 */ /* 0x000fe20000000a00 */
[----:B---3--:R-:W-:-:S02]  /*bb60*/  FFMA R6, R6, R2, R7 ;  /* 0x0000000206067223 */ /* 0x008fc40000000007 */
[----:B------:R3:W5:Y:S03]  /*bb70*/  LDL.LU R7, [R1+0xec] ;  /* 0x0000ec0001077983 */ /* 0x0007660000300800 */
[----:B----4-:R-:W-:Y:S02]  /*bb80*/  F2FP.F16.F32.PACK_AB R5, RZ, R6 ;  /* 0x00000006ff05723e */ /* 0x010fe400000000ff */
[----:B------:R3:W5:Y:S02]  /*bb90*/  LDL.LU R6, [R1+0xe8] ;  /* 0x0000e80001067983 */ /* 0x0007640000300800 */
[----:B0-----:R-:W-:Y:S02]  /*bba0*/  PRMT R4, R5, 0x7610, R4 ;  /* 0x0000761005047816 */ /* 0x001fe40000000004 */
[----:B------:R3:W5:Y:S01]  /*bbb0*/  LDL.LU R5, [R1+0xe4] ;  /* 0x0000e40001057983 */ /* 0x0007620000300800 */
[----:B------:R-:W-:-:S02]  /*bbc0*/  ISETP.GT.AND P5, PT, R0, 0x8, P2 ;  /* 0x000000080000780c */ /* 0x000fc400017a4270 */
        /* <DEDUP_REMOVED lines=8> */
.L_x_41:
[----:B------:R-:W-:Y:S05]  /*bc50*/  BSYNC B1 ;  /* 0x0000000000017941 */ /* 0x000fea0003800000 */
.L_x_40:
[----:B------:R0:W-:Y:S04]  /*bc60*/  STL.64 [R1+0xe8], R18 ;  /* 0x0000e81201007387 */ /* 0x0001e80000100a00 */
[----:B01----:R-:W2:Y:S04]  /*bc70*/  LDL.LU R18, [R1+0x9c] ;  /* 0x00009c0001127983 */ /* 0x003ea80000300800 */
[----:B------:R-:W4:Y:S01]  /*bc80*/  LDL.LU R19, [R1+0x80] ;  /* 0x0000800001137983 */ /* 0x000f220000300800 */
[----:B-----5:R-:W-:-:S03]  /*bc90*/  HADD2.F32 R15, -RZ, R17.H0_H0 ;  /* 0x20000011ff0f7230 */ /* 0x020fc60000004100 */
[----:B------:R0:W-:Y:S02]  /*bca0*/  STL.64 [R1+0xe0], R4 ;  /* 0x0000e00401007387 */ /* 0x0001e40000100a00 */
[----:B------:R-:W-:Y:S02]  /*bcb0*/  FMUL R15, R15, R16 ;  /* 0x000000100f0f7220 */ /* 0x000fe40000400000 */
[----:B------:R1:W-:Y:S01]  /*bcc0*/  STL [R1+0xdc], R3 ;  /* 0x0000dc0301007387 */ /* 0x0003e20000100800 */
[----:B----4-:R-:W-:Y:S02]  /*bcd0*/  IMAD.MOV.U32 R227, RZ, RZ, R19 ;  /* 0x000000ffffe37224 */ /* 0x010fe400078e0013 */
[----:B--2---:R-:W-:Y:S01]  /*bce0*/  FFMA R15, R18, R2, R15 ;  /* 0x00000002120f7223 */ /* 0x004fe2000000000f */
[----:B0-----:R-:W-:Y:S01]  /*bcf0*/  IMAD R4, R11, 0x78, RZ ;  /* 0x000000780b047824 */ /* 0x001fe200078e02ff */
[----:B------:R-:W-:Y:S01]  /*bd00*/  ULDC.64 UR4, c[0x0][0x208] ;  /* 0x0000820000047ab9 */ /* 0x000fe20000000a00 */
[----:B------:R-:W-:Y:S01]  /*bd10*/  IMAD.WIDE.U32 R18, R10, 0x78, R226 ;  /* 0x000000780a127825 */ /* 0x000fe200078e00e2 */
[----:B------:R-:W-:Y:S01]  /*bd20*/  ISETP.GT.AND P4, PT, R0, 0x80, P0 ;  /* 0x000000800000780c */ /* 0x000fe20000784270 */
[----:B------:R-:W2:Y:S01]  /*bd30*/  LDL.64 R226, [R1+0xa8] ;  /* 0x0000a80001e27983 */ /* 0x000ea20000100a00 */
[----:B------:R-:W-:-:S02]  /*bd40*/  F2FP.F16.F32.PACK_AB R15, RZ, R15 ;  /* 0x0000000fff0f723e */ /* 0x000fc400000000ff */
[----:B------:R-:W-:Y:S01]  /*bd50*/  IADD3 R5, R19, R4, RZ ;  /* 0x0000000413057210 */ /* 0x000fe20007ffe0ff */
[----:B-1----:R-:W4:Y:S04]  /*bd60*/  LDL R3, [R1+0xa0] ;  /* 0x0000a00001037983 */ /* 0x002f280000100800 */
[----:B------:R-:W-:Y:S04]  /*bd70*/  @P5 STG.E.U16 desc[UR4][R224.64+0x12], R15 ;  /* 0x0000120fe0005986 */ /* 0x000fe8000c101504 */
[----:B------:R0:W-:Y:S01]  /*bd80*/  STL.64 [R1+0x80], R18 ;  /* 0x0000801201007387 */ /* 0x0001e20000100a00 */
[----:B--2---:R-:W-:-:S03]  /*bd90*/  IADD3 R11, P5, R226, R18, RZ ;  /* 0x00000012e20b7210 */ /* 0x004fc60007fbe0ff */
[----:B0-----:R-:W5:Y:S02]  /*bda0*/  LDL.LU.64 R18, [R1+0xe8] ;  /* 0x0000e80001127983 */ /* 0x001f640000300a00 */
[----:B------:R-:W-:Y:S01]  /*bdb0*/  IMAD.X R15, R5, 0x1, R229, P5 ;  /* 0x00000001050f7824 */ /* 0x000fe200028e06e5 */
[----:B------:R-:W-:-:S04]  /*bdc0*/  LEA R226, P5, R11, R8, 0x1 ;  /* 0x000000080be27211 */ /* 0x000fc800078a08ff */
[----:B------:R-:W-:-:S05]  /*bdd0*/  LEA.HI.X R227, R11, R9, R15, 0x1, P5 ;  /* 0x000000090be37211 */ /* 0x000fca00028f0c0f */
[----:B------:R0:W2:Y:S02]  /*bde0*/  @P4 LDG.E.LTC128B.U16 R17, desc[UR4][R226.64] ;  /* 0x00000004e2114981 */ /* 0x0000a4000c1e1520 */
[----:B0-----:R-:W-:-:S04]  /*bdf0*/  IMAD.WIDE.U32 R226, R10, 0x78, R22 ;  /* 0x000000780ae27825 */ /* 0x001fc800078e0016 */
[----:B------:R-:W-:Y:S01]  /*be00*/  IMAD.IADD R227, R4, 0x1, R227 ;  /* 0x0000000104e37824 */ /* 0x000fe200078e02e3 */
[----:B------:R-:W-:Y:S01]  /*be10*/  IADD3 R4, P5, R22, R226, RZ ;  /* 0x000000e216047210 */ /* 0x000fe20007fbe0ff */
[----:B------:R0:W-:Y:S04]  /*be20*/  STL [R1+0x90], R5 ;  /* 0x0000900501007387 */ /* 0x0001e80000100800 */
[----:B------:R-:W3:Y:S01]  /*be30*/  LDL R11, [R1+0xa4] ;  /* 0x0000a400010b7983 */ /* 0x000ee20000100800 */
[----:B0-----:R-:W-:Y:S02]  /*be40*/  IMAD.X R5, R227, 0x1, R23, P5 ;  /* 0x00000001e3057824 */ /* 0x001fe400028e0617 */
[----:B------:R-:W-:-:S04]  /*be50*/  IMAD.WIDE.U32 R226, R14, R10, R226 ;  /* 0x0000000a0ee27225 */ /* 0x000fc800078e00e2 */
[----:B------:R-:W-:Y:S02]  /*be60*/  IMAD.WIDE.U32 R14, R14, R10, R4 ;  /* 0x0000000a0e0e7225 */ /* 0x000fe400078e0004 */
[----:B------:R0:W5:Y:S04]  /*be70*/  LDL.LU.64 R4, [R1+0xe0] ;  /* 0x0000e00001047983 */ /* 0x0001680000300a00 */
[----:B------:R-:W4:Y:S04]  /*be80*/  LDL R10, [R1+0xc0] ;  /* 0x0000c000010a7983 */ /* 0x000f280000100800 */
[----:B------:R1:W-:Y:S02]  /*be90*/  STL.64 [R1+0x88], R14 ;  /* 0x0000880e01007387 */ /* 0x0003e40000100a00 */
[----:B-1----:R-:W-:-:S02]  /*bea0*/  IADD3 R14, P5, R12, R226, RZ ;  /* 0x000000e20c0e7210 */ /* 0x002fc40007fbe0ff */
[----:B------:R-:W3:Y:S02]  /*beb0*/  LDL R226, [R1+0xb4] ;  /* 0x0000b40001e27983 */ /* 0x000ee40000100800 */
[----:B----4-:R-:W-:Y:S02]  /*bec0*/  IADD3.X R15, R13, R10, R227, P5, !PT ;  /* 0x0000000a0d0f7210 */ /* 0x010fe40002ffe4e3 */
[----:B------:R-:W4:Y:S01]  /*bed0*/  LDL.LU R227, [R1+0x60] ;  /* 0x0000600001e37983 */ /* 0x000f220000300800 */
[----:B--2---:R-:W-:-:S05]  /*bee0*/  HADD2.F32 R10, -RZ, R17.H0_H0 ;  /* 0x20000011ff0a7230 */ /* 0x004fca0000004100 */
[----:B------:R-:W-:Y:S01]  /*bef0*/  FMUL R10, R10, R16 ;  /* 0x000000100a0a7220 */ /* 0x000fe20000400000 */
[----:B---3--:R-:W-:Y:S02]  /*bf00*/  IMAD.WIDE.U32 R14, R226, R3, R14 ;  /* 0x00000003e20e7225 */ /* 0x008fe400078e000e */
[----:B------:R0:W5:Y:S02]  /*bf10*/  LDL.LU R3, [R1+0xdc] ;  /* 0x0000dc0001037983 */ /* 0x0001640000300800 */
[----:B------:R-:W-:Y:S02]  /*bf20*/  IMAD.IADD R11, R11, 0x1, R15 ;  /* 0x000000010b0b7824 */ /* 0x000fe400078e020f */
[----:B------:R-:W-:-:S05]  /*bf30*/  IMAD R15, R7, 0xf0, RZ ;  /* 0x000000f0070f7824 */ /* 0x000fca00078e02ff */
[----:B------:R1:W-:Y:S01]  /*bf40*/  STL [R1+0x94], R15 ;  /* 0x0000940f01007387 */ /* 0x0003e20000100800 */
[----:B------:R-:W-:Y:S01]  /*bf50*/  BSSY B1, `(.L_x_42) ;  /* 0x000000e000017945 */ /* 0x000fe20003800000 */
[----:B----4-:R-:W-:Y:S01]  /*bf60*/  FFMA R226, R227, R2, R10 ;  /* 0x00000002e3e27223 */ /* 0x010fe2000000000a */
[----:B------:R-:W-:-:S04]  /*bf70*/  LEA R10, P5, R14, R8, 0x1 ;  /* 0x000000080e0a7211 */ /* 0x000fc800078a08ff */
[----:B------:R-:W-:Y:S02]  /*bf80*/  LEA.HI.X R11, R14, R9, R11, 0x1, P5 ;  /* 0x000000090e0b7211 */ /* 0x000fe400028f0c0b */
[----:B------:R-:W-:Y:S02]  /*bf90*/  ISETP.GT.AND P5, PT, R0, 0x80, P3 ;  /* 0x000000800000780c */ /* 0x000fe40001fa4270 */
[----:B------:R-:W-:Y:S01]  /*bfa0*/  F2FP.F16.F32.PACK_AB R14, RZ, R226 ;  /* 0x000000e2ff0e723e */ /* 0x000fe200000000ff */
[----:B------:R-:W-:-:S03]  /*bfb0*/  IMAD.WIDE.U32 R226, R6, 0xf0, R224 ;  /* 0x000000f006e27825 */ /* 0x000fc600078e00e0 */
[----:B------:R-:W-:Y:S01]  /*bfc0*/  PRMT R7, R14, 0x7610, R7 ;  /* 0x000076100e077816 */ /* 0x000fe20000000007 */
[----:B-1----:R-:W-:Y:S02]  /*bfd0*/  IMAD.IADD R15, R227, 0x1, R15 ;  /* 0x00000001e30f7824 */ /* 0x002fe400078e020f */
[----:B------:R-:W-:-:S05]  /*bfe0*/  @P4 IMAD.MOV.U32 R14, RZ, RZ, R226 ;  /* 0x000000ffff0e4224 */ /* 0x000fca00078e00e2 */
[----:B------:R0:W-:Y:S01]  /*bff0*/  @P4 STG.E.U16 desc[UR4][R14.64], R7 ;  /* 0x000000070e004986 */ /* 0x0001e2000c101504 */
[----:B------:R-:W-:Y:S05]  /*c000*/  @!P5 BRA `(.L_x_43) ;  /* 0x000000000008d947 */ /* 0x000fea0003800000 */
[----:B------:R-:W-:Y:S02]  /*c010*/  ULDC.64 UR4, c[0x0][0x208] ;  /* 0x0000820000047ab9 */ /* 0x000fe40000000a00 */
[----:B------:R1:W5:Y:S03]  /*c020*/  LDG.E.LTC128B.U16 R17, desc[UR4][R10.64+0x2] ;  /* 0x000002040a117981 */ /* 0x000366000c1e1520 */
.L_x_43:
[----:B------:R-:W-:Y:S05]  /*c030*/  BSYNC B1 ;  /* 0x0000000000017941 */ /* 0x000fea0003800000 */
.L_x_42:
[----:B------:R2:W-:Y:S04]  /*c040*/  STL.64 [R1+0xf8], R20 ;  /* 0x0000f81401007387 */ /* 0x0005e80000100a00 */
[----:B--2---:R-:W2:Y:S04]  /*c050*/  LDL.LU.64 R20, [R1+0x88] ;  /* 0x0000880001147983 */ /* 0x004ea80000300a00 */
[----:B-----5:R3:W-:Y:S04]  /*c060*/  STL.64 [R1+0xf0], R18 ;  /* 0x0000f01201007387 */ /* 0x0207e80000100a00 */
[----:B---3--:R-:W3:Y:S01]  /*c070*/  LDL.LU R19, [R1+0x64] ;  /* 0x0000640001137983 */ /* 0x008ee20000300800 */
[----:B0-----:R-:W-:-:S03]  /*c080*/  HADD2.F32 R7, -RZ, R17.H0_H0 ;  /* 0x20000011ff077230 */ /* 0x001fc60000004100 */
[----:B------:R1:W-:Y:S02]  /*c090*/  STL.64 [R1+0xe8], R10 ;  /* 0x0000e80a01007387 */ /* 0x0003e40000100a00 */
[----:B------:R-:W-:Y:S02]  /*c0a0*/  FMUL R7, R7, R16 ;  /* 0x0000001007077220 */ /* 0x000fe40000400000 */
[----:B-1----:R-:W4:Y:S04]  /*c0b0*/  LDL.LU.64 R10, [R1+0x80] ;  /* 0x00008000010a7983 */ /* 0x002f280000300a00 */
[----:B------:R0:W-:Y:S04]  /*c0c0*/  STL.64 [R1+0xe0], R4 ;  /* 0x0000e00401007387 */ /* 0x0001e80000100a00 */
[----:B0-----:R-:W4:Y:S01]  /*c0d0*/  LDL.LU.64 R4, [R1+0xa8] ;  /* 0x0000a80001047983 */ /* 0x001f220000300a00 */
[----:B------:R-:W-:Y:S01]  /*c0e0*/  ULDC.64 UR4, c[0x0][0x208] ;  /* 0x0000820000047ab9 */ /* 0x000fe20000000a00 */
[----:B--2---:R-:W-:Y:S01]  /*c0f0*/  IADD3 R18, P4, R12, R20, RZ ;  /* 0x000000140c127210 */ /* 0x004fe20007f9e0ff */
[----:B---3--:R-:W-:-:S02]  /*c100*/  FFMA R7, R19, R2, R7 ;  /* 0x0000000213077223 */ /* 0x008fc40000000007 */
[----:B------:R-:W2:Y:S01]  /*c110*/  LDL.LU R19, [R1+0xc0] ;  /* 0x0000c00001137983 */ /* 0x000ea20000300800 */
[----:B------:R-:W-:Y:S02]  /*c120*/  @P5 MOV R12, R226 ;  /* 0x000000e2000c5202 */ /* 0x000fe40000000f00 */
[----:B------:R-:W-:Y:S02]  /*c130*/  F2FP.F16.F32.PACK_AB R7, RZ, R7 ;  /* 0x00000007ff07723e */ /* 0x000fe400000000ff */
[----:B--2---:R-:W-:Y:S01]  /*c140*/  IADD3.X R19, R13, R19, R21, P4, !PT ;  /* 0x000000130d137210 */ /* 0x004fe200027fe415 */
[----:B------:R-:W-:Y:S01]  /*c150*/  @P5 IMAD.MOV.U32 R13, RZ, RZ, R15 ;  /* 0x000000ffff0d5224 */ /* 0x000fe200078e000f */
[----:B------:R0:W5:Y:S04]  /*c160*/  LDL.LU.64 R20, [R1+0xf8] ;  /* 0x0000f80001147983 */ /* 0x0001680000300a00 */
[----:B------:R1:W-:Y:S04]  /*c170*/  STL.64 [R1+0x60], R18 ;  /* 0x0000601201007387 */ /* 0x0003e80000100a00 */
[----:B------:R2:W-:Y:S04]  /*c180*/  @P5 STG.E.U16 desc[UR4][R12.64+0x2], R7 ;  /* 0x000002070c005986 */ /* 0x0005e8000c101504 */
[----:B-1----:R0:W5:Y:S04]  /*c190*/  LDL.LU.64 R18, [R1+0xf0] ;  /* 0x0000f00001127983 */ /* 0x0021680000300a00 */
[----:B--2---:R-:W2:Y:S01]  /*c1a0*/  LDL.LU R13, [R1+0x90] ;  /* 0x00009000010d7983 */ /* 0x004ea20000300800 */
[----:B----4-:R-:W-:-:S03]  /*c1b0*/  IADD3 R7, P4, P5, R4, R10, R22 ;  /* 0x0000000a04077210 */ /* 0x010fc60007d9e016 */
[----:B------:R0:W5:Y:S04]  /*c1c0*/  LDL.LU.64 R10, [R1+0xe8] ;  /* 0x0000e800010a7983 */ /* 0x0001680000300a00 */
[----:B------:R0:W5:Y:S01]  /*c1d0*/  LDL.LU.64 R4, [R1+0xe0] ;  /* 0x0000e00001047983 */ /* 0x0001620000300a00 */
[----:B------:R-:W-:Y:S01]  /*c1e0*/  ISETP.GT.AND P0, PT, R0, 0x88, P0 ;  /* 0x000000880000780c */ /* 0x000fe20000704270 */
[----:B------:R-:W-:Y:S01]  /*c1f0*/  BSSY B1, `(.L_x_44) ;  /* 0x0000008000017945 */ /* 0x000fe20003800000 */
[----:B--2---:R-:W-:Y:S02]  /*c200*/  IADD3.X R22, R229, R13, R23, P4, P5 ;  /* 0x0000000de5167210 */ /* 0x004fe400027ea417 */
[----:B------:R-:W-:-:S04]  /*c210*/  LEA R12, P4, R7, R8, 0x1 ;  /* 0x00000008070c7211 */ /* 0x000fc800078808ff */
[----:B------:R-:W-:Y:S02]  /*c220*/  LEA.HI.X R13, R7, R9, R22, 0x1, P4 ;  /* 0x00000009070d7211 */ /* 0x000fe400020f0c16 */
[----:B------:R-:W-:-:S03]  /*c230*/  PRMT R7, R17, 0x7610, R7 ;  /* 0x0000761011077816 */ /* 0x000fc60000000007 */
[----:B0-----:R-:W-:Y:S05]  /*c240*/  @!P0 BRA `(.L_x_45) ;  /* 0x0000000000088947 */ /* 0x001fea0003800000 */
[----:B------:R-:W-:Y:S02]  /*c250*/  ULDC.64 UR4, c[0x0][0x208] ;  /* 0x0000820000047ab9 */ /* 0x000fe40000000a00 */
[----:B------:R0:W5:Y:S03]  /*c260*/  LDG.E.LTC128B.U16 R7, desc[UR4][R12.64] ;  /* 0x000000040c077981 */ /* 0x000166000c1e1520 */
.L_x_45:
[----:B------:R-:W-:Y:S05]  /*c270*/  BSYNC B1 ;  /* 0x0000000000017941 */ /* 0x000fea0003800000 */
.L_x_44:
[----:B-----5:R1:W-:Y:S04]  /*c280*/  STL.64 [R1+0xe0], R4 ;  /* 0x0000e00401007387 */ /* 0x0203e80000100a00 */
[----:B-1----:R-:W2:Y:S04]  /*c290*/  LDL.LU.64 R4, [R1+0x60] ;  /* 0x0000600001047983 */ /* 0x002ea80000300a00 */
[----:B------:R-:W2:Y:S04]  /*c2a0*/  LDL.LU R23, [R1+0xa0] ;  /* 0x0000a00001177983 */ /* 0x000ea80000300800 */
[----:B------:R-:W2:Y:S04]  /*c2b0*/  LDL.LU R22, [R1+0xb4] ;  /* 0x0000b40001167983 */ /* 0x000ea80000300800 */
[----:B------:R-:W3:Y:S04]  /*c2c0*/  LDL.LU R17, [R1+0x68] ;  /* 0x0000680001117983 */ /* 0x000ee80000300800 */
[----:B------:R1:W-:Y:S04]  /*c2d0*/  STL [R1+0xdc], R3 ;  /* 0x0000dc0301007387 */ /* 0x0003e80000100800 */
[----:B-1----:R-:W4:Y:S01]  /*c2e0*/  LDL.LU R3, [R1+0xa4] ;  /* 0x0000a40001037983 */ /* 0x002f220000300800 */
[----:B0-----:R-:W-:-:S02]  /*c2f0*/  HADD2.F32 R12, -RZ, R7.H0_H0 ;  /* 0x20000007ff0c7230 */ /* 0x001fc40000004100 */
[----:B------:R-:W-:-:S03]  /*c300*/  IMAD.SHL.U32 R13, R6, 0x10, RZ ;  /* 0x00000010060d7824 */ /* 0x000fc600078e00ff */
[----:B------:R-:W-:Y:S01]  /*c310*/  FMUL R12, R12, R16 ;  /* 0x000000100c0c7220 */ /* 0x000fe20000400000 */
[----:B--2---:R-:W-:Y:S02]  /*c320*/  IMAD.WIDE.U32 R22, R22, R23, R4 ;  /* 0x0000001716167225 */ /* 0x004fe400078e0004 */
[----:B------:R0:W5:Y:S02]  /*c330*/  LDL.LU.64 R4, [R1+0xe0] ;  /* 0x0000e00001047983 */ /* 0x0001640000300a00 */
[----:B---3--:R-:W-:Y:S01]  /*c340*/  FFMA R17, R17, R2, R12 ;  /* 0x0000000211117223 */ /* 0x008fe2000000000c */
[----:B------:R-:W-:Y:S02]  /*c350*/  IADD3 R12, P4, R13, R226, RZ ;  /* 0x000000e20d0c7210 */ /* 0x000fe40007f9e0ff */
[----:B------:R-:W2:Y:S01]  /*c360*/  LDL R13, [R1+0xc8] ;  /* 0x0000c800010d7983 */ /* 0x000ea20000100800 */
[----:B----4-:R-:W-:-:S03]  /*c370*/  IMAD.IADD R23, R3, 0x1, R23 ;  /* 0x0000000103177824 */ /* 0x010fc600078e0217 */
[----:B------:R0:W5:Y:S01]  /*c380*/  LDL.LU R3, [R1+0xdc] ;  /* 0x0000dc0001037983 */ /* 0x0001620000300800 */
[----:B------:R-:W-:Y:S01]  /*c390*/  ISETP.GT.AND P3, PT, R0, 0x88, P3 ;  /* 0x000000880000780c */ /* 0x000fe20001f64270 */
[----:B------:R-:W-:Y:S01]  /*c3a0*/  ULDC.64 UR4, c[0x0][0x208] ;  /* 0x0000820000047ab9 */ /* 0x000fe20000000a00 */
[----:B------:R-:W-:Y:S01]  /*c3b0*/  F2FP.F16.F32.PACK_AB R17, RZ, R17 ;  /* 0x00000011ff11723e */ /* 0x000fe200000000ff */
[----:B------:R-:W-:Y:S01]  /*c3c0*/  BSSY B1, `(.L_x_46) ;  /* 0x0000008000017945 */ /* 0x000fe20003800000 */
[----:B------:R-:W-:-:S04]  /*c3d0*/  LEA R8, P5, R22, R8, 0x1 ;  /* 0x0000000816087211 */ /* 0x000fc800078a08ff */
[----:B------:R-:W-:Y:S01]  /*c3e0*/  LEA.HI.X R9, R22, R9, R23, 0x1, P5 ;  /* 0x0000000916097211 */ /* 0x000fe200028f0c17 */
[----:B--2---:R-:W-:-:S05]  /*c3f0*/  IMAD.X R13, R15, 0x1, R13, P4 ;  /* 0x000000010f0d7824 */ /* 0x004fca00020e060d */
[----:B------:R0:W-:Y:S01]  /*c400*/  @P0 STG.E.U16 desc[UR4][R12.64], R17 ;  /* 0x000000110c000986 */ /* 0x0001e2000c101504 */
[----:B------:R-:W-:Y:S05]  /*c410*/  @!P3 BRA `(.L_x_47) ;  /* 0x000000000008b947 */ /* 0x000fea0003800000 */
[----:B------:R-:W-:Y:S02]  /*c420*/  ULDC.64 UR4, c[0x0][0x208] ;  /* 0x0000820000047ab9 */ /* 0x000fe40000000a00 */
[----:B------:R1:W5:Y:S03]  /*c430*/  LDG.E.LTC128B.U16 R7, desc[UR4][R8.64+0x2] ;  /* 0x0000020408077981 */ /* 0x000366000c1e1520 */
.L_x_47:
[----:B------:R-:W-:Y:S05]  /*c440*/  BSYNC B1 ;  /* 0x0000000000017941 */ /* 0x000fea0003800000 */
.L_x_46:
[----:B------:R-:W2:Y:S01]  /*c450*/  LDL.LU R22, [R1+0x6c] ;  /* 0x00006c0001167983 */ /* 0x000ea20000300800 */
[----:B0----5:R-:W-:Y:S01]  /*c460*/  HADD2.F32 R17, -RZ, R7.H0_H0 ;  /* 0x20000007ff117230 */ /* 0x021fe20000004100 */
[----:B------:R-:W-:Y:S01]  /*c470*/  ISETP.GT.AND P0, PT, R0, 0x80, P1 ;  /* 0x000000800000780c */ /* 0x000fe20000f04270 */
[----:B------:R-:W-:Y:S01]  /*c480*/  ULDC.64 UR4, c[0x0][0x208] ;  /* 0x0000820000047ab9 */ /* 0x000fe20000000a00 */
[----:B------:R-:W-:Y:S02]  /*c490*/  BSSY B1, `(.L_x_48) ;  /* 0x0000008000017945 */ /* 0x000fe40003800000 */
[----:B------:R-:W-:-:S04]  /*c4a0*/  FMUL R17, R17, R16 ;  /* 0x0000001011117220 */ /* 0x000fc80000400000 */
[----:B--2---:R-:W-:-:S05]  /*c4b0*/  FFMA R17, R22, R2, R17 ;  /* 0x0000000216117223 */ /* 0x004fca0000000011 */
[----:B------:R-:W-:-:S05]  /*c4c0*/  F2FP.F16.F32.PACK_AB R17, RZ, R17 ;  /* 0x00000011ff11723e */ /* 0x000fca00000000ff */
[----:B------:R0:W-:Y:S01]  /*c4d0*/  @P3 STG.E.U16 desc[UR4][R12.64+0x2], R17 ;  /* 0x000002110c003986 */ /* 0x0001e2000c101504 */
[----:B------:R-:W-:Y:S05]  /*c4e0*/  @!P0 BRA `(.L_x_49) ;  /* 0x0000000000088947 */ /* 0x000fea0003800000 */
[----:B------:R-:W-:Y:S02]  /*c4f0*/  ULDC.64 UR4, c[0x0][0x208] ;  /* 0x0000820000047ab9 */ /* 0x000fe40000000a00 */
[----:B------:R2:W5:Y:S03]  /*c500*/  LDG.E.LTC128B.U16 R7, desc[UR4][R10.64+0x10] ;  /* 0x000010040a077981 */ /* 0x000566000c1e1520 */
.L_x_49:
[----:B------:R-:W-:Y:S05]  /*c510*/  BSYNC B1 ;  /* 0x0000000000017941 */ /* 0x000fea0003800000 */
.L_x_48:
[----:B------:R-:W3:Y:S01]  /*c520*/  LDL.LU R22, [R1+0x70] ;  /* 0x0000700001167983 */ /* 0x000ee20000300800 */
[----:B0----5:R-:W-:Y:S01]  /*c530*/  HADD2.F32 R17, -RZ, R7.H0_H0 ;  /* 0x20000007ff117230 */ /* 0x021fe20000004100 */
[----:B------:R-:W-:Y:S01]  /*c540*/  ISETP.GT.AND P3, PT, R0, 0x80, P2 ;  /* 0x000000800000780c */ /* 0x000fe20001764270 */
[----:B------:R-:W-:Y:S01]  /*c550*/  @P0 IMAD.MOV.U32 R23, RZ, RZ, R15 ;  /* 0x000000ffff170224 */ /* 0x000fe200078e000f */
[----:B------:R-:W-:Y:S01]  /*c560*/  ULDC.64 UR4, c[0x0][0x208] ;  /* 0x0000820000047ab9 */ /* 0x000fe20000000a00 */
[----:B------:R-:W-:Y:S01]  /*c570*/  BSSY B1, `(.L_x_50) ;  /* 0x0000009000017945 */ /* 0x000fe20003800000 */
[----:B------:R-:W-:-:S04]  /*c580*/  FMUL R17, R17, R16 ;  /* 0x0000001011117220 */ /* 0x000fc80000400000 */
[----:B---3--:R-:W-:Y:S01]  /*c590*/  FFMA R17, R22, R2, R17 ;  /* 0x0000000216117223 */ /* 0x008fe20000000011 */
[----:B------:R-:W-:-:S04]  /*c5a0*/  @P0 IMAD.MOV.U32 R22, RZ, RZ, R226 ;  /* 0x000000ffff160224 */ /* 0x000fc800078e00e2 */
[----:B------:R-:W-:-:S05]  /*c5b0*/  F2FP.F16.F32.PACK_AB R17, RZ, R17 ;  /* 0x00000011ff11723e */ /* 0x000fca00000000ff */
[----:B------:R0:W-:Y:S01]  /*c5c0*/  @P0 STG.E.U16 desc[UR4][R22.64+0x10], R17 ;  /* 0x0000101116000986 */ /* 0x0001e2000c101504 */
[----:B------:R-:W-:Y:S05]  /*c5d0*/  @!P3 BRA `(.L_x_51) ;  /* 0x000000000008b947 */ /* 0x000fea0003800000 */
[----:B------:R-:W-:Y:S02]  /*c5e0*/  ULDC.64 UR4, c[0x0][0x208] ;  /* 0x0000820000047ab9 */ /* 0x000fe40000000a00 */
[----:B------:R3:W5:Y:S03]  /*c5f0*/  LDG.E.LTC128B.U16 R7, desc[UR4][R10.64+0x12] ;  /* 0x000012040a077981 */ /* 0x000766000c1e1520 */
.L_x_51:
[----:B------:R-:W-:Y:S05]  /*c600*/  BSYNC B1 ;  /* 0x0000000000017941 */ /* 0x000fea0003800000 */
.L_x_50:
[----:B0-----:R-:W4:Y:S01]  /*c610*/  LDL.LU R22, [R1+0x74] ;  /* 0x0000740001167983 */ /* 0x001f220000300800 */
[----:B-----5:R-:W-:Y:S01]  /*c620*/  HADD2.F32 R14, -RZ, R7.H0_H0 ;  /* 0x20000007ff0e7230 */ /* 0x020fe20000004100 */
[----:B------:R-:W-:Y:S01]  /*c630*/  ISETP.GT.AND P1, PT, R0, 0x88, P1 ;  /* 0x000000880000780c */ /* 0x000fe20000f24270 */
[----:B------:R-:W-:Y:S01]  /*c640*/  ULDC.64 UR4, c[0x0][0x208] ;  /* 0x0000820000047ab9 */ /* 0x000fe20000000a00 */
[----:B------:R-:W-:Y:S02]  /*c650*/  BSSY B1, `(.L_x_52) ;  /* 0x000000a000017945 */ /* 0x000fe40003800000 */
[----:B------:R-:W-:-:S04]  /*c660*/  FMUL R14, R14, R16 ;  /* 0x000000100e0e7220 */ /* 0x000fc80000400000 */
[----:B----4-:R-:W-:-:S05]  /*c670*/  FFMA R14, R22, R2, R14 ;  /* 0x00000002160e7223 */ /* 0x010fca000000000e */
[----:B------:R-:W-:-:S04]  /*c680*/  F2FP.F16.F32.PACK_AB R14, RZ, R14 ;  /* 0x0000000eff0e723e */ /* 0x000fc800000000ff */
[----:B------:R-:W-:Y:S02]  /*c690*/  PRMT R17, R14, 0x7610, R17 ;  /* 0x000076100e117816 */ /* 0x000fe40000000011 */
[----:B------:R-:W-:-:S05]  /*c6a0*/  @P3 MOV R14, R226 ;  /* 0x000000e2000e3202 */ /* 0x000fca0000000f00 */
[----:B------:R0:W-:Y:S01]  /*c6b0*/  @P3 STG.E.U16 desc[UR4][R14.64+0x12], R17 ;  /* 0x000012110e003986 */ /* 0x0001e2000c101504 */
[----:B------:R-:W-:Y:S05]  /*c6c0*/  @!P1 BRA `(.L_x_53) ;  /* 0x0000000000089947 */ /* 0x000fea0003800000 */
[----:B------:R-:W-:Y:S02]  /*c6d0*/  ULDC.64 UR4, c[0x0][0x208] ;  /* 0x0000820000047ab9 */ /* 0x000fe40000000a00 */
[----:B------:R4:W5:Y:S03]  /*c6e0*/  LDG.E.LTC128B.U16 R7, desc[UR4][R8.64+0x10] ;  /* 0x0000100408077981 */ /* 0x000966000c1e1520 */
.L_x_53:
[----:B------:R-:W-:Y:S05]  /*c6f0*/  BSYNC B1 ;  /* 0x0000000000017941 */ /* 0x000fea0003800000 */
.L_x_52:
[----:B0-----:R-:W2:Y:S01]  /*c700*/  LDL.LU R15, [R1+0x78] ;  /* 0x00007800010f7983 */ /* 0x001ea20000300800 */
[----:B-----5:R-:W-:Y:S01]  /*c710*/  HADD2.F32 R14, -RZ, R7.H0_H0 ;  /* 0x20000007ff0e7230 */ /* 0x020fe20000004100 */
        /* <DEDUP_REMOVED lines=10> */
.L_x_55:
[----:B------:R-:W-:Y:S05]  /*c7c0*/  BSYNC B1 ;  /* 0x0000000000017941 */ /* 0x000fea0003800000 */
.L_x_54:
[----:B------:R-:W3:Y:S01]  /*c7d0*/  LDL.LU R15, [R1+0x7c] ;  /* 0x00007c00010f7983 */ /* 0x000ee20000300800 */
[----:B0----5:R-:W-:Y:S01]  /*c7e0*/  HADD2.F32 R14, -RZ, R7.H0_H0 ;  /* 0x20000007ff0e7230 */ /* 0x021fe20000004100 */
[----:B------:R-:W-:Y:S01]  /*c7f0*/  ISETP.GT.AND P3, PT, R3, 0x10, PT ;  /* 0x000000100300780c */ /* 0x000fe20003f64270 */
[----:B------:R-:W-:Y:S01]  /*c800*/  ULDC.64 UR4, c[0x0][0x208] ;  /* 0x0000820000047ab9 */ /* 0x000fe20000000a00 */
[----:B------:R-:W-:Y:S02]  /*c810*/  BSSY B1, `(.L_x_56) ;  /* 0x0000009000017945 */ /* 0x000fe40003800000 */
[----:B------:R-:W-:Y:S01]  /*c820*/  FMUL R14, R14, R16 ;  /* 0x000000100e0e7220 */ /* 0x000fe20000400000 */
[----:B------:R-:W-:-:S03]  /*c830*/  ISETP.GT.AND P0, PT, R0, RZ, P3 ;  /* 0x000000ff0000720c */ /* 0x000fc60001f04270 */
[----:B---3--:R-:W-:-:S05]  /*c840*/  FFMA R14, R15, R2, R14 ;  /* 0x000000020f0e7223 */ /* 0x008fca000000000e */
[----:B------:R-:W-:-:S05]  /*c850*/  F2FP.F16.F32.PACK_AB R14, RZ, R14 ;  /* 0x0000000eff0e723e */ /* 0x000fca00000000ff */
[----:B------:R0:W-:Y:S01]  /*c860*/  @P2 STG.E.U16 desc[UR4][R12.64+0x12], R14 ;  /* 0x0000120e0c002986 */ /* 0x0001e2000c101504 */
[----:B------:R-:W-:Y:S05]  /*c870*/  @!P0 BRA `(.L_x_57) ;  /* 0x0000000000088947 */ /* 0x000fea0003800000 */
[----:B------:R-:W-:Y:S02]  /*c880*/  ULDC.64 UR4, c[0x0][0x208] ;  /* 0x0000820000047ab9 */ /* 0x000fe40000000a00 */
[----:B------:R3:W5:Y:S03]  /*c890*/  LDG.E.LTC128B.U16 R7, desc[UR4][R20.64+0x20] ;  /* 0x0000200414077981 */ /* 0x000766000c1e1520 */
.L_x_57:
[----:B------:R-:W-:Y:S05]  /*c8a0*/  BSYNC B1 ;  /* 0x0000000000017941 */ /* 0x000fea0003800000 */
.L_x_56:
[----:B0-----:R-:W2:Y:S01]  /*c8b0*/  LDL.LU R13, [R1+0x40] ;  /* 0x00004000010d7983 */ /* 0x001ea20000300800 */
[----:B-----5:R-:W-:Y:S01]  /*c8c0*/  HADD2.F32 R12, -RZ, R7.H0_H0 ;  /* 0x20000007ff0c7230 */ /* 0x020fe20000004100 */
[----:B------:R-:W-:Y:S01]  /*c8d0*/  ISETP.GT.AND P2, PT, R3, 0x11, PT ;  /* 0x000000110300780c */ /* 0x000fe20003f44270 */
[----:B------:R-:W-:Y:S01]  /*c8e0*/  ULDC.64 UR4, c[0x0][0x208] ;  /* 0x0000820000047ab9 */ /* 0x000fe20000000a00 */
[----:B------:R-:W-:Y:S02]  /*c8f0*/  BSSY B1, `(.L_x_58) ;  /* 0x0000009000017945 */ /* 0x000fe40003800000 */
[----:B------:R-:W-:Y:S01]  /*c900*/  FMUL R12, R12, R16 ;  /* 0x000000100c0c7220 */ /* 0x000fe20000400000 */
[----:B------:R-:W-:-:S03]  /*c910*/  ISETP.GT.AND P1, PT, R0, RZ, P2 ;  /* 0x000000ff0000720c */ /* 0x000fc60001724270 */
[----:B--2---:R-:W-:-:S05]  /*c920*/  FFMA R12, R13, R2, R12 ;  /* 0x000000020d0c7223 */ /* 0x004fca000000000c */
[----:B------:R-:W-:-:S05]  /*c930*/  F2FP.F16.F32.PACK_AB R12, RZ, R12 ;  /* 0x0000000cff0c723e */ /* 0x000fca00000000ff */
[----:B------:R0:W-:Y:S01]  /*c940*/  @P0 STG.E.U16 desc[UR4][R4.64+0x20], R12 ;  /* 0x0000200c04000986 */ /* 0x0001e2000c101504 */
[----:B------:R-:W-:Y:S05]  /*c950*/  @!P1 BRA `(.L_x_59) ;  /* 0x0000000000089947 */ /* 0x000fea0003800000 */
[----:B------:R-:W-:Y:S02]  /*c960*/  ULDC.64 UR4, c[0x0][0x208] ;  /* 0x0000820000047ab9 */ /* 0x000fe40000000a00 */
[----:B------:R2:W5:Y:S03]  /*c970*/  LDG.E.LTC128B.U16 R7, desc[UR4][R20.64+0x22] ;  /* 0x0000220414077981 */ /* 0x000566000c1e1520 */
.L_x_59:
[----:B------:R-:W-:Y:S05]  /*c980*/  BSYNC B1 ;  /* 0x0000000000017941 */ /* 0x000fea0003800000 */
.L_x_58:
[----:B------:R-:W3:Y:S01]  /*c990*/  LDL.LU R13, [R1+0x44] ;  /* 0x00004400010d7983 */ /* 0x000ee20000300800 */
[----:B0----5:R-:W-:Y:S01]  /*c9a0*/  HADD2.F32 R12, -RZ, R7.H0_H0 ;  /* 0x20000007ff0c7230 */ /* 0x021fe20000004100 */
[----:B------:R-:W-:Y:S01]  /*c9b0*/  ISETP.GT.AND P0, PT, R0, 0x8, P3 ;  /* 0x000000080000780c */ /* 0x000fe20001f04270 */
[----:B------:R-:W-:Y:S01]  /*c9c0*/  ULDC.64 UR4, c[0x0][0x208] ;  /* 0x0000820000047ab9 */ /* 0x000fe20000000a00 */
[----:B------:R-:W-:Y:S02]  /*c9d0*/  BSSY B1, `(.L_x_60) ;  /* 0x0000008000017945 */ /* 0x000fe40003800000 */
[----:B------:R-:W-:-:S04]  /*c9e0*/  FMUL R12, R12, R16 ;  /* 0x000000100c0c7220 */ /* 0x000fc80000400000 */
[----:B---3--:R-:W-:-:S05]  /*c9f0*/  FFMA R12, R13, R2, R12 ;  /* 0x000000020d0c7223 */ /* 0x008fca000000000c */
[----:B------:R-:W-:-:S05]  /*ca00*/  F2FP.F16.F32.PACK_AB R12, RZ, R12 ;  /* 0x0000000cff0c723e */ /* 0x000fca00000000ff */
[----:B------:R0:W-:Y:S01]  /*ca10*/  @P1 STG.E.U16 desc[UR4][R4.64+0x22], R12 ;  /* 0x0000220c04001986 */ /* 0x0001e2000c101504 */
[----:B------:R-:W-:Y:S05]  /*ca20*/  @!P0 BRA `(.L_x_61) ;  /* 0x0000000000088947 */ /* 0x000fea0003800000 */
[----:B------:R-:W-:Y:S02]  /*ca30*/  ULDC.64 UR4, c[0x0][0x208] ;  /* 0x0000820000047ab9 */ /* 0x000fe40000000a00 */
[----:B------:R3:W5:Y:S03]  /*ca40*/  LDG.E.LTC128B.U16 R7, desc[UR4][R18.64+0x20] ;  /* 0x0000200412077981 */ /* 0x000766000c1e1520 */
.L_x_61:
[----:B------:R-:W-:Y:S05]  /*ca50*/  BSYNC B1 ;  /* 0x0000000000017941 */ /* 0x000fea0003800000 */
.L_x_60:
[----:B------:R-:W2:Y:S01]  /*ca60*/  LDL.LU R13, [R1+0x48] ;  /* 0x00004800010d7983 */ /* 0x000ea20000300800 */
[----:B0----5:R-:W-:Y:S01]  /*ca70*/  HADD2.F32 R12, -RZ, R7.H0_H0 ;  /* 0x20000007ff0c7230 */ /* 0x021fe20000004100 */
[----:B------:R-:W-:Y:S01]  /*ca80*/  ISETP.GT.AND P4, PT, R0, 0x8, P2 ;  /* 0x000000080000780c */ /* 0x000fe20001784270 */
[----:B------:R-:W-:Y:S01]  /*ca90*/  ULDC.64 UR4, c[0x0][0x208] ;  /* 0x0000820000047ab9 */ /* 0x000fe20000000a00 */
[----:B------:R-:W-:Y:S02]  /*caa0*/  BSSY B1, `(.L_x_62) ;  /* 0x000000b000017945 */ /* 0x000fe40003800000 */
[----:B------:R-:W-:-:S04]  /*cab0*/  FMUL R12, R12, R16 ;  /* 0x000000100c0c7220 */ /* 0x000fc80000400000 */
[----:B--2---:R-:W-:Y:S01]  /*cac0*/  FFMA R12, R13, R2, R12 ;  /* 0x000000020d0c7223 */ /* 0x004fe2000000000c */
[----:B------:R-:W-:-:S04]  /*cad0*/  IMAD.MOV.U32 R13, RZ, RZ, R225 ;  /* 0x000000ffff0d7224 */ /* 0x000fc800078e00e1 */
[----:B------:R-:W-:-:S04]  /*cae0*/  F2FP.F16.F32.PACK_AB R12, RZ, R12 ;  /* 0x0000000cff0c723e */ /* 0x000fc800000000ff */
[----:B------:R-:W-:Y:S01]  /*caf0*/  PRMT R14, R12, 0x7610, R14 ;  /* 0x000076100c0e7816 */ /* 0x000fe2000000000e */
[----:B------:R-:W-:-:S05]  /*cb00*/  IMAD.MOV.U32 R12, RZ, RZ, R224 ;  /* 0x000000ffff0c7224 */ /* 0x000fca00078e00e0 */
[----:B------:R0:W-:Y:S01]  /*cb10*/  @P0 STG.E.U16 desc[UR4][R12.64+0x20], R14 ;  /* 0x0000200e0c000986 */ /* 0x0001e2000c101504 */
[----:B------:R-:W-:Y:S05]  /*cb20*/  @!P4 BRA `(.L_x_63) ;  /* 0x000000000008c947 */ /* 0x000fea0003800000 */
[----:B------:R-:W-:Y:S02]  /*cb30*/  ULDC.64 UR4, c[0x0][0x208] ;  /* 0x0000820000047ab9 */ /* 0x000fe40000000a00 */
[----:B------:R2:W5:Y:S03]  /*cb40*/  LDG.E.LTC128B.U16 R7, desc[UR4][R18.64+0x22] ;  /* 0x0000220412077981 */ /* 0x000566000c1e1520 */
.L_x_63:
[----:B------:R-:W-:Y:S05]  /*cb50*/  BSYNC B1 ;  /* 0x0000000000017941 */ /* 0x000fea0003800000 */
.L_x_62:
        /* <DEDUP_REMOVED lines=13> */
.L_x_65:
[----:B------:R-:W-:Y:S05]  /*cc30*/  BSYNC B1 ;  /* 0x0000000000017941 */ /* 0x000fea0003800000 */
.L_x_64:
[----:B------:R-:W2:Y:S01]  /*cc40*/  LDL.LU R15, [R1+0x50] ;  /* 0x00005000010f7983 */ /* 0x000ea20000300800 */
[----:B0----5:R-:W-:Y:S01]  /*cc50*/  HADD2.F32 R14, -RZ, R7.H0_H0 ;  /* 0x20000007ff0e7230 */ /* 0x021fe20000004100 */
        /* <DEDUP_REMOVED lines=11> */
.L_x_67:
[----:B------:R-:W-:Y:S05]  /*cd10*/  BSYNC B1 ;  /* 0x0000000000017941 */ /* 0x000fea0003800000 */
.L_x_66:
        /* <DEDUP_REMOVED lines=12> */
.L_x_69:
[----:B------:R-:W-:Y:S05]  /*cde0*/  BSYNC B1 ;  /* 0x0000000000017941 */ /* 0x000fea0003800000 */
.L_x_68:
        /* <DEDUP_REMOVED lines=12> */
.L_x_71:
[----:B------:R-:W-:Y:S05]  /*ceb0*/  BSYNC B1 ;  /* 0x0000000000017941 */ /* 0x000fea0003800000 */
.L_x_70:
[----:B------:R-:W3:Y:S01]  /*cec0*/  LDL.LU R15, [R1+0x5c] ;  /* 0x00005c00010f7983 */ /* 0x000ee20000300800 */
[----:B0----5:R-:W-:Y:S01]  /*ced0*/  HADD2.F32 R14, -RZ, R7.H0_H0 ;  /* 0x20000007ff0e7230 */ /* 0x021fe20000004100 */
[----:B------:R-:W-:Y:S01]  /*cee0*/  ISETP.GT.AND P5, PT, R0, 0x80, P3 ;  /* 0x000000800000780c */ /* 0x000fe20001fa4270 */
[----:B------:R-:W-:Y:S01]  /*cef0*/  ULDC.64 UR4, c[0x0][0x208] ;  /* 0x0000820000047ab9 */ /* 0x000fe20000000a00 */
[----:B------:R-:W-:Y:S01]  /*cf00*/  BSSY B1, `(.L_x_72) ;  /* 0x0000009000017945 */ /* 0x000fe20003800000 */
[----:B------:R-:W-:Y:S01]  /*cf10*/  PRMT R17, R7, 0x7610, R17 ;  /* 0x0000761007117816 */ /* 0x000fe20000000011 */
[----:B------:R-:W-:-:S04]  /*cf20*/  FMUL R14, R14, R16 ;  /* 0x000000100e0e7220 */ /* 0x000fc80000400000 */
[----:B---3--:R-:W-:-:S05]  /*cf30*/  FFMA R14, R15, R2, R14 ;  /* 0x000000020f0e7223 */ /* 0x008fca000000000e */
[----:B------:R-:W-:-:S05]  /*cf40*/  F2FP.F16.F32.PACK_AB R14, RZ, R14 ;  /* 0x0000000eff0e723e */ /* 0x000fca00000000ff */
[----:B------:R0:W-:Y:S01]  /*cf50*/  @P4 STG.E.U16 desc[UR4][R12.64+0x32], R14 ;  /* 0x0000320e0c004986 */ /* 0x0001e2000c101504 */
[----:B------:R-:W-:Y:S05]  /*cf60*/  @!P5 BRA `(.L_x_73) ;  /* 0x000000000008d947 */ /* 0x000fea0003800000 */
[----:B------:R-:W-:Y:S02]  /*cf70*/  ULDC.64 UR4, c[0x0][0x208] ;  /* 0x0000820000047ab9 */ /* 0x000fe40000000a00 */
[----:B------:R3:W5:Y:S03]  /*cf80*/  LDG.E.LTC128B.U16 R17, desc[UR4][R10.64+0x20] ;  /* 0x000020040a117981 */ /* 0x000766000c1e1520 */
.L_x_73:
[----:B------:R-:W-:Y:S05]  /*cf90*/  BSYNC B1 ;  /* 0x0000000000017941 */ /* 0x000fea0003800000 */
.L_x_72:
[----:B0-----:R-:W2:Y:S04]  /*cfa0*/  LDL.LU R14, [R1+0x20] ;  /* 0x00002000010e7983 */ /* 0x001ea80000300800 */
[----:B------:R-:W4:Y:S01]  /*cfb0*/  LDL.LU R23, [R1+0x94] ;  /* 0x0000940001177983 */ /* 0x000f220000300800 */
[----:B-----5:R-:W-:Y:S01]  /*cfc0*/  HADD2.F32 R7, -RZ, R17.H0_H0 ;  /* 0x20000011ff077230 */ /* 0x020fe20000004100 */
[----:B------:R-:W-:Y:S01]  /*cfd0*/  ISETP.GT.AND P4, PT, R0, 0x80, P2 ;  /* 0x000000800000780c */ /* 0x000fe20001784270 */
[----:B------:R-:W-:Y:S01]  /*cfe0*/  ULDC.64 UR4, c[0x0][0x208] ;  /* 0x0000820000047ab9 */ /* 0x000fe20000000a00 */
[----:B------:R-:W-:Y:S02]  /*cff0*/  BSSY B1, `(.L_x_74) ;  /* 0x000000c000017945 */ /* 0x000fe40003800000 */
[----:B------:R-:W-:-:S04]  /*d000*/  FMUL R7, R7, R16 ;  /* 0x0000001007077220 */ /* 0x000fc80000400000 */
[----:B--2---:R-:W-:Y:S01]  /*d010*/  FFMA R7, R14, R2, R7 ;  /* 0x000000020e077223 */ /* 0x004fe20000000007 */
[----:B------:R-:W-:-:S04]  /*d020*/  IMAD.WIDE.U32 R14, R6, 0xf0, R12 ;  /* 0x000000f0060e7825 */ /* 0x000fc800078e000c */
[----:B------:R-:W-:Y:S01]  /*d030*/  F2FP.F16.F32.PACK_AB R6, RZ, R7 ;  /* 0x00000007ff06723e */ /* 0x000fe200000000ff */
[----:B----4-:R-:W-:-:S03]  /*d040*/  IMAD.IADD R7, R23, 0x1, R15 ;  /* 0x0000000117077824 */ /* 0x010fc600078e020f */
[----:B------:R-:W-:Y:S01]  /*d050*/  PRMT R22, R6, 0x7610, R22 ;  /* 0x0000761006167816 */ /* 0x000fe20000000016 */
[----:B------:R-:W-:-:S05]  /*d060*/  IMAD.MOV.U32 R6, RZ, RZ, R14 ;  /* 0x000000ffff067224 */ /* 0x000fca00078e000e */
[----:B------:R0:W-:Y:S01]  /*d070*/  @P5 STG.E.U16 desc[UR4][R6.64+0x20], R22 ;  /* 0x0000201606005986 */ /* 0x0001e2000c101504 */
[----:B------:R-:W-:Y:S05]  /*d080*/  @!P4 BRA `(.L_x_75) ;  /* 0x000000000008c947 */ /* 0x000fea0003800000 */
[----:B------:R-:W-:Y:S02]  /*d090*/  ULDC.64 UR4, c[0x0][0x208] ;  /* 0x0000820000047ab9 */ /* 0x000fe40000000a00 */
[----:B------:R2:W5:Y:S03]  /*d0a0*/  LDG.E.LTC128B.U16 R17, desc[UR4][R10.64+0x22] ;  /* 0x000022040a117981 */ /* 0x000566000c1e1520 */
.L_x_75:
[----:B------:R-:W-:Y:S05]  /*d0b0*/  BSYNC B1 ;  /* 0x0000000000017941 */ /* 0x000fea0003800000 */
.L_x_74:
[----:B------:R-:W4:Y:S01]  /*d0c0*/  LDL.LU R23, [R1+0x24] ;  /* 0x0000240001177983 */ /* 0x000f220000300800 */
[----:B0----5:R-:W-:Y:S01]  /*d0d0*/  HADD2.F32 R22, -RZ, R17.H0_H0 ;  /* 0x20000011ff167230 */ /* 0x021fe20000004100 */
[----:B------:R-:W-:Y:S01]  /*d0e0*/  ISETP.GT.AND P3, PT, R0, 0x88, P3 ;  /* 0x000000880000780c */ /* 0x000fe20001f64270 */
[----:B------:R-:W-:Y:S01]  /*d0f0*/  ULDC.64 UR4, c[0x0][0x208] ;  /* 0x0000820000047ab9 */ /* 0x000fe20000000a00 */
[----:B------:R-:W-:Y:S02]  /*d100*/  BSSY B1, `(.L_x_76) ;  /* 0x0000008000017945 */ /* 0x000fe40003800000 */
[----:B------:R-:W-:-:S04]  /*d110*/  FMUL R22, R22, R16 ;  /* 0x0000001016167220 */ /* 0x000fc80000400000 */
[----:B----4-:R-:W-:-:S05]  /*d120*/  FFMA R22, R23, R2, R22 ;  /* 0x0000000217167223 */ /* 0x010fca0000000016 */
[----:B------:R-:W-:-:S05]  /*d130*/  F2FP.F16.F32.PACK_AB R22, RZ, R22 ;  /* 0x00000016ff16723e */ /* 0x000fca00000000ff */
[----:B------:R0:W-:Y:S01]  /*d140*/  @P4 STG.E.U16 desc[UR4][R6.64+0x22], R22 ;  /* 0x0000221606004986 */ /* 0x0001e2000c101504 */
[----:B------:R-:W-:Y:S05]  /*d150*/  @!P3 BRA `(.L_x_77) ;  /* 0x000000000008b947 */ /* 0x000fea0003800000 */
[----:B------:R-:W-:Y:S02]  /*d160*/  ULDC.64 UR4, c[0x0][0x208] ;  /* 0x0000820000047ab9 */ /* 0x000fe40000000a00 */
[----:B------:R4:W5:Y:S03]  /*d170*/  LDG.E.LTC128B.U16 R17, desc[UR4][R8.64+0x20] ;  /* 0x0000200408117981 */ /* 0x000966000c1e1520 */
.L_x_77:
[----:B------:R-:W-:Y:S05]  /*d180*/  BSYNC B1 ;  /* 0x0000000000017941 */ /* 0x000fea0003800000 */
.L_x_76:
[----:B0-----:R-:W2:Y:S04]  /*d190*/  LDL.LU R22, [R1+0x28] ;  /* 0x0000280001167983 */ /* 0x001ea80000300800 */
[----:B------:R-:W3:Y:S04]  /*d1a0*/  LDL.LU R224, [R1+0xd4] ;  /* 0x0000d40001e07983 */ /* 0x000ee80000300800 */
[----:B------:R-:W4:Y:S01]  /*d1b0*/  LDL.LU R23, [R1+0xc8] ;  /* 0x0000c80001177983 */ /* 0x000f220000300800 */
[----:B-----5:R-:W-:Y:S01]  /*d1c0*/  HADD2.F32 R15, -RZ, R17.H0_H0 ;  /* 0x20000011ff0f7230 */ /* 0x020fe20000004100 */
[----:B------:R-:W-:Y:S01]  /*d1d0*/  ISETP.GT.AND P2, PT, R0, 0x88, P2 ;  /* 0x000000880000780c */ /* 0x000fe20001744270 */
[----:B------:R-:W-:Y:S01]  /*d1e0*/  ULDC.64 UR4, c[0x0][0x208] ;  /* 0x0000820000047ab9 */ /* 0x000fe20000000a00 */
[----:B------:R-:W-:Y:S02]  /*d1f0*/  BSSY B1, `(.L_x_78) ;  /* 0x000000a000017945 */ /* 0x000fe40003800000 */
[----:B------:R-:W-:-:S04]  /*d200*/  FMUL R15, R15, R16 ;  /* 0x000000100f0f7220 */ /* 0x000fc80000400000 */
[----:B--2---:R-:W-:Y:S01]  /*d210*/  FFMA R22, R22, R2, R15 ;  /* 0x0000000216167223 */ /* 0x004fe2000000000f */
[----:B---3--:R-:W-:-:S04]  /*d220*/  IADD3 R14, P4, R224, R14, RZ ;  /* 0x0000000ee00e7210 */ /* 0x008fc80007f9e0ff */
[----:B------:R-:W-:Y:S01]  /*d230*/  F2FP.F16.F32.PACK_AB R22, RZ, R22 ;  /* 0x00000016ff16723e */ /* 0x000fe200000000ff */
[----:B----4-:R-:W-:-:S05]  /*d240*/  IMAD.X R15, R23, 0x1, R7, P4 ;  /* 0x00000001170f7824 */ /* 0x010fca00020e0607 */
[----:B------:R0:W-:Y:S01]  /*d250*/  @P3 STG.E.U16 desc[UR4][R14.64+0x20], R22 ;  /* 0x000020160e003986 */ /* 0x0001e2000c101504 */
[----:B------:R-:W-:Y:S05]  /*d260*/  @!P2 BRA `(.L_x_79) ;  /* 0x000000000008a947 */ /* 0x000fea0003800000 */
[----:B------:R-:W-:Y:S02]  /*d270*/  ULDC.64 UR4, c[0x0][0x208] ;  /* 0x0000820000047ab9 */ /* 0x000fe40000000a00 */
[----:B------:R2:W5:Y:S03]  /*d280*/  LDG.E.LTC128B.U16 R17, desc[UR4][R8.64+0x22] ;  /* 0x0000220408117981 */ /* 0x000566000c1e1520 */
.L_x_79:
[----:B------:R-:W-:Y:S05]  /*d290*/  BSYNC B1 ;  /* 0x0000000000017941 */ /* 0x000fea0003800000 */
.L_x_78:
        /* <DEDUP_REMOVED lines=12> */
.L_x_81:
[----:B------:R-:W-:Y:S05]  /*d360*/  BSYNC B1 ;  /* 0x0000000000017941 */ /* 0x000fea0003800000 */
.L_x_80:
        /* <DEDUP_REMOVED lines=12> */
.L_x_83:
[----:B------:R-:W-:Y:S05]  /*d430*/  BSYNC B1 ;  /* 0x0000000000017941 */ /* 0x000fea0003800000 */
.L_x_82:
        /* <DEDUP_REMOVED lines=12> */
.L_x_85:
[----:B------:R-:W-:Y:S05]  /*d500*/  BSYNC B1 ;  /* 0x0000000000017941 */ /* 0x000fea0003800000 */
.L_x_84:
        /* <DEDUP_REMOVED lines=12> */
.L_x_87:
[----:B------:R-:W-:Y:S05]  /*d5d0*/  BSYNC B1 ;  /* 0x0000000000017941 */ /* 0x000fea0003800000 */
.L_x_86:
        /* <DEDUP_REMOVED lines=13> */
.L_x_89:
[----:B------:R-:W-:Y:S05]  /*d6b0*/  BSYNC B1 ;  /* 0x0000000000017941 */ /* 0x000fea0003800000 */
.L_x_88:
[----:B------:R-:W3:Y:S01]  /*d6c0*/  LDL.LU R23, [R1] ;  /* 0x0000000001177983 */ /* 0x000ee20000300800 */
        /* <DEDUP_REMOVED lines=12> */
.L_x_91:
[----:B------:R-:W-:Y:S05]  /*d790*/  BSYNC B1 ;  /* 0x0000000000017941 */ /* 0x000fea0003800000 */
.L_x_90:
        /* <DEDUP_REMOVED lines=12> */
.L_x_93:
[----:B------:R-:W-:Y:S05]  /*d860*/  BSYNC B1 ;  /* 0x0000000000017941 */ /* 0x000fea0003800000 */
.L_x_92:
        /* <DEDUP_REMOVED lines=12> */
.L_x_95:
[----:B------:R-:W-:Y:S05]  /*d930*/  BSYNC B1 ;  /* 0x0000000000017941 */ /* 0x000fea0003800000 */
.L_x_94:
        /* <DEDUP_REMOVED lines=13> */
.L_x_97:
[----:B------:R-:W-:Y:S05]  /*da10*/  BSYNC B1 ;  /* 0x0000000000017941 */ /* 0x000fea0003800000 */
.L_x_96:
        /* <DEDUP_REMOVED lines=13> */
.L_x_99:
[----:B------:R-:W-:Y:S05]  /*daf0*/  BSYNC B1 ;  /* 0x0000000000017941 */ /* 0x000fea0003800000 */
.L_x_98:
        /* <DEDUP_REMOVED lines=12> */
.L_x_101:
[----:B------:R-:W-:Y:S05]  /*dbc0*/  BSYNC B1 ;  /* 0x0000000000017941 */ /* 0x000fea0003800000 */
.L_x_100:
        /* <DEDUP_REMOVED lines=12> */
.L_x_103:
[----:B------:R-:W-:Y:S05]  /*dc90*/  BSYNC B1 ;  /* 0x0000000000017941 */ /* 0x000fea0003800000 */
.L_x_102:
        /* <DEDUP_REMOVED lines=12> */
.L_x_105:
[----:B------:R-:W-:Y:S05]  /*dd60*/  BSYNC B1 ;  /* 0x0000000000017941 */ /* 0x000fea0003800000 */
.L_x_104:
[----:B0----5:R-:W-:Y:S01]  /*dd70*/  HADD2.F32 R22, -RZ, R17.H0_H0 ;  /* 0x20000011ff167230 */ /* 0x021fe20000004100 */
[----:B------:R-:W-:Y:S01]  /*dd80*/  ISETP.GT.AND P4, PT, R0, 0x80, P2 ;  /* 0x000000800000780c */ /* 0x000fe20001784270 */
[----:B------:R-:W-:Y:S01]  /*dd90*/  ULDC.64 UR4, c[0x0][0x208] ;  /* 0x0000820000047ab9 */ /* 0x000fe20000000a00 */
[----:B------:R-:W-:Y:S02]  /*dda0*/  BSSY B1, `(.L_x_106) ;  /* 0x0000008000017945 */ /* 0x000fe40003800000 */
[----:B------:R-:W-:-:S04]  /*ddb0*/  FMUL R22, R22, R16 ;  /* 0x0000001016167220 */ /* 0x000fc80000400000 */
[----:B------:R-:W-:-:S05]  /*ddc0*/  FFMA R22, R216, R2, R22 ;  /* 0x00000002d8167223 */ /* 0x000fca0000000016 */
[----:B------:R-:W-:-:S05]  /*ddd0*/  F2FP.F16.F32.PACK_AB R22, RZ, R22 ;  /* 0x00000016ff16723e */ /* 0x000fca00000000ff */
[----:B------:R0:W-:Y:S01]  /*dde0*/  @P5 STG.E.U16 desc[UR4][R6.64+0x40], R22 ;  /* 0x0000401606005986 */ /* 0x0001e2000c101504 */
[----:B------:R-:W-:Y:S05]  /*ddf0*/  @!P4 BRA `(.L_x_107) ;  /* 0x000000000008c947 */ /* 0x000fea0003800000 */
[----:B------:R-:W-:Y:S02]  /*de00*/  ULDC.64 UR4, c[0x0][0x208] ;  /* 0x0000820000047ab9 */ /* 0x000fe40000000a00 */
[----:B------:R0:W5:Y:S03]  /*de10*/  LDG.E.LTC128B.U16 R17, desc[UR4][R10.64+0x42] ;  /* 0x000042040a117981 */ /* 0x000166000c1e1520 */
.L_x_107:
[----:B------:R-:W-:Y:S05]  /*de20*/  BSYNC B1 ;  /* 0x0000000000017941 */ /* 0x000fea0003800000 */
.L_x_106:
        /* <DEDUP_REMOVED lines=11> */
.L_x_109:
[----:B------:R-:W-:Y:S05]  /*dee0*/  BSYNC B1 ;  /* 0x0000000000017941 */ /* 0x000fea0003800000 */
.L_x_108:
        /* <DEDUP_REMOVED lines=11> */
.L_x_111:
[----:B------:R-:W-:Y:S05]  /*dfa0*/  BSYNC B1 ;  /* 0x0000000000017941 */ /* 0x000fea0003800000 */
.L_x_110:
[----:B-----5:R-:W-:Y:S01]  /*dfb0*/  HADD2.F32 R23, -RZ, R17.H0_H0 ;  /* 0x20000011ff177230 */ /* 0x020fe20000004100 */
[----:B------:R-:W-:Y:S01]  /*dfc0*/  ISETP.GT.AND P3, PT, R0, 0x80, P1 ;  /* 0x000000800000780c */ /* 0x000fe20000f64270 */
[----:B------:R-:W-:Y:S01]  /*dfd0*/  ULDC.64 UR4, c[0x0][0x208] ;  /* 0x0000820000047ab9 */ /* 0x000fe20000000a00 */
[----:B------:R-:W-:Y:S02]  /*dfe0*/  BSSY B1, `(.L_x_112) ;  /* 0x0000008000017945 */ /* 0x000fe40003800000 */
[----:B0-----:R-:W-:-:S04]  /*dff0*/  FMUL R22, R23, R16 ;  /* 0x0000001017167220 */ /* 0x001fc80000400000 */
[----:B------:R-:W-:-:S05]  /*e000*/  FFMA R22, R219, R2, R22 ;  /* 0x00000002db167223 */ /* 0x000fca0000000016 */
[----:B------:R-:W-:-:S05]  /*e010*/  F2FP.F16.F32.PACK_AB R22, RZ, R22 ;  /* 0x00000016ff16723e */ /* 0x000fca00000000ff */
[----:B------:R0:W-:Y:S01]  /*e020*/  @P2 STG.E.U16 desc[UR4][R14.64+0x42], R22 ;  /* 0x000042160e002986 */ /* 0x0001e2000c101504 */
[----:B------:R-:W-:Y:S05]  /*e030*/  @!P3 BRA `(.L_x_113) ;  /* 0x000000000008b947 */ /* 0x000fea0003800000 */
[----:B------:R-:W-:Y:S02]  /*e040*/  ULDC.64 UR4, c[0x0][0x208] ;  /* 0x0000820000047ab9 */ /* 0x000fe40000000a00 */
[----:B------:R0:W5:Y:S03]  /*e050*/  LDG.E.LTC128B.U16 R17, desc[UR4][R10.64+0x50] ;  /* 0x000050040a117981 */ /* 0x000166000c1e1520 */
.L_x_113:
[----:B------:R-:W-:Y:S05]  /*e060*/  BSYNC B1 ;  /* 0x0000000000017941 */ /* 0x000fea0003800000 */
.L_x_112:
[----:B-----5:R-:W-:Y:S01]  /*e070*/  HADD2.F32 R23, -RZ, R17.H0_H0 ;  /* 0x20000011ff177230 */ /* 0x020fe20000004100 */
        /* <DEDUP_REMOVED lines=10> */
.L_x_115:
[----:B------:R-:W-:Y:S05]  /*e120*/  BSYNC B1 ;  /* 0x0000000000017941 */ /* 0x000fea0003800000 */
.L_x_114:
        /* <DEDUP_REMOVED lines=11> */
.L_x_117:
[----:B------:R-:W-:Y:S05]  /*e1e0*/  BSYNC B1 ;  /* 0x0000000000017941 */ /* 0x000fea0003800000 */
.L_x_116:
        /* <DEDUP_REMOVED lines=11> */
.L_x_119:
[----:B------:R-:W-:Y:S05]  /*e2a0*/  BSYNC B1 ;  /* 0x0000000000017941 */ /* 0x000fea0003800000 */
.L_x_118:
[----:B0----5:R-:W-:Y:S01]  /*e2b0*/  HADD2.F32 R23, -RZ, R17.H0_H0 ;  /* 0x20000011ff177230 */ /* 0x021fe20000004100 */
[----:B------:R-:W-:Y:S01]  /*e2c0*/  ISETP.GT.AND P3, PT, R3, 0x30, PT ;  /* 0x000000300300780c */ /* 0x000fe20003f64270 */
[----:B------:R-:W-:Y:S01]  /*e2d0*/  ULDC.64 UR4, c[0x0][0x208] ;  /* 0x0000820000047ab9 */ /* 0x000fe20000000a00 */
[----:B------:R-:W-:Y:S02]  /*e2e0*/  BSSY B1, `(.L_x_120) ;  /* 0x0000009000017945 */ /* 0x000fe40003800000 */
[----:B------:R-:W-:Y:S01]  /*e2f0*/  FMUL R22, R23, R16 ;  /* 0x0000001017167220 */ /* 0x000fe20000400000 */
[----:B------:R-:W-:-:S03]  /*e300*/  ISETP.GT.AND P1, PT, R0, RZ, P3 ;  /* 0x000000ff0000720c */ /* 0x000fc60001f24270 */
[----:B------:R-:W-:-:S05]  /*e310*/  FFMA R22, R223, R2, R22 ;  /* 0x00000002df167223 */ /* 0x000fca0000000016 */
[----:B------:R-:W-:-:S05]  /*e320*/  F2FP.F16.F32.PACK_AB R22, RZ, R22 ;  /* 0x00000016ff16723e */ /* 0x000fca00000000ff */
[----:B------:R0:W-:Y:S01]  /*e330*/  @P0 STG.E.U16 desc[UR4][R14.64+0x52], R22 ;  /* 0x000052160e000986 */ /* 0x0001e2000c101504 */
[----:B------:R-:W-:Y:S05]  /*e340*/  @!P1 BRA `(.L_x_121) ;  /* 0x0000000000089947 */ /* 0x000fea0003800000 */
[----:B------:R-:W-:Y:S02]  /*e350*/  ULDC.64 UR4, c[0x0][0x208] ;  /* 0x0000820000047ab9 */ /* 0x000fe40000000a00 */
[----:B------:R0:W5:Y:S03]  /*e360*/  LDG.E.LTC128B.U16 R17, desc[UR4][R20.64+0x60] ;  /* 0x0000600414117981 */ /* 0x000166000c1e1520 */
.L_x_121:
[----:B------:R-:W-:Y:S05]  /*e370*/  BSYNC B1 ;  /* 0x0000000000017941 */ /* 0x000fea0003800000 */
.L_x_120:
[----:B-----5:R-:W-:Y:S01]  /*e380*/  HADD2.F32 R23, -RZ, R17.H0_H0 ;  /* 0x20000011ff177230 */ /* 0x020fe20000004100 */
        /* <DEDUP_REMOVED lines=11> */
.L_x_123:
[----:B------:R-:W-:Y:S05]  /*e440*/  BSYNC B1 ;  /* 0x0000000000017941 */ /* 0x000fea0003800000 */
.L_x_122:
        /* <DEDUP_REMOVED lines=11> */
.L_x_125:
[----:B------:R-:W-:Y:S05]  /*e500*/  BSYNC B1 ;  /* 0x0000000000017941 */ /* 0x000fea0003800000 */
.L_x_124:
        /* <DEDUP_REMOVED lines=11> */
.L_x_127:
[----:B------:R-:W-:Y:S05]  /*e5c0*/  BSYNC B1 ;  /* 0x0000000000017941 */ /* 0x000fea0003800000 */
.L_x_126:
        /* <DEDUP_REMOVED lines=12> */
.L_x_129:
[----:B------:R-:W-:Y:S05]  /*e690*/  BSYNC B1 ;  /* 0x0000000000017941 */ /* 0x000fea0003800000 */
.L_x_128:
        /* <DEDUP_REMOVED lines=12> */
.L_x_131:
[----:B------:R-:W-:Y:S05]  /*e760*/  BSYNC B1 ;  /* 0x0000000000017941 */ /* 0x000fea0003800000 */
.L_x_130:
        /* <DEDUP_REMOVED lines=11> */
.L_x_133:
[----:B------:R-:W-:Y:S05]  /*e820*/  BSYNC B1 ;  /* 0x0000000000017941 */ /* 0x000fea0003800000 */
.L_x_132:
        /* <DEDUP_REMOVED lines=11> */
.L_x_135:
[----:B------:R-:W-:Y:S05]  /*e8e0*/  BSYNC B1 ;  /* 0x0000000000017941 */ /* 0x000fea0003800000 */
.L_x_134:
        /* <DEDUP_REMOVED lines=11> */
.L_x_137:
[----:B------:R-:W-:Y:S05]  /*e9a0*/  BSYNC B1 ;  /* 0x0000000000017941 */ /* 0x000fea0003800000 */
.L_x_136:
        /* <DEDUP_REMOVED lines=11> */
.L_x_139:
[----:B------:R-:W-:Y:S05]  /*ea60*/  BSYNC B1 ;  /* 0x0000000000017941 */ /* 0x000fea0003800000 */
.L_x_138:
        /* <DEDUP_REMOVED lines=11> */
.L_x_141:
[----:B------:R-:W-:Y:S05]  /*eb20*/  BSYNC B1 ;  /* 0x0000000000017941 */ /* 0x000fea0003800000 */
.L_x_140:
        /* <DEDUP_REMOVED lines=11> */
.L_x_143:
[----:B------:R-:W-:Y:S05]  /*ebe0*/  BSYNC B1 ;  /* 0x0000000000017941 */ /* 0x000fea0003800000 */
.L_x_142:
        /* <DEDUP_REMOVED lines=11> */
.L_x_145:
[----:B------:R-:W-:Y:S05]  /*eca0*/  BSYNC B1 ;  /* 0x0000000000017941 */ /* 0x000fea0003800000 */
.L_x_144:
        /* <DEDUP_REMOVED lines=11> */
.L_x_147:
[----:B------:R-:W-:Y:S05]  /*ed60*/  BSYNC B1 ;  /* 0x0000000000017941 */ /* 0x000fea0003800000 */
.L_x_146:
        /* <DEDUP_REMOVED lines=11> */
.L_x_149:
[----:B------:R-:W-:Y:S05]  /*ee20*/  BSYNC B1 ;  /* 0x0000000000017941 */ /* 0x000fea0003800000 */
.L_x_148:
        /* <DEDUP_REMOVED lines=11> */
.L_x_151:
[----:B------:R-:W-:Y:S05]  /*eee0*/  BSYNC B1 ;  /* 0x0000000000017941 */ /* 0x000fea0003800000 */
.L_x_150:
        /* <DEDUP_REMOVED lines=12> */
.L_x_153:
[----:B------:R-:W-:Y:S05]  /*efb0*/  BSYNC B1 ;  /* 0x0000000000017941 */ /* 0x000fea0003800000 */
.L_x_152:
        /* <DEDUP_REMOVED lines=12> */
.L_x_155:
[----:B------:R-:W-:Y:S05]  /*f080*/  BSYNC B1 ;  /* 0x0000000000017941 */ /* 0x000fea0003800000 */
.L_x_154:
        /* <DEDUP_REMOVED lines=11> */
.L_x_157:
[----:B------:R-:W-:Y:S05]  /*f140*/  BSYNC B1 ;  /* 0x0000000000017941 */ /* 0x000fea0003800000 */
.L_x_156:
        /* <DEDUP_REMOVED lines=11> */
.L_x_159:
[----:B------:R-:W-:Y:S05]  /*f200*/  BSYNC B1 ;  /* 0x0000000000017941 */ /* 0x000fea0003800000 */
.L_x_158:
        /* <DEDUP_REMOVED lines=12> */
.L_x_161:
[----:B------:R-:W-:Y:S05]  /*f2d0*/  BSYNC B1 ;  /* 0x0000000000017941 */ /* 0x000fea0003800000 */
.L_x_160:
        /* <DEDUP_REMOVED lines=12> */
.L_x_163:
[----:B------:R-:W-:Y:S05]  /*f3a0*/  BSYNC B1 ;  /* 0x0000000000017941 */ /* 0x000fea0003800000 */
.L_x_162:
        /* <DEDUP_REMOVED lines=11> */
.L_x_165:
[----:B------:R-:W-:Y:S05]  /*f460*/  BSYNC B1 ;  /* 0x0000000000017941 */ /* 0x000fea0003800000 */
.L_x_164:
        /* <DEDUP_REMOVED lines=11> */
.L_x_167:
[----:B------:R-:W-:Y:S05]  /*f520*/  BSYNC B1 ;  /* 0x0000000000017941 */ /* 0x000fea0003800000 */
.L_x_166:
        /* <DEDUP_REMOVED lines=11> */
.L_x_169:
[----:B------:R-:W-:Y:S05]  /*f5e0*/  BSYNC B1 ;  /* 0x0000000000017941 */ /* 0x000fea0003800000 */
.L_x_168:
        /* <DEDUP_REMOVED lines=11> */
.L_x_171:
[----:B------:R-:W-:Y:S05]  /*f6a0*/  BSYNC B1 ;  /* 0x0000000000017941 */ /* 0x000fea0003800000 */
.L_x_170:
        /* <DEDUP_REMOVED lines=11> */
.L_x_173:
[----:B------:R-:W-:Y:S05]  /*f760*/  BSYNC B1 ;  /* 0x0000000000017941 */ /* 0x000fea0003800000 */
.L_x_172:
        /* <DEDUP_REMOVED lines=11> */
.L_x_175:
[----:B------:R-:W-:Y:S05]  /*f820*/  BSYNC B1 ;  /* 0x0000000000017941 */ /* 0x000fea0003800000 */
.L_x_174:
        /* <DEDUP_REMOVED lines=11> */
.L_x_177:
[----:B------:R-:W-:Y:S05]  /*f8e0*/  BSYNC B1 ;  /* 0x0000000000017941 */ /* 0x000fea0003800000 */
.L_x_176:
        /* <DEDUP_REMOVED lines=11> */
.L_x_179:
[----:B------:R-:W-:Y:S05]  /*f9a0*/  BSYNC B1 ;  /* 0x0000000000017941 */ /* 0x000fea0003800000 */
.L_x_178:
        /* <DEDUP_REMOVED lines=11> */
.L_x_181:
[----:B------:R-:W-:Y:S05]  /*fa60*/  BSYNC B1 ;  /* 0x0000000000017941 */ /* 0x000fea0003800000 */
.L_x_180:
        /* <DEDUP_REMOVED lines=11> */
.L_x_183:
[----:B------:R-:W-:Y:S05]  /*fb20*/  BSYNC B1 ;  /* 0x0000000000017941 */ /* 0x000fea0003800000 */
.L_x_182:
        /* <DEDUP_REMOVED lines=12> */
.L_x_185:
[----:B------:R-:W-:Y:S05]  /*fbf0*/  BSYNC B1 ;  /* 0x0000000000017941 */ /* 0x000fea0003800000 */
.L_x_184:
        /* <DEDUP_REMOVED lines=12> */
.L_x_187:
[----:B------:R-:W-:Y:S05]  /*fcc0*/  BSYNC B1 ;  /* 0x0000000000017941 */ /* 0x000fea0003800000 */
.L_x_186:
        /* <DEDUP_REMOVED lines=11> */
.L_x_189:
[----:B------:R-:W-:Y:S05]  /*fd80*/  BSYNC B1 ;  /* 0x0000000000017941 */ /* 0x000fea0003800000 */
.L_x_188:
        /* <DEDUP_REMOVED lines=11> */
.L_x_191:
[----:B------:R-:W-:Y:S05]  /*fe40*/  BSYNC B1 ;  /* 0x0000000000017941 */ /* 0x000fea0003800000 */
.L_x_190:
        /* <DEDUP_REMOVED lines=12> */
.L_x_193:
[----:B------:R-:W-:Y:S05]  /*ff10*/  BSYNC B1 ;  /* 0x0000000000017941 */ /* 0x000fea0003800000 */
.L_x_192:
        /* <DEDUP_REMOVED lines=12> */
.L_x_195:
[----:B------:R-:W-:Y:S05]  /*ffe0*/  BSYNC B1 ;  /* 0x0000000000017941 */ /* 0x000fea0003800000 */
.L_x_194:
        /* <DEDUP_REMOVED lines=11> */
.L_x_197:
[----:B------:R-:W-:Y:S05]  /*100a0*/  BSYNC B1 ;  /* 0x0000000000017941 */ /* 0x000fea0003800000 */
.L_x_196:
        /* <DEDUP_REMOVED lines=11> */
.L_x_199:
[----:B------:R-:W-:Y:S05]  /*10160*/  BSYNC B1 ;  /* 0x0000000000017941 */ /* 0x000fea0003800000 */
.L_x_198:
        /* <DEDUP_REMOVED lines=11> */
.L_x_201:
[----:B------:R-:W-:Y:S05]  /*10220*/  BSYNC B1 ;  /* 0x0000000000017941 */ /* 0x000fea0003800000 */
.L_x_200:
        /* <DEDUP_REMOVED lines=11> */
.L_x_203:
[----:B------:R-:W-:Y:S05]  /*102e0*/  BSYNC B1 ;  /* 0x0000000000017941 */ /* 0x000fea0003800000 */
.L_x_202:
        /* <DEDUP_REMOVED lines=11> */
.L_x_205:
[----:B------:R-:W-:Y:S05]  /*103a0*/  BSYNC B1 ;  /* 0x0000000000017941 */ /* 0x000fea0003800000 */
.L_x_204:
        /* <DEDUP_REMOVED lines=11> */
.L_x_207:
[----:B------:R-:W-:Y:S05]  /*10460*/  BSYNC B1 ;  /* 0x0000000000017941 */ /* 0x000fea0003800000 */
.L_x_206:
        /* <DEDUP_REMOVED lines=11> */
.L_x_209:
[----:B------:R-:W-:Y:S05]  /*10520*/  BSYNC B1 ;  /* 0x0000000000017941 */ /* 0x000fea0003800000 */
.L_x_208:
        /* <DEDUP_REMOVED lines=11> */
.L_x_211:
[----:B------:R-:W-:Y:S05]  /*105e0*/  BSYNC B1 ;  /* 0x0000000000017941 */ /* 0x000fea0003800000 */
.L_x_210:
        /* <DEDUP_REMOVED lines=11> */
.L_x_213:
[----:B------:R-:W-:Y:S05]  /*106a0*/  BSYNC B1 ;  /* 0x0000000000017941 */ /* 0x000fea0003800000 */
.L_x_212:
        /* <DEDUP_REMOVED lines=11> */
.L_x_215:
[----:B------:R-:W-:Y:S05]  /*10760*/  BSYNC B1 ;  /* 0x0000000000017941 */ /* 0x000fea0003800000 */
.L_x_214:
        /* <DEDUP_REMOVED lines=12> */
.L_x_217:
[----:B------:R-:W-:Y:S05]  /*10830*/  BSYNC B1 ;  /* 0x0000000000017941 */ /* 0x000fea0003800000 */
.L_x_216:
        /* <DEDUP_REMOVED lines=12> */
.L_x_219:
[----:B------:R-:W-:Y:S05]  /*10900*/  BSYNC B1 ;  /* 0x0000000000017941 */ /* 0x000fea0003800000 */
.L_x_218:
        /* <DEDUP_REMOVED lines=11> */
.L_x_221:
[----:B------:R-:W-:Y:S05]  /*109c0*/  BSYNC B1 ;  /* 0x0000000000017941 */ /* 0x000fea0003800000 */
.L_x_220:
        /* <DEDUP_REMOVED lines=11> */
.L_x_223:
[----:B------:R-:W-:Y:S05]  /*10a80*/  BSYNC B1 ;  /* 0x0000000000017941 */ /* 0x000fea0003800000 */
.L_x_222:
        /* <DEDUP_REMOVED lines=12> */
.L_x_225:
[----:B------:R-:W-:Y:S05]  /*10b50*/  BSYNC B1 ;  /* 0x0000000000017941 */ /* 0x000fea0003800000 */
.L_x_224:
        /* <DEDUP_REMOVED lines=12> */
.L_x_227:
[----:B------:R-:W-:Y:S05]  /*10c20*/  BSYNC B1 ;  /* 0x0000000000017941 */ /* 0x000fea0003800000 */
.L_x_226:
        /* <DEDUP_REMOVED lines=11> */
.L_x_229:
[----:B------:R-:W-:Y:S05]  /*10ce0*/  BSYNC B1 ;  /* 0x0000000000017941 */ /* 0x000fea0003800000 */
.L_x_228:
        /* <DEDUP_REMOVED lines=11> */
.L_x_231:
[----:B------:R-:W-:Y:S05]  /*10da0*/  BSYNC B1 ;  /* 0x0000000000017941 */ /* 0x000fea0003800000 */
.L_x_230:
        /* <DEDUP_REMOVED lines=11> */
.L_x_233:
[----:B------:R-:W-:Y:S05]  /*10e60*/  BSYNC B1 ;  /* 0x0000000000017941 */ /* 0x000fea0003800000 */
.L_x_232:
        /* <DEDUP_REMOVED lines=11> */
.L_x_235:
[----:B------:R-:W-:Y:S05]  /*10f20*/  BSYNC B1 ;  /* 0x0000000000017941 */ /* 0x000fea0003800000 */
.L_x_234:
        /* <DEDUP_REMOVED lines=11> */
.L_x_237:
[----:B------:R-:W-:Y:S05]  /*10fe0*/  BSYNC B1 ;  /* 0x0000000000017941 */ /* 0x000fea0003800000 */
.L_x_236:
        /* <DEDUP_REMOVED lines=11> */
.L_x_239:
[----:B------:R-:W-:Y:S05]  /*110a0*/  BSYNC B1 ;  /* 0x0000000000017941 */ /* 0x000fea0003800000 */
.L_x_238:
        /* <DEDUP_REMOVED lines=11> */
.L_x_241:
[----:B------:R-:W-:Y:S05]  /*11160*/  BSYNC B1 ;  /* 0x0000000000017941 */ /* 0x000fea0003800000 */
.L_x_240:
        /* <DEDUP_REMOVED lines=11> */
.L_x_243:
[----:B------:R-:W-:Y:S05]  /*11220*/  BSYNC B1 ;  /* 0x0000000000017941 */ /* 0x000fea0003800000 */
.L_x_242:
        /* <DEDUP_REMOVED lines=11> */
.L_x_245:
[----:B------:R-:W-:Y:S05]  /*112e0*/  BSYNC B1 ;  /* 0x0000000000017941 */ /* 0x000fea0003800000 */
.L_x_244:
        /* <DEDUP_REMOVED lines=11> */
.L_x_247:
[----:B------:R-:W-:Y:S05]  /*113a0*/  BSYNC B1 ;  /* 0x0000000000017941 */ /* 0x000fea0003800000 */
.L_x_246:
        /* <DEDUP_REMOVED lines=12> */
.L_x_249:
[----:B------:R-:W-:Y:S05]  /*11470*/  BSYNC B1 ;  /* 0x0000000000017941 */ /* 0x000fea0003800000 */
.L_x_248:
        /* <DEDUP_REMOVED lines=12> */
.L_x_251:
[----:B------:R-:W-:Y:S05]  /*11540*/  BSYNC B1 ;  /* 0x0000000000017941 */ /* 0x000fea0003800000 */
.L_x_250:
        /* <DEDUP_REMOVED lines=11> */
.L_x_253:
[----:B------:R-:W-:Y:S05]  /*11600*/  BSYNC B1 ;  /* 0x0000000000017941 */ /* 0x000fea0003800000 */
.L_x_252:
        /* <DEDUP_REMOVED lines=11> */
.L_x_255:
[----:B------:R-:W-:Y:S05]  /*116c0*/  BSYNC B1 ;  /* 0x0000000000017941 */ /* 0x000fea0003800000 */
.L_x_254:
        /* <DEDUP_REMOVED lines=12> */
.L_x_257:
[----:B------:R-:W-:Y:S05]  /*11790*/  BSYNC B1 ;  /* 0x0000000000017941 */ /* 0x000fea0003800000 */
.L_x_256:
        /* <DEDUP_REMOVED lines=12> */
.L_x_259:
[----:B------:R-:W-:Y:S05]  /*11860*/  BSYNC B1 ;  /* 0x0000000000017941 */ /* 0x000fea0003800000 */
.L_x_258:
        /* <DEDUP_REMOVED lines=11> */
.L_x_261:
[----:B------:R-:W-:Y:S05]  /*11920*/  BSYNC B1 ;  /* 0x0000000000017941 */ /* 0x000fea0003800000 */
.L_x_260:
        /* <DEDUP_REMOVED lines=11> */
.L_x_263:
[----:B------:R-:W-:Y:S05]  /*119e0*/  BSYNC B1 ;  /* 0x0000000000017941 */ /* 0x000fea0003800000 */
.L_x_262:
        /* <DEDUP_REMOVED lines=11> */
.L_x_265:
[----:B------:R-:W-:Y:S05]  /*11aa0*/  BSYNC B1 ;  /* 0x0000000000017941 */ /* 0x000fea0003800000 */
.L_x_264:
        /* <DEDUP_REMOVED lines=11> */
.L_x_267:
[----:B------:R-:W-:Y:S05]  /*11b60*/  BSYNC B1 ;  /* 0x0000000000017941 */ /* 0x000fea0003800000 */
.L_x_266:
        /* <DEDUP_REMOVED lines=11> */
.L_x_269:
[----:B------:R-:W-:Y:S05]  /*11c20*/  BSYNC B1 ;  /* 0x0000000000017941 */ /* 0x000fea0003800000 */
.L_x_268:
        /* <DEDUP_REMOVED lines=11> */
.L_x_271:
[----:B------:R-:W-:Y:S05]  /*11ce0*/  BSYNC B1 ;  /* 0x0000000000017941 */ /* 0x000fea0003800000 */
.L_x_270:
        /* <DEDUP_REMOVED lines=11> */
.L_x_273:
[----:B------:R-:W-:Y:S05]  /*11da0*/  BSYNC B1 ;  /* 0x0000000000017941 */ /* 0x000fea0003800000 */
.L_x_272:
        /* <DEDUP_REMOVED lines=11> */
.L_x_275:
[----:B------:R-:W-:Y:S05]  /*11e60*/  BSYNC B1 ;  /* 0x0000000000017941 */ /* 0x000fea0003800000 */
.L_x_274:
        /* <DEDUP_REMOVED lines=11> */
.L_x_277:
[----:B------:R-:W-:Y:S05]  /*11f20*/  BSYNC B1 ;  /* 0x0000000000017941 */ /* 0x000fea0003800000 */
.L_x_276:
        /* <DEDUP_REMOVED lines=11> */
.L_x_279:
[----:B------:R-:W-:Y:S05]  /*11fe0*/  BSYNC B1 ;  /* 0x0000000000017941 */ /* 0x000fea0003800000 */
.L_x_278:
        /* <DEDUP_REMOVED lines=12> */
.L_x_281:
[----:B------:R-:W-:Y:S05]  /*120b0*/  BSYNC B1 ;  /* 0x0000000000017941 */ /* 0x000fea0003800000 */
.L_x_280:
        /* <DEDUP_REMOVED lines=12> */
.L_x_283:
[----:B------:R-:W-:Y:S05]  /*12180*/  BSYNC B1 ;  /* 0x0000000000017941 */ /* 0x000fea0003800000 */
.L_x_282:
        /* <DEDUP_REMOVED lines=11> */
.L_x_285:
[----:B------:R-:W-:Y:S05]  /*12240*/  BSYNC B1 ;  /* 0x0000000000017941 */ /* 0x000fea0003800000 */
.L_x_284:
        /* <DEDUP_REMOVED lines=11> */
.L_x_287:
[----:B------:R-:W-:Y:S05]  /*12300*/  BSYNC B1 ;  /* 0x0000000000017941 */ /* 0x000fea0003800000 */
.L_x_286:
        /* <DEDUP_REMOVED lines=12> */
.L_x_289:
[----:B------:R-:W-:Y:S05]  /*123d0*/  BSYNC B1 ;  /* 0x0000000000017941 */ /* 0x000fea0003800000 */
.L_x_288:
        /* <DEDUP_REMOVED lines=12> */
.L_x_291:
[----:B------:R-:W-:Y:S05]  /*124a0*/  BSYNC B1 ;  /* 0x0000000000017941 */ /* 0x000fea0003800000 */
.L_x_290:
        /* <DEDUP_REMOVED lines=11> */
.L_x_293:
[----:B------:R-:W-:Y:S05]  /*12560*/  BSYNC B1 ;  /* 0x0000000000017941 */ /* 0x000fea0003800000 */
.L_x_292:
        /* <DEDUP_REMOVED lines=11> */
.L_x_295:
[----:B------:R-:W-:Y:S05]  /*12620*/  BSYNC B1 ;  /* 0x0000000000017941 */ /* 0x000fea0003800000 */
.L_x_294:
        /* <DEDUP_REMOVED lines=11> */
.L_x_297:
[----:B------:R-:W-:Y:S05]  /*126e0*/  BSYNC B1 ;  /* 0x0000000000017941 */ /* 0x000fea0003800000 */
.L_x_296:
        /* <DEDUP_REMOVED lines=11> */
.L_x_299:
[----:B------:R-:W-:Y:S05]  /*127a0*/  BSYNC B1 ;  /* 0x0000000000017941 */ /* 0x000fea0003800000 */
.L_x_298:
        /* <DEDUP_REMOVED lines=11> */
.L_x_301:
[----:B------:R-:W-:Y:S05]  /*12860*/  BSYNC B1 ;  /* 0x0000000000017941 */ /* 0x000fea0003800000 */
.L_x_300:
        /* <DEDUP_REMOVED lines=11> */
.L_x_303:
[----:B------:R-:W-:Y:S05]  /*12920*/  BSYNC B1 ;  /* 0x0000000000017941 */ /* 0x000fea0003800000 */
.L_x_302:
        /* <DEDUP_REMOVED lines=11> */
.L_x_305:
[----:B------:R-:W-:Y:S05]  /*129e0*/  BSYNC B1 ;  /* 0x0000000000017941 */ /* 0x000fea0003800000 */
.L_x_304:
        /* <DEDUP_REMOVED lines=11> */
.L_x_307:
[----:B------:R-:W-:Y:S05]  /*12aa0*/  BSYNC B1 ;  /* 0x0000000000017941 */ /* 0x000fea0003800000 */
.L_x_306:
        /* <DEDUP_REMOVED lines=11> */
.L_x_309:
[----:B------:R-:W-:Y:S05]  /*12b60*/  BSYNC B1 ;  /* 0x0000000000017941 */ /* 0x000fea0003800000 */
.L_x_308:
        /* <DEDUP_REMOVED lines=11> */
.L_x_311:
[----:B------:R-:W-:Y:S05]  /*12c20*/  BSYNC B1 ;  /* 0x0000000000017941 */ /* 0x000fea0003800000 */
.L_x_310:
        /* <DEDUP_REMOVED lines=12> */
.L_x_313:
[----:B------:R-:W-:Y:S05]  /*12cf0*/  BSYNC B1 ;  /* 0x0000000000017941 */ /* 0x000fea0003800000 */
.L_x_312:
        /* <DEDUP_REMOVED lines=12> */
.L_x_315:
[----:B------:R-:W-:Y:S05]  /*12dc0*/  BSYNC B1 ;  /* 0x0000000000017941 */ /* 0x000fea0003800000 */
.L_x_314:
        /* <DEDUP_REMOVED lines=11> */
.L_x_317:
[----:B------:R-:W-:Y:S05]  /*12e80*/  BSYNC B1 ;  /* 0x0000000000017941 */ /* 0x000fea0003800000 */
.L_x_316:
        /* <DEDUP_REMOVED lines=11> */
.L_x_319:
[----:B------:R-:W-:Y:S05]  /*12f40*/  BSYNC B1 ;  /* 0x0000000000017941 */ /* 0x000fea0003800000 */
.L_x_318:
        /* <DEDUP_REMOVED lines=12> */
.L_x_321:
[----:B------:R-:W-:Y:S05]  /*13010*/  BSYNC B1 ;  /* 0x0000000000017941 */ /* 0x000fea0003800000 */
.L_x_320:
        /* <DEDUP_REMOVED lines=12> */
.L_x_323:
[----:B------:R-:W-:Y:S05]  /*130e0*/  BSYNC B1 ;  /* 0x0000000000017941 */ /* 0x000fea0003800000 */
.L_x_322:
        /* <DEDUP_REMOVED lines=11> */
.L_x_325:
[----:B------:R-:W-:Y:S05]  /*131a0*/  BSYNC B1 ;  /* 0x0000000000017941 */ /* 0x000fea0003800000 */
.L_x_324:
        /* <DEDUP_REMOVED lines=11> */
.L_x_327:
[----:B------:R-:W-:Y:S05]  /*13260*/  BSYNC B1 ;  /* 0x0000000000017941 */ /* 0x000fea0003800000 */
.L_x_326:
        /* <DEDUP_REMOVED lines=11> */
.L_x_329:
[----:B------:R-:W-:Y:S05]  /*13320*/  BSYNC B1 ;  /* 0x0000000000017941 */ /* 0x000fea0003800000 */
.L_x_328:
        /* <DEDUP_REMOVED lines=11> */
.L_x_331:
[----:B------:R-:W-:Y:S05]  /*133e0*/  BSYNC B1 ;  /* 0x0000000000017941 */ /* 0x000fea0003800000 */
.L_x_330:
        /* <DEDUP_REMOVED lines=11> */
.L_x_333:
[----:B------:R-:W-:Y:S05]  /*134a0*/  BSYNC B1 ;  /* 0x0000000000017941 */ /* 0x000fea0003800000 */
.L_x_332:
        /* <DEDUP_REMOVED lines=11> */
.L_x_335:
[----:B------:R-:W-:Y:S05]  /*13560*/  BSYNC B1 ;  /* 0x0000000000017941 */ /* 0x000fea0003800000 */
.L_x_334:
        /* <DEDUP_REMOVED lines=11> */
.L_x_337:
[----:B------:R-:W-:Y:S05]  /*13620*/  BSYNC B1 ;  /* 0x0000000000017941 */ /* 0x000fea0003800000 */
.L_x_336:
        /* <DEDUP_REMOVED lines=11> */
.L_x_339:
[----:B------:R-:W-:Y:S05]  /*136e0*/  BSYNC B1 ;  /* 0x0000000000017941 */ /* 0x000fea0003800000 */
.L_x_338:
        /* <DEDUP_REMOVED lines=11> */
.L_x_341:
[----:B------:R-:W-:Y:S05]  /*137a0*/  BSYNC B1 ;  /* 0x0000000000017941 */ /* 0x000fea0003800000 */
.L_x_340:
        /* <DEDUP_REMOVED lines=11> */
.L_x_343:
[----:B------:R-:W-:Y:S05]  /*13860*/  BSYNC B1 ;  /* 0x0000000000017941 */ /* 0x000fea0003800000 */
.L_x_342:
        /* <DEDUP_REMOVED lines=12> */
.L_x_345:
[----:B------:R-:W-:Y:S05]  /*13930*/  BSYNC B1 ;  /* 0x0000000000017941 */ /* 0x000fea0003800000 */
.L_x_344:
        /* <DEDUP_REMOVED lines=12> */
.L_x_347:
[----:B------:R-:W-:Y:S05]  /*13a00*/  BSYNC B1 ;  /* 0x0000000000017941 */ /* 0x000fea0003800000 */
.L_x_346:
        /* <DEDUP_REMOVED lines=11> */
.L_x_349:
[----:B------:R-:W-:Y:S05]  /*13ac0*/  BSYNC B1 ;  /* 0x0000000000017941 */ /* 0x000fea0003800000 */
.L_x_348:
        /* <DEDUP_REMOVED lines=11> */
.L_x_351:
[----:B------:R-:W-:Y:S05]  /*13b80*/  BSYNC B1 ;  /* 0x0000000000017941 */ /* 0x000fea0003800000 */
.L_x_350:
        /* <DEDUP_REMOVED lines=12> */
.L_x_353:
[----:B------:R-:W-:Y:S05]  /*13c50*/  BSYNC B1 ;  /* 0x0000000000017941 */ /* 0x000fea0003800000 */
.L_x_352:
        /* <DEDUP_REMOVED lines=12> */
.L_x_355:
[----:B------:R-:W-:Y:S05]  /*13d20*/  BSYNC B1 ;  /* 0x0000000000017941 */ /* 0x000fea0003800000 */
.L_x_354:
        /* <DEDUP_REMOVED lines=11> */
.L_x_357:
[----:B------:R-:W-:Y:S05]  /*13de0*/  BSYNC B1 ;  /* 0x0000000000017941 */ /* 0x000fea0003800000 */
.L_x_356:
        /* <DEDUP_REMOVED lines=11> */
.L_x_359:
[----:B------:R-:W-:Y:S05]  /*13ea0*/  BSYNC B1 ;  /* 0x0000000000017941 */ /* 0x000fea0003800000 */
.L_x_358:
        /* <DEDUP_REMOVED lines=11> */
.L_x_361:
[----:B------:R-:W-:Y:S05]  /*13f60*/  BSYNC B1 ;  /* 0x0000000000017941 */ /* 0x000fea0003800000 */
.L_x_360:
        /* <DEDUP_REMOVED lines=11> */
.L_x_363:
[----:B------:R-:W-:Y:S05]  /*14020*/  BSYNC B1 ;  /* 0x0000000000017941 */ /* 0x000fea0003800000 */
.L_x_362:
        /* <DEDUP_REMOVED lines=11> */
.L_x_365:
[----:B------:R-:W-:Y:S05]  /*140e0*/  BSYNC B1 ;  /* 0x0000000000017941 */ /* 0x000fea0003800000 */
.L_x_364:
        /* <DEDUP_REMOVED lines=11> */
.L_x_367:
[----:B------:R-:W-:Y:S05]  /*141a0*/  BSYNC B1 ;  /* 0x0000000000017941 */ /* 0x000fea0003800000 */
.L_x_366:
        /* <DEDUP_REMOVED lines=11> */
.L_x_369:
[----:B------:R-:W-:Y:S05]  /*14260*/  BSYNC B1 ;  /* 0x0000000000017941 */ /* 0x000fea0003800000 */
.L_x_368:
        /* <DEDUP_REMOVED lines=11> */
.L_x_371:
[----:B------:R-:W-:Y:S05]  /*14320*/  BSYNC B1 ;  /* 0x0000000000017941 */ /* 0x000fea0003800000 */
.L_x_370:
        /* <DEDUP_REMOVED lines=11> */
.L_x_373:
[----:B------:R-:W-:Y:S05]  /*143e0*/  BSYNC B1 ;  /* 0x0000000000017941 */ /* 0x000fea0003800000 */
.L_x_372:
        /* <DEDUP_REMOVED lines=11> */
.L_x_375:
[----:B------:R-:W-:Y:S05]  /*144a0*/  BSYNC B1 ;  /* 0x0000000000017941 */ /* 0x000fea0003800000 */
.L_x_374:
        /* <DEDUP_REMOVED lines=12> */
.L_x_377:
[----:B------:R-:W-:Y:S05]  /*14570*/  BSYNC B1 ;  /* 0x0000000000017941 */ /* 0x000fea0003800000 */
.L_x_376:
        /* <DEDUP_REMOVED lines=12> */
.L_x_379:
[----:B------:R-:W-:Y:S05]  /*14640*/  BSYNC B1 ;  /* 0x0000000000017941 */ /* 0x000fea0003800000 */
.L_x_378:
        /* <DEDUP_REMOVED lines=11> */
.L_x_381:
[----:B------:R-:W-:Y:S05]  /*14700*/  BSYNC B1 ;  /* 0x0000000000017941 */ /* 0x000fea0003800000 */
.L_x_380:
        /* <DEDUP_REMOVED lines=11> */
.L_x_383:
[----:B------:R-:W-:Y:S05]  /*147c0*/  BSYNC B1 ;  /* 0x0000000000017941 */ /* 0x000fea0003800000 */
.L_x_382:
        /* <DEDUP_REMOVED lines=12> */
.L_x_385:
[----:B------:R-:W-:Y:S05]  /*14890*/  BSYNC B1 ;  /* 0x0000000000017941 */ /* 0x000fea0003800000 */
.L_x_384:
        /* <DEDUP_REMOVED lines=12> */
.L_x_387:
[----:B------:R-:W-:Y:S05]  /*14960*/  BSYNC B1 ;  /* 0x0000000000017941 */ /* 0x000fea0003800000 */
.L_x_386:
        /* <DEDUP_REMOVED lines=11> */
.L_x_389:
[----:B------:R-:W-:Y:S05]  /*14a20*/  BSYNC B1 ;  /* 0x0000000000017941 */ /* 0x000fea0003800000 */
.L_x_388:
        /* <DEDUP_REMOVED lines=11> */
.L_x_391:
[----:B------:R-:W-:Y:S05]  /*14ae0*/  BSYNC B1 ;  /* 0x0000000000017941 */ /* 0x000fea0003800000 */
.L_x_390:
        /* <DEDUP_REMOVED lines=11> */
.L_x_393:
[----:B------:R-:W-:Y:S05]  /*14ba0*/  BSYNC B1 ;  /* 0x0000000000017941 */ /* 0x000fea0003800000 */
.L_x_392:
        /* <DEDUP_REMOVED lines=11> */
.L_x_395:
[----:B------:R-:W-:Y:S05]  /*14c60*/  BSYNC B1 ;  /* 0x0000000000017941 */ /* 0x000fea0003800000 */
.L_x_394:
        /* <DEDUP_REMOVED lines=11> */
.L_x_397:
[----:B------:R-:W-:Y:S05]  /*14d20*/  BSYNC B1 ;  /* 0x0000000000017941 */ /* 0x000fea0003800000 */
.L_x_396:
        /* <DEDUP_REMOVED lines=11> */
.L_x_399:
[----:B------:R-:W-:Y:S05]  /*14de0*/  BSYNC B1 ;  /* 0x0000000000017941 */ /* 0x000fea0003800000 */
.L_x_398:
        /* <DEDUP_REMOVED lines=11> */
.L_x_401:
[----:B------:R-:W-:Y:S05]  /*14ea0*/  BSYNC B1 ;  /* 0x0000000000017941 */ /* 0x000fea0003800000 */
.L_x_400:
        /* <DEDUP_REMOVED lines=11> */
.L_x_403:
[----:B------:R-:W-:Y:S05]  /*14f60*/  BSYNC B1 ;  /* 0x0000000000017941 */ /* 0x000fea0003800000 */
.L_x_402:
        /* <DEDUP_REMOVED lines=11> */
.L_x_405:
[----:B------:R-:W-:Y:S05]  /*15020*/  BSYNC B1 ;  /* 0x0000000000017941 */ /* 0x000fea0003800000 */
.L_x_404:
        /* <DEDUP_REMOVED lines=11> */
.L_x_407:
[----:B------:R-:W-:Y:S05]  /*150e0*/  BSYNC B1 ;  /* 0x0000000000017941 */ /* 0x000fea0003800000 */
.L_x_406:
        /* <DEDUP_REMOVED lines=12> */
.L_x_409:
[----:B------:R-:W-:Y:S05]  /*151b0*/  BSYNC B1 ;  /* 0x0000000000017941 */ /* 0x000fea0003800000 */
.L_x_408:
        /* <DEDUP_REMOVED lines=12> */
.L_x_411:
[----:B------:R-:W-:Y:S05]  /*15280*/  BSYNC B1 ;  /* 0x0000000000017941 */ /* 0x000fea0003800000 */
.L_x_410:
        /* <DEDUP_REMOVED lines=11> */
.L_x_413:
[----:B------:R-:W-:Y:S05]  /*15340*/  BSYNC B1 ;  /* 0x0000000000017941 */ /* 0x000fea0003800000 */
.L_x_412:
        /* <DEDUP_REMOVED lines=11> */
.L_x_415:
[----:B------:R-:W-:Y:S05]  /*15400*/  BSYNC B1 ;  /* 0x0000000000017941 */ /* 0x000fea0003800000 */
.L_x_414:
        /* <DEDUP_REMOVED lines=12> */
.L_x_417:
[----:B------:R-:W-:Y:S05]  /*154d0*/  BSYNC B1 ;  /* 0x0000000000017941 */ /* 0x000fea0003800000 */
.L_x_416:
        /* <DEDUP_REMOVED lines=12> */
.L_x_419:
[----:B------:R-:W-:Y:S05]  /*155a0*/  BSYNC B1 ;  /* 0x0000000000017941 */ /* 0x000fea0003800000 */
.L_x_418:
        /* <DEDUP_REMOVED lines=11> */
.L_x_421:
[----:B------:R-:W-:Y:S05]  /*15660*/  BSYNC B1 ;  /* 0x0000000000017941 */ /* 0x000fea0003800000 */
.L_x_420:
        /* <DEDUP_REMOVED lines=11> */
.L_x_423:
[----:B------:R-:W-:Y:S05]  /*15720*/  BSYNC B1 ;  /* 0x0000000000017941 */ /* 0x000fea0003800000 */
.L_x_422:
        /* <DEDUP_REMOVED lines=11> */
.L_x_425:
[----:B------:R-:W-:Y:S05]  /*157e0*/  BSYNC B1 ;  /* 0x0000000000017941 */ /* 0x000fea0003800000 */
.L_x_424:
        /* <DEDUP_REMOVED lines=11> */
.L_x_427:
[----:B------:R-:W-:Y:S05]  /*158a0*/  BSYNC B1 ;  /* 0x0000000000017941 */ /* 0x000fea0003800000 */
.L_x_426:
        /* <DEDUP_REMOVED lines=11> */
.L_x_429:
[----:B------:R-:W-:Y:S05]  /*15960*/  BSYNC B1 ;  /* 0x0000000000017941 */ /* 0x000fea0003800000 */
.L_x_428:
        /* <DEDUP_REMOVED lines=11> */
.L_x_431:
[----:B------:R-:W-:Y:S05]  /*15a20*/  BSYNC B1 ;  /* 0x0000000000017941 */ /* 0x000fea0003800000 */
.L_x_430:
        /* <DEDUP_REMOVED lines=11> */
.L_x_433:
[----:B------:R-:W-:Y:S05]  /*15ae0*/  BSYNC B1 ;  /* 0x0000000000017941 */ /* 0x000fea0003800000 */
.L_x_432:
        /* <DEDUP_REMOVED lines=11> */
.L_x_435:
[----:B------:R-:W-:Y:S05]  /*15ba0*/  BSYNC B1 ;  /* 0x0000000000017941 */ /* 0x000fea0003800000 */
.L_x_434:
        /* <DEDUP_REMOVED lines=11> */
.L_x_437:
[----:B------:R-:W-:Y:S05]  /*15c60*/  BSYNC B1 ;  /* 0x0000000000017941 */ /* 0x000fea0003800000 */
.L_x_436:
        /* <DEDUP_REMOVED lines=11> */
.L_x_439:
[----:B------:R-:W-:Y:S05]  /*15d20*/  BSYNC B1 ;  /* 0x0000000000017941 */ /* 0x000fea0003800000 */
.L_x_438:
        /* <DEDUP_REMOVED lines=12> */
.L_x_441:
[----:B------:R-:W-:Y:S05]  /*15df0*/  BSYNC B1 ;  /* 0x0000000000017941 */ /* 0x000fea0003800000 */
.L_x_440:
        /* <DEDUP_REMOVED lines=12> */
.L_x_443:
[----:B------:R-:W-:Y:S05]  /*15ec0*/  BSYNC B1 ;  /* 0x0000000000017941 */ /* 0x000fea0003800000 */
.L_x_442:
        /* <DEDUP_REMOVED lines=11> */
.L_x_445:
[----:B------:R-:W-:Y:S05]  /*15f80*/  BSYNC B1 ;  /* 0x0000000000017941 */ /* 0x000fea0003800000 */
.L_x_444:
        /* <DEDUP_REMOVED lines=11> */
.L_x_447:
[----:B------:R-:W-:Y:S05]  /*16040*/  BSYNC B1 ;  /* 0x0000000000017941 */ /* 0x000fea0003800000 */
.L_x_446:
        /* <DEDUP_REMOVED lines=12> */
.L_x_449:
[----:B------:R-:W-:Y:S05]  /*16110*/  BSYNC B1 ;  /* 0x0000000000017941 */ /* 0x000fea0003800000 */
.L_x_448:
        /* <DEDUP_REMOVED lines=12> */
.L_x_451:
[----:B------:R-:W-:Y:S05]  /*161e0*/  BSYNC B1 ;  /* 0x0000000000017941 */ /* 0x000fea0003800000 */
.L_x_450:
        /* <DEDUP_REMOVED lines=11> */
.L_x_453:
[----:B------:R-:W-:Y:S05]  /*162a0*/  BSYNC B1 ;  /* 0x0000000000017941 */ /* 0x000fea0003800000 */
.L_x_452:
        /* <DEDUP_REMOVED lines=11> */
.L_x_455:
[----:B------:R-:W-:Y:S05]  /*16360*/  BSYNC B1 ;  /* 0x0000000000017941 */ /* 0x000fea0003800000 */
.L_x_454:
        /* <DEDUP_REMOVED lines=11> */
.L_x_457:
[----:B------:R-:W-:Y:S05]  /*16420*/  BSYNC B1 ;  /* 0x0000000000017941 */ /* 0x000fea0003800000 */
.L_x_456:
        /* <DEDUP_REMOVED lines=11> */
.L_x_459:
[----:B------:R-:W-:Y:S05]  /*164e0*/  BSYNC B1 ;  /* 0x0000000000017941 */ /* 0x000fea0003800000 */
.L_x_458:
        /* <DEDUP_REMOVED lines=11> */
.L_x_461:
[----:B------:R-:W-:Y:S05]  /*165a0*/  BSYNC B1 ;  /* 0x0000000000017941 */ /* 0x000fea0003800000 */
.L_x_460:
        /* <DEDUP_REMOVED lines=11> */
.L_x_463:
[----:B------:R-:W-:Y:S05]  /*16660*/  BSYNC B1 ;  /* 0x0000000000017941 */ /* 0x000fea0003800000 */
.L_x_462:
        /* <DEDUP_REMOVED lines=11> */
.L_x_465:
[----:B------:R-:W-:Y:S05]  /*16720*/  BSYNC B1 ;  /* 0x0000000000017941 */ /* 0x000fea0003800000 */
.L_x_464:
        /* <DEDUP_REMOVED lines=11> */
.L_x_467:
[----:B------:R-:W-:Y:S05]  /*167e0*/  BSYNC B1 ;  /* 0x0000000000017941 */ /* 0x000fea0003800000 */
.L_x_466:
        /* <DEDUP_REMOVED lines=11> */
.L_x_469:
[----:B------:R-:W-:Y:S05]  /*168a0*/  BSYNC B1 ;  /* 0x0000000000017941 */ /* 0x000fea0003800000 */
.L_x_468:
        /* <DEDUP_REMOVED lines=11> */
.L_x_471:
[----:B------:R-:W-:Y:S05]  /*16960*/  BSYNC B1 ;  /* 0x0000000000017941 */ /* 0x000fea0003800000 */
.L_x_470:
        /* <DEDUP_REMOVED lines=12> */
.L_x_473:
[----:B------:R-:W-:Y:S05]  /*16a30*/  BSYNC B1 ;  /* 0x0000000000017941 */ /* 0x000fea0003800000 */
.L_x_472:
        /* <DEDUP_REMOVED lines=12> */
.L_x_475:
[----:B------:R-:W-:Y:S05]  /*16b00*/  BSYNC B1 ;  /* 0x0000000000017941 */ /* 0x000fea0003800000 */
.L_x_474:
        /* <DEDUP_REMOVED lines=11> */
.L_x_477:
[----:B------:R-:W-:Y:S05]  /*16bc0*/  BSYNC B1 ;  /* 0x0000000000017941 */ /* 0x000fea0003800000 */
.L_x_476:
        /* <DEDUP_REMOVED lines=11> */
.L_x_479:
[----:B------:R-:W-:Y:S05]  /*16c80*/  BSYNC B1 ;  /* 0x0000000000017941 */ /* 0x000fea0003800000 */
.L_x_478:
        /* <DEDUP_REMOVED lines=12> */
.L_x_481:
[----:B------:R-:W-:Y:S05]  /*16d50*/  BSYNC B1 ;  /* 0x0000000000017941 */ /* 0x000fea0003800000 */
.L_x_480:
        /* <DEDUP_REMOVED lines=12> */
.L_x_483:
[----:B------:R-:W-:Y:S05]  /*16e20*/  BSYNC B1 ;  /* 0x0000000000017941 */ /* 0x000fea0003800000 */
.L_x_482:
        /* <DEDUP_REMOVED lines=11> */
.L_x_485:
[----:B------:R-:W-:Y:S05]  /*16ee0*/  BSYNC B1 ;  /* 0x0000000000017941 */ /* 0x000fea0003800000 */
.L_x_484:
        /* <DEDUP_REMOVED lines=11> */
.L_x_487:
[----:B------:R-:W-:Y:S05]  /*16fa0*/  BSYNC B1 ;  /* 0x0000000000017941 */ /* 0x000fea0003800000 */
.L_x_486:
        /* <DEDUP_REMOVED lines=11> */
.L_x_489:
[----:B------:R-:W-:Y:S05]  /*17060*/  BSYNC B1 ;  /* 0x0000000000017941 */ /* 0x000fea0003800000 */
.L_x_488:
        /* <DEDUP_REMOVED lines=11> */
.L_x_491:
[----:B------:R-:W-:Y:S05]  /*17120*/  BSYNC B1 ;  /* 0x0000000000017941 */ /* 0x000fea0003800000 */
.L_x_490:
        /* <DEDUP_REMOVED lines=11> */
.L_x_493:
[----:B------:R-:W-:Y:S05]  /*171e0*/  BSYNC B1 ;  /* 0x0000000000017941 */ /* 0x000fea0003800000 */
.L_x_492:
        /* <DEDUP_REMOVED lines=11> */
.L_x_495:
[----:B------:R-:W-:Y:S05]  /*172a0*/  BSYNC B1 ;  /* 0x0000000000017941 */ /* 0x000fea0003800000 */
.L_x_494:
        /* <DEDUP_REMOVED lines=11> */
.L_x_497:
[----:B------:R-:W-:Y:S05]  /*17360*/  BSYNC B1 ;  /* 0x0000000000017941 */ /* 0x000fea0003800000 */
.L_x_496:
        /* <DEDUP_REMOVED lines=11> */
.L_x_499:
[----:B------:R-:W-:Y:S05]  /*17420*/  BSYNC B1 ;  /* 0x0000000000017941 */ /* 0x000fea0003800000 */
.L_x_498:
        /* <DEDUP_REMOVED lines=11> */
.L_x_501:
[----:B------:R-:W-:Y:S05]  /*174e0*/  BSYNC B1 ;  /* 0x0000000000017941 */ /* 0x000fea0003800000 */
.L_x_500:
        /* <DEDUP_REMOVED lines=11> */
.L_x_503:
[----:B------:R-:W-:Y:S05]  /*175a0*/  BSYNC B1 ;  /* 0x0000000000017941 */ /* 0x000fea0003800000 */
.L_x_502:
[----:B------:R-:W-:Y:S05]  /*175b0*/  @!P0 BRA `(.L_x_504) ;  /* 0x00000044000c8947 */ /* 0x000fea0003800000 */
[----:B-----5:R-:W-:Y:S01]  /*175c0*/  HADD2.F32 R17, -RZ, R17.H0_H0 ;  /* 0x20000011ff117230 */ /* 0x020fe20000004100 */
[----:B------:R-:W-:-:S04]  /*175d0*/  ULDC.64 UR4, c[0x0][0x208] ;  /* 0x0000820000047ab9 */ /* 0x000fc80000000a00 */
[----:B------:R-:W-:-:S04]  /*175e0*/  FMUL R0, R17, R16 ;  /* 0x0000001011007220 */ /* 0x000fc80000400000 */
[----:B------:R-:W-:-:S05]  /*175f0*/  FFMA R0, R31, R2, R0 ;  /* 0x000000021f007223 */ /* 0x000fca0000000000 */
[----:B------:R-:W-:-:S05]  /*17600*/  F2FP.F16.F32.PACK_AB R0, RZ, R0 ;  /* 0x00000000ff00723e */ /* 0x000fca00000000ff */
[----:B------:R0:W-:Y:S01]  /*17610*/  STG.E.U16 desc[UR4][R14.64+0x1d2], R0 ;  /* 0x0001d2000e007986 */ /* 0x0001e2000c101504 */
[----:B------:R-:W-:Y:S05]  /*17620*/  BRA `(.L_x_504) ;  /* 0x0000004000f07947 */ /* 0x000fea0003800000 */
.L_x_29:
[----:B------:R-:W2:Y:S01]  /*17630*/  LDL.LU R9, [R1+0x84] ;  /* 0x0000840001097983 */ /* 0x000ea20000300800 */
[----:B------:R-:W-:-:S03]  /*17640*/  ULDC.64 UR4, c[0x0][0x5c0] ;  /* 0x0001700000047ab9 */ /* 0x000fc60000000a00 */
[----:B------:R-:W3:Y:S04]  /*17650*/  LDL.LU R15, [R1+0x88] ;  /* 0x00008800010f7983 */ /* 0x000ee80000300800 */
[----:B------:R-:W4:Y:S04]  /*17660*/  LDL.LU R14, [R1+0x8c] ;  /* 0x00008c00010e7983 */ /* 0x000f280000300800 */
[----:B------:R-:W5:Y:S04]  /*17670*/  LDL.LU R8, [R1+0x80] ;  /* 0x0000800001087983 */ /* 0x000f680000300800 */
[----:B------:R-:W5:Y:S04]  /*17680*/  LDL.LU R13, [R1+0x90] ;  /* 0x00009000010d7983 */ /* 0x000f680000300800 */
[----:B------:R-:W5:Y:S04]  /*17690*/  LDL.LU R12, [R1+0x94] ;  /* 0x00009400010c7983 */ /* 0x000f680000300800 */
[----:B------:R-:W5:Y:S04]  /*176a0*/  LDL.LU R21, [R1+0x98] ;  /* 0x0000980001157983 */ /* 0x000f680000300800 */
[----:B------:R-:W5:Y:S01]  /*176b0*/  LDL.LU R20, [R1+0x9c] ;  /* 0x00009c0001147983 */ /* 0x000f620000300800 */
[----:B------:R-:W-:Y:S01]  /*176c0*/  LEA R4, P2, R18, UR4, 0x1 ;  /* 0x0000000412047c11 */ /* 0x000fe2000f8408ff */
[----:B------:R-:W-:-:S03]  /*176d0*/  ULDC.64 UR6, c[0x0][0x208] ;  /* 0x0000820000067ab9 */ /* 0x000fc60000000a00 */
[----:B------:R-:W-:Y:S02]  /*176e0*/  LEA.HI.X R5, R18, UR5, R22, 0x1, P2 ;  /* 0x0000000512057c11 */ /* 0x000fe400090f0c16 */
[----:B------:R-:W5:Y:S01]  /*176f0*/  LDL.LU R18, [R1+0x60] ;  /* 0x0000600001127983 */ /* 0x000f620000300800 */
[----:B------:R-:W-:-:S03]  /*17700*/  ISETP.GT.AND P2, PT, R3, 0x1, PT ;  /* 0x000000010300780c */ /* 0x000fc60003f44270 */
[----:B------:R-:W5:Y:S01]  /*17710*/  LDL.LU R22, [R1+0x64] ;  /* 0x0000640001167983 */ /* 0x000f620000300800 */
[----:B------:R-:W-:-:S03]  /*17720*/  ISETP.GT.AND P3, PT, R0, RZ, P2 ;  /* 0x000000ff0000720c */ /* 0x000fc60001764270 */
[----:B------:R-:W5:Y:S04]  /*17730*/  LDL.LU R227, [R1+0x68] ;  /* 0x0000680001e37983 */ /* 0x000f680000300800 */
[----:B------:R-:W5:Y:S04]  /*17740*/  LDL.LU R226, [R1+0x6c] ;  /* 0x00006c0001e27983 */ /* 0x000f680000300800 */
[----:B------:R-:W5:Y:S04]  /*17750*/  LDL.LU R225, [R1+0x70] ;  /* 0x0000700001e17983 */ /* 0x000f680000300800 */
[----:B------:R-:W5:Y:S04]  /*17760*/  LDL.LU R224, [R1+0x74] ;  /* 0x0000740001e07983 */ /* 0x000f680000300800 */
[----:B------:R-:W5:Y:S01]  /*17770*/  LDL.LU R23, [R1+0x78] ;  /* 0x0000780001177983 */ /* 0x000f620000300800 */
[----:B------:R-:W-:-:S02]  /*17780*/  IMAD.SHL.U32 R19, R6, 0x10, RZ ;  /* 0x0000001006137824 */ /* 0x000fc400078e00ff */
[-C--:B--2---:R-:W-:Y:S01]  /*17790*/  FMUL R9, R9, R2.reuse ;  /* 0x0000000209097220 */ /* 0x084fe20000400000 */
[----:B---3--:R-:W-:-:S04]  /*177a0*/  FMUL R15, R15, R2 ;  /* 0x000000020f0f7220 */ /* 0x008fc80000400000 */
[----:B------:R-:W-:Y:S01]  /*177b0*/  F2FP.F16.F32.PACK_AB R9, RZ, R9 ;  /* 0x00000009ff09723e */ /* 0x000fe200000000ff */
[----:B----4-:R-:W-:-:S03]  /*177c0*/  FMUL R14, R14, R2 ;  /* 0x000000020e0e7220 */ /* 0x010fc60000400000 */
[----:B------:R-:W-:Y:S02]  /*177d0*/  PRMT R10, R9, 0x7610, R10 ;  /* 0x00007610090a7816 */ /* 0x000fe4000000000a */
[----:B------:R-:W-:Y:S01]  /*177e0*/  F2FP.F16.F32.PACK_AB R15, RZ, R15 ;  /* 0x0000000fff0f723e */ /* 0x000fe200000000ff */
[----:B-----5:R-:W-:Y:S01]  /*177f0*/  FMUL R8, R8, R2 ;  /* 0x0000000208087220 */ /* 0x020fe20000400000 */
[----:B------:R-:W-:Y:S01]  /*17800*/  F2FP.F16.F32.PACK_AB R14, RZ, R14 ;  /* 0x0000000eff0e723e */ /* 0x000fe200000000ff */
[----:B------:R-:W-:-:S03]  /*17810*/  FMUL R13, R13, R2 ;  /* 0x000000020d0d7220 */ /* 0x000fc60000400000 */
[----:B------:R-:W-:Y:S01]  /*17820*/  F2FP.F16.F32.PACK_AB R8, RZ, R8 ;  /* 0x00000008ff08723e */ /* 0x000fe200000000ff */
[----:B------:R-:W-:-:S03]  /*17830*/  FMUL R12, R12, R2 ;  /* 0x000000020c0c7220 */ /* 0x000fc60000400000 */
[----:B------:R-:W-:Y:S01]  /*17840*/  PRMT R11, R8, 0x7610, R11 ;  /* 0x00007610080b7816 */ /* 0x000fe2000000000b */
[-C--:B------:R-:W-:Y:S01]  /*17850*/  FMUL R9, R21, R2.reuse ;  /* 0x0000000215097220 */ /* 0x080fe20000400000 */
[----:B------:R0:W-:Y:S01]  /*17860*/  @P3 STG.E.U16 desc[UR6][R4.64+0x2], R10 ;  /* 0x0000020a04003986 */ /* 0x0001e2000c101506 */
[----:B------:R-:W-:Y:S01]  /*17870*/  F2FP.F16.F32.PACK_AB R13, RZ, R13 ;  /* 0x0000000dff0d723e */ /* 0x000fe200000000ff */
[----:B------:R-:W-:Y:S02]  /*17880*/  FMUL R8, R20, R2 ;  /* 0x0000000214087220 */ /* 0x000fe40000400000 */
[----:B------:R-:W2:Y:S01]  /*17890*/  LDL.LU R21, [R1+0x7c] ;  /* 0x00007c0001157983 */ /* 0x000ea20000300800 */
[----:B------:R-:W-:Y:S02]  /*178a0*/  SHF.L.U64.HI R20, R6, 0x4, R7 ;  /* 0x0000000406147819 */ /* 0x000fe40000010207 */
[----:B------:R-:W-:Y:S01]  /*178b0*/  F2FP.F16.F32.PACK_AB R12, RZ, R12 ;  /* 0x0000000cff0c723e */ /* 0x000fe200000000ff */
[----:B------:R1:W-:Y:S01]  /*178c0*/  @P1 STG.E.U16 desc[UR6][R4.64], R11 ;  /* 0x0000000b04001986 */ /* 0x0003e2000c101506 */
[----:B------:R-:W-:-:S02]  /*178d0*/  ISETP.GT.AND P3, PT, R0, 0x8, P0 ;  /* 0x000000080000780c */ /* 0x000fc40000764270 */
[----:B0-----:R-:W-:-:S04]  /*178e0*/  IADD3 R10, P1, R19, R4, RZ ;  /* 0x00000004130a7210 */ /* 0x001fc80007f3e0ff */
[----:B-1----:R-:W-:Y:S02]  /*178f0*/  IADD3.X R11, R20, R5, RZ, P1, !PT ;  /* 0x00000005140b7210 */ /* 0x002fe40000ffe4ff */
[----:B------:R-:W-:-:S05]  /*17900*/  ISETP.GT.AND P1, PT, R0, 0x8, P2 ;  /* 0x000000080000780c */ /* 0x000fca0001724270 */
[----:B------:R-:W-:Y:S01]  /*17910*/  @P3 STG.E.U16 desc[UR6][R10.64], R15 ;  /* 0x0000000f0a003986 */ /* 0x000fe2000c101506 */
[----:B------:R-:W-:-:S07]  /*17920*/  ISETP.GT.AND P3, PT, R3, 0x8, PT ;  /* 0x000000080300780c */ /* 0x000fce0003f64270 */
[----:B------:R-:W-:Y:S01]  /*17930*/  @P1 STG.E.U16 desc[UR6][R10.64+0x2], R14 ;  /* 0x0000020e0a001986 */ /* 0x000fe2000c101506 */
[----:B------:R-:W-:-:S13]  /*17940*/  ISETP.GT.AND P1, PT, R0, RZ, P3 ;  /* 0x000000ff0000720c */ /* 0x000fda0001f24270 */
[----:B------:R-:W-:Y:S01]  /*17950*/  @P1 STG.E.U16 desc[UR6][R4.64+0x10], R13 ;  /* 0x0000100d04001986 */ /* 0x000fe2000c101506 */
[----:B------:R-:W-:-:S04]  /*17960*/  ISETP.GT.AND P1, PT, R3, 0x9, PT ;  /* 0x000000090300780c */ /* 0x000fc80003f24270 */
[C---:B------:R-:W-:Y:S02]  /*17970*/  ISETP.GT.AND P4, PT, R0.reuse, RZ, P1 ;  /* 0x000000ff0000720c */ /* 0x040fe40000f84270 */
[----:B------:R-:W-:Y:S02]  /*17980*/  ISETP.GT.AND P5, PT, R0, 0x8, P1 ;  /* 0x000000080000780c */ /* 0x000fe40000fa4270 */
[----:B------:R-:W-:-:S09]  /*17990*/  F2FP.F16.F32.PACK_AB R9, RZ, R9 ;  /* 0x00000009ff09723e */ /* 0x000fd200000000ff */
[----:B------:R0:W-:Y:S01]  /*179a0*/  @P4 STG.E.U16 desc[UR6][R4.64+0x12], R12 ;  /* 0x0000120c04004986 */ /* 0x0001e2000c101506 */
[----:B------:R-:W-:Y:S02]  /*179b0*/  ISETP.GT.AND P4, PT, R0, 0x8, P3 ;  /* 0x000000080000780c */ /* 0x000fe40001f84270 */
[----:B------:R-:W-:-:S05]  /*179c0*/  F2FP.F16.F32.PACK_AB R8, RZ, R8 ;  /* 0x00000008ff08723e */ /* 0x000fca00000000ff */
[----:B------:R-:W-:Y:S06]  /*179d0*/  @P5 STG.E.U16 desc[UR6][R10.64+0x12], R8 ;  /* 0x000012080a005986 */ /* 0x000fec000c101506 */
[----:B------:R1:W-:Y:S01]  /*179e0*/  @P4 STG.E.U16 desc[UR6][R10.64+0x10], R9 ;  /* 0x000010090a004986 */ /* 0x0003e2000c101506 */
[----:B------:R-:W-:Y:S01]  /*179f0*/  ISETP.GT.AND P4, PT, R0, 0x80, P0 ;  /* 0x000000800000780c */ /* 0x000fe20000784270 */
[----:B0-----:R-:W-:Y:S01]  /*17a00*/  FMUL R12, R18, R2 ;  /* 0x00000002120c7220 */ /* 0x001fe20000400000 */
[----:B------:R-:W-:-:S04]  /*17a10*/  IMAD R18, R7, 0xf0, RZ ;  /* 0x000000f007127824 */ /* 0x000fc800078e02ff */
[----:B------:R-:W-:Y:S01]  /*17a20*/  F2FP.F16.F32.PACK_AB R12, RZ, R12 ;  /* 0x0000000cff0c723e */ /* 0x000fe200000000ff */
[----:B-1----:R-:W-:-:S04]  /*17a30*/  IMAD.WIDE.U32 R8, R6, 0xf0, R10 ;  /* 0x000000f006087825 */ /* 0x002fc800078e000a */
[----:B------:R-:W-:Y:S02]  /*17a40*/  IMAD.IADD R9, R18, 0x1, R9 ;  /* 0x0000000112097824 */ /* 0x000fe400078e0209 */
[----:B------:R-:W-:-:S03]  /*17a50*/  FMUL R7, R22, R2 ;  /* 0x0000000216077220 */ /* 0x000fc60000400000 */
[----:B------:R0:W-:Y:S01]  /*17a60*/  @P4 STG.E.U16 desc[UR6][R8.64], R12 ;  /* 0x0000000c08004986 */ /* 0x0001e2000c101506 */
[C---:B------:R-:W-:Y:S02]  /*17a70*/  ISETP.GT.AND P4, PT, R0.reuse, 0x80, P2 ;  /* 0x000000800000780c */ /* 0x040fe40001784270 */
[----:B------:R-:W-:Y:S02]  /*17a80*/  F2FP.F16.F32.PACK_AB R7, RZ, R7 ;  /* 0x00000007ff07723e */ /* 0x000fe400000000ff */
[----:B------:R-:W-:-:S09]  /*17a90*/  ISETP.GT.AND P0, PT, R0, 0x88, P0 ;  /* 0x000000880000780c */ /* 0x000fd20000704270 */
[----:B------:R1:W-:Y:S01]  /*17aa0*/  @P4 STG.E.U16 desc[UR6][R8.64+0x2], R7 ;  /* 0x0000020708004986 */ /* 0x0003e2000c101506 */
[----:B0-----:R-:W-:Y:S01]  /*17ab0*/  IADD3 R12, P4, R19, R8, RZ ;  /* 0x00000008130c7210 */ /* 0x001fe20007f9e0ff */
[----:B-1----:R-:W-:-:S04]  /*17ac0*/  FMUL R7, R227, R2 ;  /* 0x00000002e3077220 */ /* 0x002fc80000400000 */
[----:B------:R-:W-:Y:S01]  /*17ad0*/  IMAD.X R13, R20, 0x1, R9, P4 ;  /* 0x00000001140d7824 */ /* 0x000fe200020e0609 */
[----:B------:R-:W-:-:S04]  /*17ae0*/  F2FP.F16.F32.PACK_AB R7, RZ, R7 ;  /* 0x00000007ff07723e */ /* 0x000fc800000000ff */
[----:B------:R-:W-:Y:S02]  /*17af0*/  PRMT R17, R7, 0x7610, R17 ;  /* 0x0000761007117816 */ /* 0x000fe40000000011 */
[----:B------:R-:W-:-:S03]  /*17b00*/  ISETP.GT.AND P2, PT, R0, 0x88, P2 ;  /* 0x000000880000780c */ /* 0x000fc60001744270 */
[----:B------:R-:W-:Y:S01]  /*17b10*/  @P0 STG.E.U16 desc[UR6][R12.64], R17 ;  /* 0x000000110c000986 */ /* 0x000fe2000c101506 */
[----:B------:R-:W-:Y:S01]  /*17b20*/  ISETP.GT.AND P0, PT, R0, 0x80, P3 ;  /* 0x000000800000780c */ /* 0x000fe20001f04270 */
[-C--:B------:R-:W-:Y:S01]  /*17b30*/  FMUL R14, R226, R2.reuse ;  /* 0x00000002e20e7220 */ /* 0x080fe20000400000 */
[----:B------:R-:W-:-:S04]  /*17b40*/  FMUL R15, R225, R2 ;  /* 0x00000002e10f7220 */ /* 0x000fc80000400000 */
[----:B------:R-:W-:Y:S02]  /*17b50*/  F2FP.F16.F32.PACK_AB R14, RZ, R14 ;  /* 0x0000000eff0e723e */ /* 0x000fe400000000ff */
[----:B------:R-:W-:-:S03]  /*17b60*/  F2FP.F16.F32.PACK_AB R7, RZ, R15 ;  /* 0x0000000fff07723e */ /* 0x000fc600000000ff */
[----:B------:R0:W-:Y:S04]  /*17b70*/  @P2 STG.E.U16 desc[UR6][R12.64+0x2], R14 ;  /* 0x0000020e0c002986 */ /* 0x0001e8000c101506 */
[----:B------:R1:W-:Y:S01]  /*17b80*/  @P0 STG.E.U16 desc[UR6][R8.64+0x10], R7 ;  /* 0x0000100708000986 */ /* 0x0003e2000c101506 */
[C---:B------:R-:W-:Y:S02]  /*17b90*/  ISETP.GT.AND P0, PT, R0.reuse, 0x80, P1 ;  /* 0x000000800000780c */ /* 0x040fe40000f04270 */
[----:B------:R-:W-:Y:S01]  /*17ba0*/  ISETP.GT.AND P3, PT, R0, 0x88, P3 ;  /* 0x000000880000780c */ /* 0x000fe20001f64270 */
[----:B0-----:R-:W3:Y:S01]  /*17bb0*/  LDL.LU R14, [R1+0x50] ;  /* 0x00005000010e7983 */ /* 0x001ee20000300800 */
[----:B-1----:R-:W-:-:S05]  /*17bc0*/  FMUL R7, R224, R2 ;  /* 0x00000002e0077220 */ /* 0x002fca0000400000 */
[----:B------:R-:W-:-:S05]  /*17bd0*/  F2FP.F16.F32.PACK_AB R7, RZ, R7 ;  /* 0x00000007ff07723e */ /* 0x000fca00000000ff */
[----:B------:R0:W-:Y:S01]  /*17be0*/  @P0 STG.E.U16 desc[UR6][R8.64+0x12], R7 ;  /* 0x0000120708000986 */ /* 0x0001e2000c101506 */
[----:B------:R-:W-:Y:S01]  /*17bf0*/  ISETP.GT.AND P1, PT, R0, 0x88, P1 ;  /* 0x000000880000780c */ /* 0x000fe20000f24270 */
[----:B0-----:R-:W-:Y:S01]  /*17c00*/  FMUL R7, R23, R2 ;  /* 0x0000000217077220 */ /* 0x001fe20000400000 */
[----:B------:R-:W-:Y:S02]  /*17c10*/  @P3 IMAD.MOV.U32 R8, RZ, RZ, R12 ;  /* 0x000000ffff083224 */ /* 0x000fe400078e000c */
[----:B------:R-:W-:Y:S02]  /*17c20*/  @P3 IMAD.MOV.U32 R9, RZ, RZ, R13 ;  /* 0x000000ffff093224 */ /* 0x000fe400078e000d */
[----:B------:R-:W-:-:S05]  /*17c30*/  F2FP.F16.F32.PACK_AB R7, RZ, R7 ;  /* 0x00000007ff07723e */ /* 0x000fca00000000ff */
[----:B------:R0:W-:Y:S04]  /*17c40*/  @P3 STG.E.U16 desc[UR6][R8.64+0x10], R7 ;  /* 0x0000100708003986 */ /* 0x0001e8000c101506 */
[----:B0-----:R-:W4:Y:S04]  /*17c50*/  LDL.LU R8, [R1+0x40] ;  /* 0x0000400001087983 */ /* 0x001f280000300800 */
[----:B------:R-:W5:Y:S04]  /*17c60*/  LDL.LU R9, [R1+0x48] ;  /* 0x0000480001097983 */ /* 0x000f680000300800 */
[----:B------:R-:W3:Y:S04]  /*17c70*/  LDL.LU R22, [R1+0x54] ;  /* 0x0000540001167983 */ /* 0x000ee80000300800 */
[----:B------:R-:W3:Y:S01]  /*17c80*/  LDL.LU R23, [R1+0x58] ;  /* 0x0000580001177983 */ /* 0x000ee20000300800 */
[----:B--2---:R-:W-:-:S03]  /*17c90*/  FMUL R7, R21, R2 ;  /* 0x0000000215077220 */ /* 0x004fc60000400000 */
[----:B------:R-:W2:Y:S02]  /*17ca0*/  LDL.LU R21, [R1+0x5c] ;  /* 0x00005c0001157983 */ /* 0x000ea40000300800 */
[----:B------:R-:W-:Y:S02]  /*17cb0*/  F2FP.F16.F32.PACK_AB R7, RZ, R7 ;  /* 0x00000007ff07723e */ /* 0x000fe400000000ff */
[----:B------:R-:W2:Y:S04]  /*17cc0*/  LDL.LU R17, [R1+0x20] ;  /* 0x0000200001117983 */ /* 0x000ea80000300800 */
[----:B------:R-:W2:Y:S04]  /*17cd0*/  LDL.LU R15, [R1+0x24] ;  /* 0x00002400010f7983 */ /* 0x000ea80000300800 */
[----:B------:R-:W2:Y:S04]  /*17ce0*/  LDL.LU R227, [R1+0x28] ;  /* 0x0000280001e37983 */ /* 0x000ea80000300800 */
[----:B------:R-:W2:Y:S04]  /*17cf0*/  LDL.LU R226, [R1+0x2c] ;  /* 0x00002c0001e27983 */ /* 0x000ea80000300800 */
[----:B------:R-:W2:Y:S04]  /*17d00*/  LDL.LU R225, [R1+0x30] ;  /* 0x0000300001e17983 */ /* 0x000ea80000300800 */
[----:B------:R-:W2:Y:S04]  /*17d10*/  LDL.LU R224, [R1+0x34] ;  /* 0x0000340001e07983 */ /* 0x000ea80000300800 */
[----:B------:R0:W-:Y:S04]  /*17d20*/  @P1 STG.E.U16 desc[UR6][R12.64+0x12], R7 ;  /* 0x000012070c001986 */ /* 0x0001e8000c101506 */
[----:B0-----:R-:W3:Y:S04]  /*17d30*/  LDL.LU R12, [R1+0x44] ;  /* 0x00004400010c7983 */ /* 0x001ee80000300800 */
[----:B------:R-:W2:Y:S01]  /*17d40*/  LDL.LU R13, [R1+0x4c] ;  /* 0x00004c00010d7983 */ /* 0x000ea20000300800 */
[----:B------:R-:W-:-:S02]  /*17d50*/  ISETP.GT.AND P3, PT, R3, 0x10, PT ;  /* 0x000000100300780c */ /* 0x000fc40003f64270 */
[----:B------:R-:W-:Y:S02]  /*17d60*/  ISETP.GT.AND P2, PT, R3, 0x11, PT ;  /* 0x000000110300780c */ /* 0x000fe40003f44270 */
[C---:B------:R-:W-:Y:S02]  /*17d70*/  ISETP.GT.AND P0, PT, R0.reuse, RZ, P3 ;  /* 0x000000ff0000720c */ /* 0x040fe40001f04270 */
[C---:B------:R-:W-:Y:S02]  /*17d80*/  ISETP.GT.AND P1, PT, R0.reuse, RZ, P2 ;  /* 0x000000ff0000720c */ /* 0x040fe40001724270 */
[----:B------:R-:W-:Y:S01]  /*17d90*/  ISETP.GT.AND P4, PT, R0, 0x8, P2 ;  /* 0x000000080000780c */ /* 0x000fe20001784270 */
[----:B----4-:R-:W-:-:S05]  /*17da0*/  FMUL R8, R8, R2 ;  /* 0x0000000208087220 */ /* 0x010fca0000400000 */
[----:B------:R-:W-:-:S05]  /*17db0*/  F2FP.F16.F32.PACK_AB R8, RZ, R8 ;  /* 0x00000008ff08723e */ /* 0x000fca00000000ff */
[----:B------:R2:W-:Y:S01]  /*17dc0*/  @P0 STG.E.U16 desc[UR6][R4.64+0x20], R8 ;  /* 0x0000200804000986 */ /* 0x0005e2000c101506 */
[----:B------:R-:W-:Y:S01]  /*17dd0*/  ISETP.GT.AND P0, PT, R3, 0x18, PT ;  /* 0x000000180300780c */ /* 0x000fe20003f04270 */
[----:B-----5:R-:W-:-:S03]  /*17de0*/  FMUL R9, R9, R2 ;  /* 0x0000000209097220 */ /* 0x020fc60000400000 */
[----:B------:R-:W-:Y:S02]  /*17df0*/  ISETP.GT.AND P5, PT, R0, RZ, P0 ;  /* 0x000000ff0000720c */ /* 0x000fe400007a4270 */
[----:B------:R-:W-:Y:S01]  /*17e00*/  F2FP.F16.F32.PACK_AB R9, RZ, R9 ;  /* 0x00000009ff09723e */ /* 0x000fe200000000ff */
[----:B---3--:R-:W-:-:S05]  /*17e10*/  FMUL R7, R12, R2 ;  /* 0x000000020c077220 */ /* 0x008fca0000400000 */
[----:B------:R-:W-:Y:S01]  /*17e20*/  F2FP.F16.F32.PACK_AB R7, RZ, R7 ;  /* 0x00000007ff07723e */ /* 0x000fe200000000ff */
[----:B--2---:R-:W-:-:S04]  /*17e30*/  FMUL R8, R13, R2 ;  /* 0x000000020d087220 */ /* 0x004fc80000400000 */
[----:B------:R0:W-:Y:S01]  /*17e40*/  @P1 STG.E.U16 desc[UR6][R4.64+0x22], R7 ;  /* 0x0000220704001986 */ /* 0x0001e2000c101506 */
[----:B------:R-:W-:Y:S02]  /*17e50*/  ISETP.GT.AND P1, PT, R0, 0x8, P3 ;  /* 0x000000080000780c */ /* 0x000fe40001f24270 */
[----:B------:R-:W-:-:S05]  /*17e60*/  F2FP.F16.F32.PACK_AB R8, RZ, R8 ;  /* 0x00000008ff08723e */ /* 0x000fca00000000ff */
[----:B------:R1:W-:Y:S01]  /*17e70*/  @P4 STG.E.U16 desc[UR6][R10.64+0x22], R8 ;  /* 0x000022080a004986 */ /* 0x0003e2000c101506 */
[----:B0-----:R-:W-:-:S05]  /*17e80*/  FMUL R7, R14, R2 ;  /* 0x000000020e077220 */ /* 0x001fca0000400000 */
[----:B------:R-:W-:Y:S01]  /*17e90*/  F2FP.F16.F32.PACK_AB R7, RZ, R7 ;  /* 0x00000007ff07723e */ /* 0x000fe200000000ff */
[----:B-1----:R-:W-:Y:S01]  /*17ea0*/  FMUL R8, R22, R2 ;  /* 0x0000000216087220 */ /* 0x002fe20000400000 */
[----:B------:R0:W-:Y:S04]  /*17eb0*/  @P1 STG.E.U16 desc[UR6][R10.64+0x20], R9 ;  /* 0x000020090a001986 */ /* 0x0001e8000c101506 */
[----:B------:R1:W-:Y:S01]  /*17ec0*/  @P5 STG.E.U16 desc[UR6][R4.64+0x30], R7 ;  /* 0x0000300704005986 */ /* 0x0003e2000c101506 */
[----:B------:R-:W-:-:S04]  /*17ed0*/  F2FP.F16.F32.PACK_AB R8, RZ, R8 ;  /* 0x00000008ff08723e */ /* 0x000fc800000000ff */
[----:B0-----:R-:W-:Y:S01]  /*17ee0*/  PRMT R9, R8, 0x7610, R9 ;  /* 0x0000761008097816 */ /* 0x001fe20000000009 */
[-C--:B-1----:R-:W-:Y:S02]  /*17ef0*/  FMUL R7, R23, R2.reuse ;  /* 0x0000000217077220 */ /* 0x082fe40000400000 */
[----:B------:R-:W2:Y:S01]  /*17f00*/  LDL.LU R23, [R1+0x38] ;  /* 0x0000380001177983 */ /* 0x000ea20000300800 */
[----:B------:R-:W-:-:S03]  /*17f10*/  FMUL R8, R21, R2 ;  /* 0x0000000215087220 */ /* 0x000fc60000400000 */
[----:B------:R-:W3:Y:S01]  /*17f20*/  LDL.LU R21, [R1+0x3c] ;  /* 0x00003c0001157983 */ /* 0x000ee20000300800 */
[----:B------:R-:W-:Y:S02]  /*17f30*/  ISETP.GT.AND P1, PT, R3, 0x19, PT ;  /* 0x000000190300780c */ /* 0x000fe40003f24270 */
[C---:B------:R-:W-:Y:S01]  /*17f40*/  ISETP.GT.AND P4, PT, R0.reuse, 0x8, P0 ;  /* 0x000000080000780c */ /* 0x040fe20000784270 */
[----:B------:R-:W4:Y:S01]  /*17f50*/  LDL.LU R22, [R1+0x4] ;  /* 0x0000040001167983 */ /* 0x000f220000300800 */
[----:B------:R-:W-:Y:S02]  /*17f60*/  ISETP.GT.AND P5, PT, R0, RZ, P1 ;  /* 0x000000ff0000720c */ /* 0x000fe40000fa4270 */
[----:B------:R-:W-:Y:S02]  /*17f70*/  F2FP.F16.F32.PACK_AB R7, RZ, R7 ;  /* 0x00000007ff07723e */ /* 0x000fe400000000ff */
[----:B------:R-:W-:-:S09]  /*17f80*/  F2FP.F16.F32.PACK_AB R8, RZ, R8 ;  /* 0x00000008ff08723e */ /* 0x000fd200000000ff */
[----:B------:R0:W-:Y:S01]  /*17f90*/  @P5 STG.E.U16 desc[UR6][R4.64+0x32], R9 ;  /* 0x0000320904005986 */ /* 0x0001e2000c101506 */
[----:B------:R-:W-:-:S03]  /*17fa0*/  ISETP.GT.AND P5, PT, R0, 0x8, P1 ;  /* 0x000000080000780c */ /* 0x000fc60000fa4270 */
[----:B------:R1:W-:Y:S01]  /*17fb0*/  @P4 STG.E.U16 desc[UR6][R10.64+0x30], R7 ;  /* 0x000030070a004986 */ /* 0x0003e2000c101506 */
[----:B------:R-:W-:Y:S01]  /*17fc0*/  ISETP.GT.AND P4, PT, R0, 0x80, P3 ;  /* 0x000000800000780c */ /* 0x000fe20001f84270 */
[----:B0-----:R-:W-:Y:S01]  /*17fd0*/  FMUL R9, R17, R2 ;  /* 0x0000000211097220 */ /* 0x001fe20000400000 */
[----:B-1----:R-:W-:-:S04]  /*17fe0*/  IMAD.WIDE.U32 R6, R6, 0xf0, R10 ;  /* 0x000000f006067825 */ /* 0x002fc800078e000a */
[----:B------:R-:W-:-:S03]  /*17ff0*/  F2FP.F16.F32.PACK_AB R9, RZ, R9 ;  /* 0x00000009ff09723e */ /* 0x000fc600000000ff */
[----:B------:R0:W-:Y:S01]  /*18000*/  @P5 STG.E.U16 desc[UR6][R10.64+0x32], R8 ;  /* 0x000032080a005986 */ /* 0x0001e2000c101506 */
[----:B------:R-:W-:Y:S02]  /*18010*/  IMAD.IADD R7, R18, 0x1, R7 ;  /* 0x0000000112077824 */ /* 0x000fe400078e0207 */
[-C--:B------:R-:W-:Y:S01]  /*18020*/  FMUL R13, R15, R2.reuse ;  /* 0x000000020f0d7220 */ /* 0x080fe20000400000 */
[----:B------:R-:W-:Y:S02]  /*18030*/  FMUL R12, R227, R2 ;  /* 0x00000002e30c7220 */ /* 0x000fe40000400000 */
[----:B------:R1:W-:Y:S01]  /*18040*/  @P4 STG.E.U16 desc[UR6][R6.64+0x20], R9 ;  /* 0x0000200906004986 */ /* 0x0003e2000c101506 */
[----:B0-----:R-:W-:Y:S01]  /*18050*/  IADD3 R8, P5, R19, R6, RZ ;  /* 0x0000000613087210 */ /* 0x001fe20007fbe0ff */
[----:B------:R-:W-:-:S04]  /*18060*/  FMUL R15, R226, R2 ;  /* 0x00000002e20f7220 */ /* 0x000fc80000400000 */
[----:B-1----:R-:W-:Y:S02]  /*18070*/  IMAD.X R9, R20, 0x1, R7, P5 ;  /* 0x0000000114097824 */ /* 0x002fe400028e0607 */
[----:B------:R-:W5:Y:S04]  /*18080*/  LDL.LU R20, [R1] ;  /* 0x0000000001147983 */ /* 0x000f680000300800 */
[----:B------:R-:W5:Y:S04]  /*18090*/  LDL.LU R227, [R1+0x8] ;  /* 0x0000080001e37983 */ /* 0x000f680000300800 */
[----:B------:R-:W5:Y:S01]  /*180a0*/  LDL.LU R226, [R1+0xc] ;  /* 0x00000c0001e27983 */ /* 0x000f620000300800 */
[----:B------:R-:W-:Y:S01]  /*180b0*/  F2FP.F16.F32.PACK_AB R13, RZ, R13 ;  /* 0x0000000dff0d723e */ /* 0x000fe200000000ff */
[----:B------:R-:W-:-:S02]  /*180c0*/  FMUL R14, R225, R2 ;  /* 0x00000002e10e7220 */ /* 0x000fc40000400000 */
[----:B------:R-:W5:Y:S01]  /*180d0*/  LDL.LU R225, [R1+0x10] ;  /* 0x0000100001e17983 */ /* 0x000f620000300800 */
[----:B------:R-:W-:Y:S01]  /*180e0*/  PRMT R19, R13, 0x7610, R19 ;  /* 0x000076100d137816 */ /* 0x000fe20000000013 */
[----:B------:R-:W-:Y:S02]  /*180f0*/  FMUL R13, R224, R2 ;  /* 0x00000002e00d7220 */ /* 0x000fe40000400000 */
[----:B------:R-:W5:Y:S01]  /*18100*/  LDL.LU R224, [R1+0x14] ;  /* 0x0000140001e07983 */ /* 0x000f620000300800 */
[----:B------:R-:W-:-:S04]  /*18110*/  F2FP.F16.F32.PACK_AB R12, RZ, R12 ;  /* 0x0000000cff0c723e */ /* 0x000fc800000000ff */
[----:B------:R-:W-:Y:S01]  /*18120*/  PRMT R18, R12, 0x7610, R18 ;  /* 0x000076100c127816 */ /* 0x000fe20000000012 */
[-C--:B--2---:R-:W-:Y:S02]  /*18130*/  FMUL R12, R23, R2.reuse ;  /* 0x00000002170c7220 */ /* 0x084fe40000400000 */
[----:B------:R-:W2:Y:S01]  /*18140*/  LDL.LU R23, [R1+0x18] ;  /* 0x0000180001177983 */ /* 0x000ea20000300800 */
[----:B---3--:R-:W-:-:S03]  /*18150*/  FMUL R17, R21, R2 ;  /* 0x0000000215117220 */ /* 0x008fc60000400000 */
[----:B------:R-:W3:Y:S01]  /*18160*/  LDL.LU R21, [R1+0x1c] ;  /* 0x00001c0001157983 */ /* 0x000ee20000300800 */
[C---:B------:R-:W-:Y:S02]  /*18170*/  ISETP.GT.AND P4, PT, R0.reuse, 0x80, P2 ;  /* 0x000000800000780c */ /* 0x040fe40001784270 */
[C---:B------:R-:W-:Y:S02]  /*18180*/  ISETP.GT.AND P3, PT, R0.reuse, 0x88, P3 ;  /* 0x000000880000780c */ /* 0x040fe40001f64270 */
[----:B------:R-:W-:-:S09]  /*18190*/  ISETP.GT.AND P2, PT, R0, 0x88, P2 ;  /* 0x000000880000780c */ /* 0x000fd20001744270 */
[----:B------:R-:W-:Y:S04]  /*181a0*/  @P4 STG.E.U16 desc[UR6][R6.64+0x22], R19 ;  /* 0x0000221306004986 */ /* 0x000fe8000c101506 */
[----:B------:R-:W-:Y:S01]  /*181b0*/  @P3 STG.E.U16 desc[UR6][R8.64+0x20], R18 ;  /* 0x0000201208003986 */ /* 0x000fe2000c101506 */
[C---:B------:R-:W-:Y:S02]  /*181c0*/  ISETP.GT.AND P3, PT, R0.reuse, 0x80, P1 ;  /* 0x000000800000780c */ /* 0x040fe40000f64270 */
[C---:B------:R-:W-:Y:S02]  /*181d0*/  ISETP.GT.AND P4, PT, R0.reuse, 0x80, P0 ;  /* 0x000000800000780c */ /* 0x040fe40000784270 */
[C---:B------:R-:W-:Y:S02]  /*181e0*/  ISETP.GT.AND P0, PT, R0.reuse, 0x88, P0 ;  /* 0x000000880000780c */ /* 0x040fe40000704270 */
[----:B------:R-:W-:-:S02]  /*181f0*/  ISETP.GT.AND P1, PT, R0, 0x88, P1 ;  /* 0x000000880000780c */ /* 0x000fc40000f24270 */
[----:B------:R-:W-:Y:S02]  /*18200*/  F2FP.F16.F32.PACK_AB R15, RZ, R15 ;  /* 0x0000000fff0f723e */ /* 0x000fe400000000ff */
[----:B------:R-:W-:Y:S02]  /*18210*/  F2FP.F16.F32.PACK_AB R13, RZ, R13 ;  /* 0x0000000dff0d723e */ /* 0x000fe400000000ff */
[----:B------:R-:W-:Y:S01]  /*18220*/  F2FP.F16.F32.PACK_AB R14, RZ, R14 ;  /* 0x0000000eff0e723e */ /* 0x000fe200000000ff */
[----:B------:R-:W-:Y:S01]  /*18230*/  @P2 STG.E.U16 desc[UR6][R8.64+0x22], R15 ;  /* 0x0000220f08002986 */ /* 0x000fe2000c101506 */
[----:B------:R-:W-:Y:S02]  /*18240*/  F2FP.F16.F32.PACK_AB R12, RZ, R12 ;  /* 0x0000000cff0c723e */ /* 0x000fe400000000ff */
[----:B------:R-:W-:Y:S01]  /*18250*/  F2FP.F16.F32.PACK_AB R17, RZ, R17 ;  /* 0x00000011ff11723e */ /* 0x000fe200000000ff */
[----:B------:R4:W-:Y:S01]  /*18260*/  @P3 STG.E.U16 desc[UR6][R6.64+0x32], R13 ;  /* 0x0000320d06003986 */ /* 0x0009e2000c101506 */
[----:B------:R-:W-:-:S02]  /*18270*/  ISETP.GT.AND P3, PT, R3, 0x20, PT ;  /* 0x000000200300780c */ /* 0x000fc40003f64270 */
[----:B------:R-:W-:Y:S01]  /*18280*/  ISETP.GT.AND P2, PT, R3, 0x21, PT ;  /* 0x000000210300780c */ /* 0x000fe20003f44270 */
[----:B------:R-:W-:Y:S03]  /*18290*/  @P4 STG.E.U16 desc[UR6][R6.64+0x30], R14 ;  /* 0x0000300e06004986 */ /* 0x000fe6000c101506 */
[C---:B------:R-:W-:Y:S01]  /*182a0*/  ISETP.GT.AND P4, PT, R0.reuse, RZ, P2 ;  /* 0x000000ff0000720c */ /* 0x040fe20001784270 */
[----:B------:R5:W-:Y:S01]  /*182b0*/  @P0 STG.E.U16 desc[UR6][R8.64+0x30], R12 ;  /* 0x0000300c08000986 */ /* 0x000be2000c101506 */
[----:B------:R-:W-:-:S03]  /*182c0*/  ISETP.GT.AND P0, PT, R0, RZ, P3 ;  /* 0x000000ff0000720c */ /* 0x000fc60001f04270 */
[----:B------:R0:W-:Y:S01]  /*182d0*/  @P1 STG.E.U16 desc[UR6][R8.64+0x32], R17 ;  /* 0x0000321108001986 */ /* 0x0001e2000c101506 */
[----:B------:R-:W-:Y:S01]  /*182e0*/  ISETP.GT.AND P1, PT, R0, 0x8, P2 ;  /* 0x000000080000780c */ /* 0x000fe20001724270 */
[-C--:B----4-:R-:W-:Y:S01]  /*182f0*/  FMUL R13, R22, R2.reuse ;  /* 0x00000002160d7220 */ /* 0x090fe20000400000 */
[----:B------:R-:W-:Y:S01]  /*18300*/  ISETP.GT.AND P5, PT, R0, 0x8, P3 ;  /* 0x000000080000780c */ /* 0x000fe20001fa4270 */
[----:B-----5:R-:W-:-:S03]  /*18310*/  FMUL R12, R20, R2 ;  /* 0x00000002140c7220 */ /* 0x020fc60000400000 */
[----:B------:R-:W-:Y:S01]  /*18320*/  F2FP.F16.F32.PACK_AB R13, RZ, R13 ;  /* 0x0000000dff0d723e */ /* 0x000fe200000000ff */
[-C--:B------:R-:W-:Y:S01]  /*18330*/  FMUL R14, R227, R2.reuse ;  /* 0x00000002e30e7220 */ /* 0x080fe20000400000 */
[----:B------:R-:W-:Y:S01]  /*18340*/  FMUL R15, R226, R2 ;  /* 0x00000002e20f7220 */ /* 0x000fe20000400000 */
[----:B------:R-:W-:-:S04]  /*18350*/  F2FP.F16.F32.PACK_AB R12, RZ, R12 ;  /* 0x0000000cff0c723e */ /* 0x000fc800000000ff */
[----:B------:R-:W-:Y:S01]  /*18360*/  F2FP.F16.F32.PACK_AB R15, RZ, R15 ;  /* 0x0000000fff0f723e */ /* 0x000fe200000000ff */
[----:B------:R2:W-:Y:S01]  /*18370*/  @P0 STG.E.U16 desc[UR6][R4.64+0x40], R12 ;  /* 0x0000400c04000986 */ /* 0x0005e2000c101506 */
[----:B------:R-:W-:-:S03]  /*18380*/  F2FP.F16.F32.PACK_AB R14, RZ, R14 ;  /* 0x0000000eff0e723e */ /* 0x000fc600000000ff */
[----:B------:R3:W-:Y:S01]  /*18390*/  @P4 STG.E.U16 desc[UR6][R4.64+0x42], R13 ;  /* 0x0000420d04004986 */ /* 0x0007e2000c101506 */
[----:B------:R-:W-:-:S03]  /*183a0*/  ISETP.GT.AND P0, PT, R3, 0x28, PT ;  /* 0x000000280300780c */ /* 0x000fc60003f04270 */
[----:B------:R-:W-:Y:S01]  /*183b0*/  @P1 STG.E.U16 desc[UR6][R10.64+0x42], R15 ;  /* 0x0000420f0a001986 */ /* 0x000fe2000c101506 */
[----:B------:R-:W-:-:S03]  /*183c0*/  ISETP.GT.AND P1, PT, R3, 0x29, PT ;  /* 0x000000290300780c */ /* 0x000fc60003f24270 */
[----:B------:R1:W-:Y:S01]  /*183d0*/  @P5 STG.E.U16 desc[UR6][R10.64+0x40], R14 ;  /* 0x0000400e0a005986 */ /* 0x0003e2000c101506 */
[C---:B------:R-:W-:Y:S02]  /*183e0*/  ISETP.GT.AND P5, PT, R0.reuse, RZ, P0 ;  /* 0x000000ff0000720c */ /* 0x040fe400007a4270 */
[----:B------:R-:W-:Y:S01]  /*183f0*/  ISETP.GT.AND P4, PT, R0, RZ, P1 ;  /* 0x000000ff0000720c */ /* 0x000fe20000f84270 */
[-C--:B0-----:R-:W-:Y:S01]  /*18400*/  FMUL R17, R225, R2.reuse ;  /* 0x00000002e1117220 */ /* 0x081fe20000400000 */
[----:B------:R-:W-:-:S04]  /*18410*/  FMUL R18, R224, R2 ;  /* 0x00000002e0127220 */ /* 0x000fc80000400000 */
[----:B------:R-:W-:Y:S02]  /*18420*/  F2FP.F16.F32.PACK_AB R17, RZ, R17 ;  /* 0x00000011ff11723e */ /* 0x000fe400000000ff */
[----:B------:R-:W-:-:S03]  /*18430*/  F2FP.F16.F32.PACK_AB R18, RZ, R18 ;  /* 0x00000012ff12723e */ /* 0x000fc600000000ff */
[----:B------:R0:W-:Y:S01]  /*18440*/  @P5 STG.E.U16 desc[UR6][R4.64+0x50], R17 ;  /* 0x0000501104005986 */ /* 0x0001e2000c101506 */
[----:B------:R-:W-:-:S03]  /*18450*/  ISETP.GT.AND P5, PT, R0, 0x8, P0 ;  /* 0x000000080000780c */ /* 0x000fc600007a4270 */
[----:B------:R0:W-:Y:S01]  /*18460*/  @P4 STG.E.U16 desc[UR6][R4.64+0x52], R18 ;  /* 0x0000521204004986 */ /* 0x0001e2000c101506 */
[----:B------:R-:W-:Y:S01]  /*18470*/  ISETP.GT.AND P4, PT, R0, 0x8, P1 ;  /* 0x000000080000780c */ /* 0x000fe20000f84270 */
[-C--:B------:R-:W-:Y:S01]  /*18480*/  FMUL R217, R217, R2.reuse ;  /* 0x00000002d9d97220 */ /* 0x080fe20000400000 */
[----:B------:R-:W-:-:S04]  /*18490*/  FMUL R218, R218, R2 ;  /* 0x00000002dada7220 */ /* 0x000fc80000400000 */
[----:B------:R-:W-:Y:S02]  /*184a0*/  F2FP.F16.F32.PACK_AB R217, RZ, R217 ;  /* 0x000000d9ffd9723e */ /* 0x000fe400000000ff */
[----:B------:R-:W-:Y:S01]  /*184b0*/  F2FP.F16.F32.PACK_AB R218, RZ, R218 ;  /* 0x000000daffda723e */ /* 0x000fe200000000ff */
[-C--:B------:R-:W-:Y:S01]  /*184c0*/  FMUL R219, R219, R2.reuse ;  /* 0x00000002dbdb7220 */ /* 0x080fe20000400000 */
[-C--:B------:R-:W-:Y:S01]  /*184d0*/  FMUL R221, R221, R2.reuse ;  /* 0x00000002dddd7220 */ /* 0x080fe20000400000 */
[-C--:B------:R-:W-:Y:S01]  /*184e0*/  FMUL R220, R220, R2.reuse ;  /* 0x00000002dcdc7220 */ /* 0x080fe20000400000 */
[-C--:B------:R-:W-:Y:S01]  /*184f0*/  FMUL R222, R222, R2.reuse ;  /* 0x00000002dede7220 */ /* 0x080fe20000400000 */
[----:B------:R-:W-:Y:S01]  /*18500*/  FMUL R223, R223, R2 ;  /* 0x00000002dfdf7220 */ /* 0x000fe20000400000 */
[----:B------:R-:W-:Y:S02]  /*18510*/  F2FP.F16.F32.PACK_AB R219, RZ, R219 ;  /* 0x000000dbffdb723e */ /* 0x000fe400000000ff */
[----:B------:R-:W-:-:S02]  /*18520*/  F2FP.F16.F32.PACK_AB R221, RZ, R221 ;  /* 0x000000ddffdd723e */ /* 0x000fc400000000ff */
[----:B------:R-:W-:Y:S02]  /*18530*/  F2FP.F16.F32.PACK_AB R220, RZ, R220 ;  /* 0x000000dcffdc723e */ /* 0x000fe400000000ff */
[----:B------:R-:W-:Y:S02]  /*18540*/  F2FP.F16.F32.PACK_AB R222, RZ, R222 ;  /* 0x000000deffde723e */ /* 0x000fe400000000ff */
[----:B------:R-:W-:Y:S01]  /*18550*/  F2FP.F16.F32.PACK_AB R223, RZ, R223 ;  /* 0x000000dfffdf723e */ /* 0x000fe200000000ff */
[-C--:B------:R-:W-:Y:S01]  /*18560*/  FMUL R208, R208, R2.reuse ;  /* 0x00000002d0d07220 */ /* 0x080fe20000400000 */
[-C--:B------:R-:W-:Y:S01]  /*18570*/  FMUL R209, R209, R2.reuse ;  /* 0x00000002d1d17220 */ /* 0x080fe20000400000 */
[-C--:B------:R-:W-:Y:S01]  /*18580*/  FMUL R211, R211, R2.reuse ;  /* 0x00000002d3d37220 */ /* 0x080fe20000400000 */
[----:B------:R-:W-:Y:S02]  /*18590*/  FMUL R210, R210, R2 ;  /* 0x00000002d2d27220 */ /* 0x000fe40000400000 */
[----:B------:R-:W-:-:S02]  /*185a0*/  F2FP.F16.F32.PACK_AB R208, RZ, R208 ;  /* 0x000000d0ffd0723e */ /* 0x000fc400000000ff */
[----:B------:R-:W-:Y:S02]  /*185b0*/  F2FP.F16.F32.PACK_AB R209, RZ, R209 ;  /* 0x000000d1ffd1723e */ /* 0x000fe400000000ff */
[----:B------:R-:W-:Y:S02]  /*185c0*/  F2FP.F16.F32.PACK_AB R211, RZ, R211 ;  /* 0x000000d3ffd3723e */ /* 0x000fe400000000ff */
[----:B------:R-:W-:Y:S01]  /*185d0*/  F2FP.F16.F32.PACK_AB R210, RZ, R210 ;  /* 0x000000d2ffd2723e */ /* 0x000fe200000000ff */
[-C--:B------:R-:W-:Y:S01]  /*185e0*/  FMUL R212, R212, R2.reuse ;  /* 0x00000002d4d47220 */ /* 0x080fe20000400000 */
[----:B------:R-:W-:-:S04]  /*185f0*/  FMUL R213, R213, R2 ;  /* 0x00000002d5d57220 */ /* 0x000fc80000400000 */
[----:B------:R-:W-:Y:S02]  /*18600*/  F2FP.F16.F32.PACK_AB R212, RZ, R212 ;  /* 0x000000d4ffd4723e */ /* 0x000fe400000000ff */
[----:B------:R-:W-:Y:S01]  /*18610*/  F2FP.F16.F32.PACK_AB R213, RZ, R213 ;  /* 0x000000d5ffd5723e */ /* 0x000fe200000000ff */
[-C--:B------:R-:W-:Y:S01]  /*18620*/  FMUL R214, R214, R2.reuse ;  /* 0x00000002d6d67220 */ /* 0x080fe20000400000 */
[----:B------:R-:W-:-:S04]  /*18630*/  FMUL R215, R215, R2 ;  /* 0x00000002d7d77220 */ /* 0x000fc80000400000 */
[----:B------:R-:W-:Y:S02]  /*18640*/  F2FP.F16.F32.PACK_AB R214, RZ, R214 ;  /* 0x000000d6ffd6723e */ /* 0x000fe400000000ff */
[----:B------:R-:W-:Y:S01]  /*18650*/  F2FP.F16.F32.PACK_AB R215, RZ, R215 ;  /* 0x000000d7ffd7723e */ /* 0x000fe200000000ff */
[-C--:B------:R-:W-:Y:S01]  /*18660*/  FMUL R200, R200, R2.reuse ;  /* 0x00000002c8c87220 */ /* 0x080fe20000400000 */
[-C--:B------:R-:W-:Y:S01]  /*18670*/  FMUL R201, R201, R2.reuse ;  /* 0x00000002c9c97220 */ /* 0x080fe20000400000 */
[----:B------:R-:W-:-:S03]  /*18680*/  FMUL R202, R202, R2 ;  /* 0x00000002caca7220 */ /* 0x000fc60000400000 */
[----:B------:R-:W-:Y:S02]  /*18690*/  F2FP.F16.F32.PACK_AB R200, RZ, R200 ;  /* 0x000000c8ffc8723e */ /* 0x000fe400000000ff */
[----:B------:R-:W-:Y:S02]  /*186a0*/  F2FP.F16.F32.PACK_AB R201, RZ, R201 ;  /* 0x000000c9ffc9723e */ /* 0x000fe400000000ff */
[----:B------:R-:W-:Y:S01]  /*186b0*/  F2FP.F16.F32.PACK_AB R202, RZ, R202 ;  /* 0x000000caffca723e */ /* 0x000fe200000000ff */
[-C--:B------:R-:W-:Y:S01]  /*186c0*/  FMUL R203, R203, R2.reuse ;  /* 0x00000002cbcb7220 */ /* 0x080fe20000400000 */
[-C--:B------:R-:W-:Y:S01]  /*186d0*/  FMUL R205, R205, R2.reuse ;  /* 0x00000002cdcd7220 */ /* 0x080fe20000400000 */
[-C--:B------:R-:W-:Y:S01]  /*186e0*/  FMUL R204, R204, R2.reuse ;  /* 0x00000002cccc7220 */ /* 0x080fe20000400000 */
[-C--:B------:R-:W-:Y:S01]  /*186f0*/  FMUL R206, R206, R2.reuse ;  /* 0x00000002cece7220 */ /* 0x080fe20000400000 */
[----:B------:R-:W-:Y:S01]  /*18700*/  FMUL R207, R207, R2 ;  /* 0x00000002cfcf7220 */ /* 0x000fe20000400000 */
[----:B------:R-:W-:-:S02]  /*18710*/  F2FP.F16.F32.PACK_AB R203, RZ, R203 ;  /* 0x000000cbffcb723e */ /* 0x000fc400000000ff */
[----:B------:R-:W-:Y:S02]  /*18720*/  F2FP.F16.F32.PACK_AB R205, RZ, R205 ;  /* 0x000000cdffcd723e */ /* 0x000fe400000000ff */
[----:B------:R-:W-:Y:S02]  /*18730*/  F2FP.F16.F32.PACK_AB R204, RZ, R204 ;  /* 0x000000ccffcc723e */ /* 0x000fe400000000ff */
[----:B------:R-:W-:Y:S01]  /*18740*/  F2FP.F16.F32.PACK_AB R206, RZ, R206 ;  /* 0x000000ceffce723e */ /* 0x000fe200000000ff */
[-C--:B--2---:R-:W-:Y:S01]  /*18750*/  FMUL R12, R23, R2.reuse ;  /* 0x00000002170c7220 */ /* 0x084fe20000400000 */
[----:B---3--:R-:W-:-:S04]  /*18760*/  FMUL R13, R21, R2 ;  /* 0x00000002150d7220 */ /* 0x008fc80000400000 */
[----:B------:R-:W-:Y:S02]  /*18770*/  F2FP.F16.F32.PACK_AB R12, RZ, R12 ;  /* 0x0000000cff0c723e */ /* 0x000fe400000000ff */
[----:B------:R-:W-:Y:S02]  /*18780*/  F2FP.F16.F32.PACK_AB R13, RZ, R13 ;  /* 0x0000000dff0d723e */ /* 0x000fe400000000ff */
[----:B-1----:R-:W-:-:S03]  /*18790*/  PRMT R14, R12, 0x7610, R14 ;  /* 0x000076100c0e7816 */ /* 0x002fc6000000000e */
[----:B------:R0:W-:Y:S01]  /*187a0*/  @P4 STG.E.U16 desc[UR6][R10.64+0x52], R13 ;  /* 0x0000520d0a004986 */ /* 0x0001e2000c101506 */
[----:B------:R-:W-:-:S03]  /*187b0*/  ISETP.GT.AND P4, PT, R0, 0x80, P2 ;  /* 0x000000800000780c */ /* 0x000fc60001784270 */
[----:B------:R0:W-:Y:S01]  /*187c0*/  @P5 STG.E.U16 desc[UR6][R10.64+0x50], R14 ;  /* 0x0000500e0a005986 */ /* 0x0001e2000c101506 */
[C---:B------:R-:W-:Y:S02]  /*187d0*/  ISETP.GT.AND P5, PT, R0.reuse, 0x80, P3 ;  /* 0x000000800000780c */ /* 0x040fe40001fa4270 */
[----:B------:R-:W-:Y:S01]  /*187e0*/  ISETP.GT.AND P3, PT, R0, 0x88, P3 ;  /* 0x000000880000780c */ /* 0x000fe20001f64270 */
[----:B------:R-:W-:-:S05]  /*187f0*/  FMUL R12, R216, R2 ;  /* 0x00000002d80c7220 */ /* 0x000fca0000400000 */
[----:B------:R-:W-:Y:S01]  /*18800*/  F2FP.F16.F32.PACK_AB R12, RZ, R12 ;  /* 0x0000000cff0c723e */ /* 0x000fe200000000ff */
[----:B------:R0:W-:Y:S01]  /*18810*/  @P4 STG.E.U16 desc[UR6][R6.64+0x42], R217 ;  /* 0x000042d906004986 */ /* 0x0001e2000c101506 */
[----:B------:R-:W-:-:S03]  /*18820*/  ISETP.GT.AND P2, PT, R0, 0x88, P2 ;  /* 0x000000880000780c */ /* 0x000fc60001744270 */
[----:B------:R0:W-:Y:S04]  /*18830*/  @P5 STG.E.U16 desc[UR6][R6.64+0x40], R12 ;  /* 0x0000400c06005986 */ /* 0x0001e8000c101506 */
[----:B------:R0:W-:Y:S01]  /*18840*/  @P3 STG.E.U16 desc[UR6][R8.64+0x40], R218 ;  /* 0x000040da08003986 */ /* 0x0001e2000c101506 */
[C---:B------:R-:W-:Y:S02]  /*18850*/  ISETP.GT.AND P3, PT, R0.reuse, 0x80, P1 ;  /* 0x000000800000780c */ /* 0x040fe40000f64270 */
[C---:B------:R-:W-:Y:S02]  /*18860*/  ISETP.GT.AND P4, PT, R0.reuse, 0x80, P0 ;  /* 0x000000800000780c */ /* 0x040fe40000784270 */
[C---:B------:R-:W-:Y:S02]  /*18870*/  ISETP.GT.AND P0, PT, R0.reuse, 0x88, P0 ;  /* 0x000000880000780c */ /* 0x040fe40000704270 */
[----:B------:R-:W-:Y:S01]  /*18880*/  ISETP.GT.AND P1, PT, R0, 0x88, P1 ;  /* 0x000000880000780c */ /* 0x000fe20000f24270 */
[----:B------:R0:W-:Y:S01]  /*18890*/  @P2 STG.E.U16 desc[UR6][R8.64+0x42], R219 ;  /* 0x000042db08002986 */ /* 0x0001e2000c101506 */
[----:B------:R-:W-:-:S05]  /*188a0*/  ISETP.GT.AND P2, PT, R3, 0x31, PT ;  /* 0x000000310300780c */ /* 0x000fca0003f44270 */
[----:B------:R0:W-:Y:S01]  /*188b0*/  @P3 STG.E.U16 desc[UR6][R6.64+0x52], R221 ;  /* 0x000052dd06003986 */ /* 0x0001e2000c101506 */
[----:B------:R-:W-:-:S03]  /*188c0*/  ISETP.GT.AND P3, PT, R3, 0x30, PT ;  /* 0x000000300300780c */ /* 0x000fc60003f64270 */
[----:B------:R0:W-:Y:S01]  /*188d0*/  @P4 STG.E.U16 desc[UR6][R6.64+0x50], R220 ;  /* 0x000050dc06004986 */ /* 0x0001e2000c101506 */
[----:B------:R-:W-:-:S03]  /*188e0*/  ISETP.GT.AND P4, PT, R0, RZ, P2 ;  /* 0x000000ff0000720c */ /* 0x000fc60001784270 */
[----:B------:R0:W-:Y:S01]  /*188f0*/  @P0 STG.E.U16 desc[UR6][R8.64+0x50], R222 ;  /* 0x000050de08000986 */ /* 0x0001e2000c101506 */
[----:B------:R-:W-:-:S03]  /*18900*/  ISETP.GT.AND P0, PT, R0, RZ, P3 ;  /* 0x000000ff0000720c */ /* 0x000fc60001f04270 */
[----:B------:R0:W-:Y:S01]  /*18910*/  @P1 STG.E.U16 desc[UR6][R8.64+0x52], R223 ;  /* 0x000052df08001986 */ /* 0x0001e2000c101506 */
[C---:B------:R-:W-:Y:S02]  /*18920*/  ISETP.GT.AND P1, PT, R0.reuse, 0x8, P2 ;  /* 0x000000080000780c */ /* 0x040fe40001724270 */
[----:B------:R-:W-:-:S03]  /*18930*/  ISETP.GT.AND P5, PT, R0, 0x8, P3 ;  /* 0x000000080000780c */ /* 0x000fc60001fa4270 */
[----:B------:R0:W-:Y:S04]  /*18940*/  @P4 STG.E.U16 desc[UR6][R4.64+0x62], R209 ;  /* 0x000062d104004986 */ /* 0x0001e8000c101506 */
[----:B------:R0:W-:Y:S01]  /*18950*/  @P0 STG.E.U16 desc[UR6][R4.64+0x60], R208 ;  /* 0x000060d004000986 */ /* 0x0001e2000c101506 */
[----:B------:R-:W-:-:S03]  /*18960*/  ISETP.GT.AND P0, PT, R3, 0x38, PT ;  /* 0x000000380300780c */ /* 0x000fc60003f04270 */
[----:B------:R0:W-:Y:S01]  /*18970*/  @P1 STG.E.U16 desc[UR6][R10.64+0x62], R211 ;  /* 0x000062d30a001986 */ /* 0x0001e2000c101506 */
[----:B------:R-:W-:-:S03]  /*18980*/  ISETP.GT.AND P1, PT, R3, 0x39, PT ;  /* 0x000000390300780c */ /* 0x000fc60003f24270 */
[----:B------:R0:W-:Y:S01]  /*18990*/  @P5 STG.E.U16 desc[UR6][R10.64+0x60], R210 ;  /* 0x000060d20a005986 */ /* 0x0001e2000c101506 */
[C---:B------:R-:W-:Y:S02]  /*189a0*/  ISETP.GT.AND P5, PT, R0.reuse, RZ, P0 ;  /* 0x000000ff0000720c */ /* 0x040fe400007a4270 */
[----:B------:R-:W-:-:S11]  /*189b0*/  ISETP.GT.AND P4, PT, R0, RZ, P1 ;  /* 0x000000ff0000720c */ /* 0x000fd60000f84270 */
[----:B------:R0:W-:Y:S01]  /*189c0*/  @P5 STG.E.U16 desc[UR6][R4.64+0x70], R212 ;  /* 0x000070d404005986 */ /* 0x0001e2000c101506 */
[----:B------:R-:W-:-:S03]  /*189d0*/  ISETP.GT.AND P5, PT, R0, 0x8, P0 ;  /* 0x000000080000780c */ /* 0x000fc600007a4270 */
[----:B------:R0:W-:Y:S01]  /*189e0*/  @P4 STG.E.U16 desc[UR6][R4.64+0x72], R213 ;  /* 0x000072d504004986 */ /* 0x0001e2000c101506 */
[----:B------:R-:W-:-:S09]  /*189f0*/  ISETP.GT.AND P4, PT, R0, 0x8, P1 ;  /* 0x000000080000780c */ /* 0x000fd20000f84270 */
[----:B------:R0:W-:Y:S01]  /*18a00*/  @P5 STG.E.U16 desc[UR6][R10.64+0x70], R214 ;  /* 0x000070d60a005986 */ /* 0x0001e2000c101506 */
[----:B------:R-:W-:-:S03]  /*18a10*/  ISETP.GT.AND P5, PT, R0, 0x80, P3 ;  /* 0x000000800000780c */ /* 0x000fc60001fa4270 */
[----:B------:R0:W-:Y:S01]  /*18a20*/  @P4 STG.E.U16 desc[UR6][R10.64+0x72], R215 ;  /* 0x000072d70a004986 */ /* 0x0001e2000c101506 */
[C---:B------:R-:W-:Y:S02]  /*18a30*/  ISETP.GT.AND P4, PT, R0.reuse, 0x80, P2 ;  /* 0x000000800000780c */ /* 0x040fe40001784270 */
[C---:B------:R-:W-:Y:S02]  /*18a40*/  ISETP.GT.AND P3, PT, R0.reuse, 0x88, P3 ;  /* 0x000000880000780c */ /* 0x040fe40001f64270 */
[----:B------:R-:W-:-:S05]  /*18a50*/  ISETP.GT.AND P2, PT, R0, 0x88, P2 ;  /* 0x000000880000780c */ /* 0x000fca0001744270 */
[----:B------:R0:W-:Y:S04]  /*18a60*/  @P5 STG.E.U16 desc[UR6][R6.64+0x60], R200 ;  /* 0x000060c806005986 */ /* 0x0001e8000c101506 */
[----:B------:R0:W-:Y:S04]  /*18a70*/  @P4 STG.E.U16 desc[UR6][R6.64+0x62], R201 ;  /* 0x000062c906004986 */ /* 0x0001e8000c101506 */
[----:B------:R0:W-:Y:S01]  /*18a80*/  @P3 STG.E.U16 desc[UR6][R8.64+0x60], R202 ;  /* 0x000060ca08003986 */ /* 0x0001e2000c101506 */
[C---:B------:R-:W-:Y:S02]  /*18a90*/  ISETP.GT.AND P3, PT, R0.reuse, 0x80, P1 ;  /* 0x000000800000780c */ /* 0x040fe40000f64270 */
[----:B------:R-:W-:-:S02]  /*18aa0*/  ISETP.GT.AND P4, PT, R0, 0x80, P0 ;  /* 0x000000800000780c */ /* 0x000fc40000784270 */
[C---:B------:R-:W-:Y:S02]  /*18ab0*/  ISETP.GT.AND P0, PT, R0.reuse, 0x88, P0 ;  /* 0x000000880000780c */ /* 0x040fe40000704270 */
[----:B------:R-:W-:Y:S01]  /*18ac0*/  ISETP.GT.AND P1, PT, R0, 0x88, P1 ;  /* 0x000000880000780c */ /* 0x000fe20000f24270 */
[----:B------:R0:W-:Y:S01]  /*18ad0*/  @P2 STG.E.U16 desc[UR6][R8.64+0x62], R203 ;  /* 0x000062cb08002986 */ /* 0x0001e2000c101506 */
[----:B------:R-:W-:Y:S02]  /*18ae0*/  F2FP.F16.F32.PACK_AB R207, RZ, R207 ;  /* 0x000000cfffcf723e */ /* 0x000fe400000000ff */
[----:B------:R-:W-:-:S03]  /*18af0*/  ISETP.GT.AND P2, PT, R3, 0x41, PT ;  /* 0x000000410300780c */ /* 0x000fc60003f44270 */
[----:B------:R0:W-:Y:S01]  /*18b00*/  @P3 STG.E.U16 desc[UR6][R6.64+0x72], R205 ;  /* 0x000072cd06003986 */ /* 0x0001e2000c101506 */
[----:B------:R-:W-:-:S03]  /*18b10*/  ISETP.GT.AND P3, PT, R3, 0x40, PT ;  /* 0x000000400300780c */ /* 0x000fc60003f64270 */
[----:B------:R0:W-:Y:S01]  /*18b20*/  @P4 STG.E.U16 desc[UR6][R6.64+0x70], R204 ;  /* 0x000070cc06004986 */ /* 0x0001e2000c101506 */
[----:B------:R-:W-:-:S03]  /*18b30*/  ISETP.GT.AND P4, PT, R0, RZ, P2 ;  /* 0x000000ff0000720c */ /* 0x000fc60001784270 */
[----:B------:R0:W-:Y:S01]  /*18b40*/  @P0 STG.E.U16 desc[UR6][R8.64+0x70], R206 ;  /* 0x000070ce08000986 */ /* 0x0001e2000c101506 */
[----:B------:R-:W-:-:S03]  /*18b50*/  ISETP.GT.AND P0, PT, R0, RZ, P3 ;  /* 0x000000ff0000720c */ /* 0x000fc60001f04270 */
[----:B------:R0:W-:Y:S01]  /*18b60*/  @P1 STG.E.U16 desc[UR6][R8.64+0x72], R207 ;  /* 0x000072cf08001986 */ /* 0x0001e2000c101506 */
[----:B------:R-:W-:Y:S01]  /*18b70*/  ISETP.GT.AND P1, PT, R0, 0x8, P2 ;  /* 0x000000080000780c */ /* 0x000fe20001724270 */
[-C--:B------:R-:W-:Y:S01]  /*18b80*/  FMUL R192, R192, R2.reuse ;  /* 0x00000002c0c07220 */ /* 0x080fe20000400000 */
[-C--:B------:R-:W-:Y:S01]  /*18b90*/  FMUL R193, R193, R2.reuse ;  /* 0x00000002c1c17220 */ /* 0x080fe20000400000 */
[-C--:B------:R-:W-:Y:S01]  /*18ba0*/  FMUL R195, R195, R2.reuse ;  /* 0x00000002c3c37220 */ /* 0x080fe20000400000 */
[----:B------:R-:W-:Y:S01]  /*18bb0*/  ISETP.GT.AND P5, PT, R0, 0x8, P3 ;  /* 0x000000080000780c */ /* 0x000fe20001fa4270 */
[----:B------:R-:W-:Y:S01]  /*18bc0*/  FMUL R194, R194, R2 ;  /* 0x00000002c2c27220 */ /* 0x000fe20000400000 */
[----:B------:R-:W-:Y:S02]  /*18bd0*/  F2FP.F16.F32.PACK_AB R192, RZ, R192 ;  /* 0x000000c0ffc0723e */ /* 0x000fe400000000ff */
[----:B------:R-:W-:Y:S02]  /*18be0*/  F2FP.F16.F32.PACK_AB R193, RZ, R193 ;  /* 0x000000c1ffc1723e */ /* 0x000fe400000000ff */
[----:B------:R-:W-:Y:S01]  /*18bf0*/  F2FP.F16.F32.PACK_AB R195, RZ, R195 ;  /* 0x000000c3ffc3723e */ /* 0x000fe200000000ff */
[----:B------:R0:W-:Y:S01]  /*18c00*/  @P0 STG.E.U16 desc[UR6][R4.64+0x80], R192 ;  /* 0x000080c004000986 */ /* 0x0001e2000c101506 */
[----:B------:R-:W-:-:S03]  /*18c10*/  F2FP.F16.F32.PACK_AB R194, RZ, R194 ;  /* 0x000000c2ffc2723e */ /* 0x000fc600000000ff */
[----:B------:R0:W-:Y:S01]  /*18c20*/  @P4 STG.E.U16 desc[UR6][R4.64+0x82], R193 ;  /* 0x000082c104004986 */ /* 0x0001e2000c101506 */
[----:B------:R-:W-:-:S03]  /*18c30*/  ISETP.GT.AND P0, PT, R3, 0x48, PT ;  /* 0x000000480300780c */ /* 0x000fc60003f04270 */
[----:B------:R0:W-:Y:S01]  /*18c40*/  @P1 STG.E.U16 desc[UR6][R10.64+0x82], R195 ;  /* 0x000082c30a001986 */ /* 0x0001e2000c101506 */
[----:B------:R-:W-:-:S03]  /*18c50*/  ISETP.GT.AND P1, PT, R3, 0x49, PT ;  /* 0x000000490300780c */ /* 0x000fc60003f24270 */
[----:B------:R0:W-:Y:S01]  /*18c60*/  @P5 STG.E.U16 desc[UR6][R10.64+0x80], R194 ;  /* 0x000080c20a005986 */ /* 0x0001e2000c101506 */
[C---:B------:R-:W-:Y:S02]  /*18c70*/  ISETP.GT.AND P5, PT, R0.reuse, RZ, P0 ;  /* 0x000000ff0000720c */ /* 0x040fe400007a4270 */
[----:B------:R-:W-:Y:S01]  /*18c80*/  ISETP.GT.AND P4, PT, R0, RZ, P1 ;  /* 0x000000ff0000720c */ /* 0x000fe20000f84270 */
[-C--:B------:R-:W-:Y:S01]  /*18c90*/  FMUL R196, R196, R2.reuse ;  /* 0x00000002c4c47220 */ /* 0x080fe20000400000 */
        /* <DEDUP_REMOVED lines=10> */
[----:B------:R-:W-:-:S03]  /*18d40*/  F2FP.F16.F32.PACK_AB R199, RZ, R199 ;  /* 0x000000c7ffc7723e */ /* 0x000fc600000000ff */
[----:B------:R0:W-:Y:S01]  /*18d50*/  @P5 STG.E.U16 desc[UR6][R10.64+0x90], R198 ;  /* 0x000090c60a005986 */ /* 0x0001e2000c101506 */
[----:B------:R-:W-:-:S03]  /*18d60*/  ISETP.GT.AND P5, PT, R0, 0x80, P3 ;  /* 0x000000800000780c */ /* 0x000fc60001fa4270 */
[----:B------:R0:W-:Y:S01]  /*18d70*/  @P4 STG.E.U16 desc[UR6][R10.64+0x92], R199 ;  /* 0x000092c70a004986 */ /* 0x0001e2000c101506 */
[C---:B------:R-:W-:Y:S02]  /*18d80*/  ISETP.GT.AND P4, PT, R0.reuse, 0x80, P2 ;  /* 0x000000800000780c */ /* 0x040fe40001784270 */
[----:B------:R-:W-:Y:S01]  /*18d90*/  ISETP.GT.AND P3, PT, R0, 0x88, P3 ;  /* 0x000000880000780c */ /* 0x000fe20001f64270 */
[-C--:B------:R-:W-:Y:S01]  /*18da0*/  FMUL R184, R184, R2.reuse ;  /* 0x00000002b8b87220 */ /* 0x080fe20000400000 */
[-C--:B------:R-:W-:Y:S01]  /*18db0*/  FMUL R185, R185, R2.reuse ;  /* 0x00000002b9b97220 */ /* 0x080fe20000400000 */
[----:B------:R-:W-:-:S03]  /*18dc0*/  FMUL R186, R186, R2 ;  /* 0x00000002baba7220 */ /* 0x000fc60000400000 */
[----:B------:R-:W-:Y:S02]  /*18dd0*/  F2FP.F16.F32.PACK_AB R184, RZ, R184 ;  /* 0x000000b8ffb8723e */ /* 0x000fe400000000ff */
[----:B------:R-:W-:Y:S02]  /*18de0*/  F2FP.F16.F32.PACK_AB R185, RZ, R185 ;  /* 0x000000b9ffb9723e */ /* 0x000fe400000000ff */
[----:B------:R-:W-:Y:S01]  /*18df0*/  F2FP.F16.F32.PACK_AB R186, RZ, R186 ;  /* 0x000000baffba723e */ /* 0x000fe200000000ff */
[----:B------:R0:W-:Y:S01]  /*18e00*/  @P5 STG.E.U16 desc[UR6][R6.64+0x80], R184 ;  /* 0x000080b806005986 */ /* 0x0001e2000c101506 */
[----:B------:R-:W-:-:S03]  /*18e10*/  ISETP.GT.AND P2, PT, R0, 0x88, P2 ;  /* 0x000000880000780c */ /* 0x000fc60001744270 */
[----:B------:R0:W-:Y:S01]  /*18e20*/  @P4 STG.E.U16 desc[UR6][R6.64+0x82], R185 ;  /* 0x000082b906004986 */ /* 0x0001e2000c101506 */
[----:B------:R-:W-:-:S03]  /*18e30*/  FMUL R187, R187, R2 ;  /* 0x00000002bbbb7220 */ /* 0x000fc60000400000 */
[----:B------:R0:W-:Y:S01]  /*18e40*/  @P3 STG.E.U16 desc[UR6][R8.64+0x80], R186 ;  /* 0x000080ba08003986 */ /* 0x0001e2000c101506 */
[C---:B------:R-:W-:Y:S01]  /*18e50*/  ISETP.GT.AND P3, PT, R0.reuse, 0x80, P1 ;  /* 0x000000800000780c */ /* 0x040fe20000f64270 */
[-C--:B------:R-:W-:Y:S01]  /*18e60*/  FMUL R189, R189, R2.reuse ;  /* 0x00000002bdbd7220 */ /* 0x080fe20000400000 */
[C---:B------:R-:W-:Y:S02]  /*18e70*/  ISETP.GT.AND P4, PT, R0.reuse, 0x80, P0 ;  /* 0x000000800000780c */ /* 0x040fe40000784270 */
[----:B------:R-:W-:Y:S01]  /*18e80*/  ISETP.GT.AND P0, PT, R0, 0x88, P0 ;  /* 0x000000880000780c */ /* 0x000fe20000704270 */
[-C--:B------:R-:W-:Y:S01]  /*18e90*/  FMUL R188, R188, R2.reuse ;  /* 0x00000002bcbc7220 */ /* 0x080fe20000400000 */
[----:B------:R-:W-:Y:S01]  /*18ea0*/  ISETP.GT.AND P1, PT, R0, 0x88, P1 ;  /* 0x000000880000780c */ /* 0x000fe20000f24270 */
[-C--:B------:R-:W-:Y:S01]  /*18eb0*/  FMUL R190, R190, R2.reuse ;  /* 0x00000002bebe7220 */ /* 0x080fe20000400000 */
[----:B------:R-:W-:Y:S01]  /*18ec0*/  F2FP.F16.F32.PACK_AB R187, RZ, R187 ;  /* 0x000000bbffbb723e */ /* 0x000fe200000000ff */
[----:B------:R-:W-:Y:S01]  /*18ed0*/  FMUL R191, R191, R2 ;  /* 0x00000002bfbf7220 */ /* 0x000fe20000400000 */
[----:B------:R-:W-:-:S02]  /*18ee0*/  F2FP.F16.F32.PACK_AB R189, RZ, R189 ;  /* 0x000000bdffbd723e */ /* 0x000fc400000000ff */
[----:B------:R-:W-:Y:S01]  /*18ef0*/  F2FP.F16.F32.PACK_AB R188, RZ, R188 ;  /* 0x000000bcffbc723e */ /* 0x000fe200000000ff */
[----:B------:R0:W-:Y:S01]  /*18f00*/  @P2 STG.E.U16 desc[UR6][R8.64+0x82], R187 ;  /* 0x000082bb08002986 */ /* 0x0001e2000c101506 */
[----:B------:R-:W-:Y:S02]  /*18f10*/  F2FP.F16.F32.PACK_AB R190, RZ, R190 ;  /* 0x000000beffbe723e */ /* 0x000fe400000000ff */
[----:B------:R-:W-:Y:S01]  /*18f20*/  F2FP.F16.F32.PACK_AB R191, RZ, R191 ;  /* 0x000000bfffbf723e */ /* 0x000fe200000000ff */
[----:B------:R0:W-:Y:S01]  /*18f30*/  @P3 STG.E.U16 desc[UR6][R6.64+0x92], R189 ;  /* 0x000092bd06003986 */ /* 0x0001e2000c101506 */
[C---:B------:R-:W-:Y:S02]  /*18f40*/  ISETP.GT.AND P3, PT, R3.reuse, 0x50, PT ;  /* 0x000000500300780c */ /* 0x040fe40003f64270 */
[----:B------:R-:W-:Y:S01]  /*18f50*/  ISETP.GT.AND P2, PT, R3, 0x51, PT ;  /* 0x000000510300780c */ /* 0x000fe20003f44270 */
[----:B------:R0:W-:Y:S03]  /*18f60*/  @P4 STG.E.U16 desc[UR6][R6.64+0x90], R188 ;  /* 0x000090bc06004986 */ /* 0x0001e6000c101506 */
[C---:B------:R-:W-:Y:S01]  /*18f70*/  ISETP.GT.AND P4, PT, R0.reuse, RZ, P2 ;  /* 0x000000ff0000720c */ /* 0x040fe20001784270 */
        /* <DEDUP_REMOVED lines=557> */
[----:B------:R-:W-:-:S02]  /*1b250*/  F2FP.F16.F32.PACK_AB R51, RZ, R51 ;  /* 0x00000033ff33723e */ /* 0x000fc400000000ff */
[C---:B------:R-:W-:Y:S01]  /*1b260*/  ISETP.GT.AND P0, PT, R3.reuse, 0xd8, PT ;  /* 0x000000d80300780c */ /* 0x040fe20003f04270 */
[----:B------:R0:W-:Y:S04]  /*1b270*/  @P4 STG.E.U16 desc[UR6][R4.64+0x1a2], R49 ;  /* 0x0001a23104004986 */ /* 0x0001e8000c101506 */
[----:B------:R0:W-:Y:S01]  /*1b280*/  @P1 STG.E.U16 desc[UR6][R10.64+0x1a0], R50 ;  /* 0x0001a0320a001986 */ /* 0x0001e2000c101506 */
[----:B------:R-:W-:Y:S02]  /*1b290*/  ISETP.GT.AND P1, PT, R3, 0xd9, PT ;  /* 0x000000d90300780c */ /* 0x000fe40003f24270 */
[C---:B------:R-:W-:Y:S01]  /*1b2a0*/  ISETP.GT.AND P4, PT, R0.reuse, RZ, P0 ;  /* 0x000000ff0000720c */ /* 0x040fe20000784270 */
[----:B------:R0:W-:Y:S01]  /*1b2b0*/  @P5 STG.E.U16 desc[UR6][R10.64+0x1a2], R51 ;  /* 0x0001a2330a005986 */ /* 0x0001e2000c101506 */
        /* <DEDUP_REMOVED lines=32> */
[C---:B------:R-:W-:Y:S02]  /*1b4c0*/  ISETP.GT.AND P0, PT, R0.reuse, 0x88, P0 ;  /* 0x000000880000780c */ /* 0x040fe40000704270 */
[----:B------:R-:W-:Y:S01]  /*1b4d0*/  ISETP.GT.AND P1, PT, R0, 0x88, P1 ;  /* 0x000000880000780c */ /* 0x000fe20000f24270 */
[-C--:B------:R-:W-:Y:S01]  /*1b4e0*/  FMUL R44, R44, R2.reuse ;  /* 0x000000022c2c7220 */ /* 0x080fe20000400000 */
[-C--:B------:R-:W-:Y:S01]  /*1b4f0*/  FMUL R46, R46, R2.reuse ;  /* 0x000000022e2e7220 */ /* 0x080fe20000400000 */
[----:B------:R-:W-:Y:S01]  /*1b500*/  FMUL R47, R47, R2 ;  /* 0x000000022f2f7220 */ /* 0x000fe20000400000 */
[----:B------:R-:W-:-:S02]  /*1b510*/  F2FP.F16.F32.PACK_AB R43, RZ, R43 ;  /* 0x0000002bff2b723e */ /* 0x000fc400000000ff */
[----:B------:R-:W-:Y:S02]  /*1b520*/  F2FP.F16.F32.PACK_AB R45, RZ, R45 ;  /* 0x0000002dff2d723e */ /* 0x000fe400000000ff */
[----:B------:R-:W-:Y:S01]  /*1b530*/  F2FP.F16.F32.PACK_AB R44, RZ, R44 ;  /* 0x0000002cff2c723e */ /* 0x000fe200000000ff */
[----:B------:R0:W-:Y:S01]  /*1b540*/  @P2 STG.E.U16 desc[UR6][R8.64+0x1a2], R43 ;  /* 0x0001a22b08002986 */ /* 0x0001e2000c101506 */
[----:B------:R-:W-:Y:S02]  /*1b550*/  F2FP.F16.F32.PACK_AB R46, RZ, R46 ;  /* 0x0000002eff2e723e */ /* 0x000fe400000000ff */
[----:B------:R-:W-:Y:S01]  /*1b560*/  F2FP.F16.F32.PACK_AB R47, RZ, R47 ;  /* 0x0000002fff2f723e */ /* 0x000fe200000000ff */
[----:B------:R0:W-:Y:S01]  /*1b570*/  @P3 STG.E.U16 desc[UR6][R6.64+0x1b2], R45 ;  /* 0x0001b22d06003986 */ /* 0x0001e2000c101506 */
[C---:B------:R-:W-:Y:S02]  /*1b580*/  ISETP.GT.AND P2, PT, R3.reuse, 0xe0, PT ;  /* 0x000000e00300780c */ /* 0x040fe40003f44270 */
[----:B------:R-:W-:Y:S01]  /*1b590*/  ISETP.GT.AND P3, PT, R3, 0xe1, PT ;  /* 0x000000e10300780c */ /* 0x000fe20003f64270 */
[----:B------:R0:W-:Y:S04]  /*1b5a0*/  @P4 STG.E.U16 desc[UR6][R6.64+0x1b0], R44 ;  /* 0x0001b02c06004986 */ /* 0x0001e8000c101506 */
[----:B------:R0:W-:Y:S01]  /*1b5b0*/  @P0 STG.E.U16 desc[UR6][R8.64+0x1b0], R46 ;  /* 0x0001b02e08000986 */ /* 0x0001e2000c101506 */
[----:B------:R-:W-:-:S03]  /*1b5c0*/  ISETP.GT.AND P0, PT, R0, RZ, P2 ;  /* 0x000000ff0000720c */ /* 0x000fc60001704270 */
[----:B------:R0:W-:Y:S01]  /*1b5d0*/  @P1 STG.E.U16 desc[UR6][R8.64+0x1b2], R47 ;  /* 0x0001b22f08001986 */ /* 0x0001e2000c101506 */
[----:B------:R-:W-:Y:S01]  /*1b5e0*/  ISETP.GT.AND P1, PT, R0, RZ, P3 ;  /* 0x000000ff0000720c */ /* 0x000fe20001f24270 */
[-C--:B------:R-:W-:Y:S01]  /*1b5f0*/  FMUL R32, R32, R2.reuse ;  /* 0x0000000220207220 */ /* 0x080fe20000400000 */
[-C--:B------:R-:W-:Y:S01]  /*1b600*/  FMUL R33, R33, R2.reuse ;  /* 0x0000000221217220 */ /* 0x080fe20000400000 */
[C---:B------:R-:W-:Y:S02]  /*1b610*/  ISETP.GT.AND P4, PT, R0.reuse, 0x8, P2 ;  /* 0x000000080000780c */ /* 0x040fe40001784270 */
[----:B------:R-:W-:Y:S01]  /*1b620*/  ISETP.GT.AND P5, PT, R0, 0x8, P3 ;  /* 0x000000080000780c */ /* 0x000fe20001fa4270 */
[-C--:B------:R-:W-:Y:S01]  /*1b630*/  FMUL R34, R34, R2.reuse ;  /* 0x0000000222227220 */ /* 0x080fe20000400000 */
[----:B------:R-:W-:Y:S01]  /*1b640*/  FMUL R35, R35, R2 ;  /* 0x0000000223237220 */ /* 0x000fe20000400000 */
[----:B------:R-:W-:Y:S02]  /*1b650*/  F2FP.F16.F32.PACK_AB R32, RZ, R32 ;  /* 0x00000020ff20723e */ /* 0x000fe400000000ff */
[----:B------:R-:W-:-:S02]  /*1b660*/  F2FP.F16.F32.PACK_AB R33, RZ, R33 ;  /* 0x00000021ff21723e */ /* 0x000fc400000000ff */
[----:B------:R-:W-:Y:S01]  /*1b670*/  F2FP.F16.F32.PACK_AB R34, RZ, R34 ;  /* 0x00000022ff22723e */ /* 0x000fe200000000ff */
[----:B------:R0:W-:Y:S01]  /*1b680*/  @P0 STG.E.U16 desc[UR6][R4.64+0x1c0], R32 ;  /* 0x0001c02004000986 */ /* 0x0001e2000c101506 */
[----:B------:R-:W-:Y:S02]  /*1b690*/  F2FP.F16.F32.PACK_AB R35, RZ, R35 ;  /* 0x00000023ff23723e */ /* 0x000fe400000000ff */
[C---:B------:R-:W-:Y:S01]  /*1b6a0*/  ISETP.GT.AND P0, PT, R3.reuse, 0xe9, PT ;  /* 0x000000e90300780c */ /* 0x040fe20003f04270 */
[----:B------:R0:W-:Y:S01]  /*1b6b0*/  @P1 STG.E.U16 desc[UR6][R4.64+0x1c2], R33 ;  /* 0x0001c22104001986 */ /* 0x0001e2000c101506 */
[----:B------:R-:W-:-:S03]  /*1b6c0*/  ISETP.GT.AND P1, PT, R3, 0xe8, PT ;  /* 0x000000e80300780c */ /* 0x000fc60003f24270 */
[----:B------:R0:W-:Y:S01]  /*1b6d0*/  @P4 STG.E.U16 desc[UR6][R10.64+0x1c0], R34 ;  /* 0x0001c0220a004986 */ /* 0x0001e2000c101506 */
[----:B------:R-:W-:-:S03]  /*1b6e0*/  ISETP.GT.AND P4, PT, R0, RZ, P0 ;  /* 0x000000ff0000720c */ /* 0x000fc60000784270 */
[----:B------:R0:W-:Y:S01]  /*1b6f0*/  @P5 STG.E.U16 desc[UR6][R10.64+0x1c2], R35 ;  /* 0x0001c2230a005986 */ /* 0x0001e2000c101506 */
[----:B------:R-:W-:Y:S01]  /*1b700*/  ISETP.GT.AND P5, PT, R0, RZ, P1 ;  /* 0x000000ff0000720c */ /* 0x000fe20000fa4270 */
[-C--:B------:R-:W-:Y:S01]  /*1b710*/  FMUL R36, R36, R2.reuse ;  /* 0x0000000224247220 */ /* 0x080fe20000400000 */
[----:B------:R-:W-:-:S04]  /*1b720*/  FMUL R37, R37, R2 ;  /* 0x0000000225257220 */ /* 0x000fc80000400000 */
[----:B------:R-:W-:Y:S02]  /*1b730*/  F2FP.F16.F32.PACK_AB R36, RZ, R36 ;  /* 0x00000024ff24723e */ /* 0x000fe400000000ff */
[----:B------:R-:W-:Y:S01]  /*1b740*/  F2FP.F16.F32.PACK_AB R37, RZ, R37 ;  /* 0x00000025ff25723e */ /* 0x000fe200000000ff */
[----:B------:R-:W-:-:S04]  /*1b750*/  FMUL R38, R38, R2 ;  /* 0x0000000226267220 */ /* 0x000fc80000400000 */
[----:B------:R0:W-:Y:S01]  /*1b760*/  @P5 STG.E.U16 desc[UR6][R4.64+0x1d0], R36 ;  /* 0x0001d02404005986 */ /* 0x0001e2000c101506 */
[----:B------:R-:W-:-:S03]  /*1b770*/  ISETP.GT.AND P5, PT, R0, 0x8, P1 ;  /* 0x000000080000780c */ /* 0x000fc60000fa4270 */
[----:B------:R0:W-:Y:S01]  /*1b780*/  @P4 STG.E.U16 desc[UR6][R4.64+0x1d2], R37 ;  /* 0x0001d22504004986 */ /* 0x0001e2000c101506 */
[----:B------:R-:W-:Y:S01]  /*1b790*/  ISETP.GT.AND P4, PT, R0, 0x8, P0 ;  /* 0x000000080000780c */ /* 0x000fe20000784270 */
[----:B------:R-:W-:Y:S01]  /*1b7a0*/  FMUL R39, R39, R2 ;  /* 0x0000000227277220 */ /* 0x000fe20000400000 */
[----:B------:R-:W-:-:S04]  /*1b7b0*/  F2FP.F16.F32.PACK_AB R38, RZ, R38 ;  /* 0x00000026ff26723e */ /* 0x000fc800000000ff */
        /* <DEDUP_REMOVED lines=8> */
[----:B------:R-:W-:Y:S02]  /*1b840*/  F2FP.F16.F32.PACK_AB R25, RZ, R25 ;  /* 0x00000019ff19723e */ /* 0x000fe400000000ff */
[C---:B------:R-:W-:Y:S02]  /*1b850*/  ISETP.GT.AND P2, PT, R0.reuse, 0x88, P2 ;  /* 0x000000880000780c */ /* 0x040fe40001744270 */
[C---:B------:R-:W-:Y:S01]  /*1b860*/  ISETP.GT.AND P3, PT, R0.reuse, 0x88, P3 ;  /* 0x000000880000780c */ /* 0x040fe20001f64270 */
[----:B------:R0:W-:Y:S01]  /*1b870*/  @P4 STG.E.U16 desc[UR6][R6.64+0x1c0], R24 ;  /* 0x0001c01806004986 */ /* 0x0001e2000c101506 */
[----:B------:R-:W-:-:S03]  /*1b880*/  ISETP.GT.AND P4, PT, R0, 0x80, P0 ;  /* 0x000000800000780c */ /* 0x000fc60000784270 */
[----:B------:R0:W-:Y:S01]  /*1b890*/  @P5 STG.E.U16 desc[UR6][R6.64+0x1c2], R25 ;  /* 0x0001c21906005986 */ /* 0x0001e2000c101506 */
[----:B------:R-:W-:Y:S01]  /*1b8a0*/  ISETP.GT.AND P5, PT, R0, 0x80, P1 ;  /* 0x000000800000780c */ /* 0x000fe20000fa4270 */
[-C--:B------:R-:W-:Y:S01]  /*1b8b0*/  FMUL R26, R26, R2.reuse ;  /* 0x000000021a1a7220 */ /* 0x080fe20000400000 */
[C---:B------:R-:W-:Y:S01]  /*1b8c0*/  ISETP.GT.AND P1, PT, R0.reuse, 0x88, P1 ;  /* 0x000000880000780c */ /* 0x040fe20000f24270 */
[-C--:B------:R-:W-:Y:S01]  /*1b8d0*/  FMUL R27, R27, R2.reuse ;  /* 0x000000021b1b7220 */ /* 0x080fe20000400000 */
[----:B------:R-:W-:Y:S01]  /*1b8e0*/  ISETP.GT.AND P0, PT, R0, 0x88, P0 ;  /* 0x000000880000780c */ /* 0x000fe20000704270 */
[-C--:B------:R-:W-:Y:S01]  /*1b8f0*/  FMUL R28, R28, R2.reuse ;  /* 0x000000021c1c7220 */ /* 0x080fe20000400000 */
[-C--:B------:R-:W-:Y:S01]  /*1b900*/  FMUL R29, R29, R2.reuse ;  /* 0x000000021d1d7220 */ /* 0x080fe20000400000 */
[-C--:B------:R-:W-:Y:S01]  /*1b910*/  FMUL R30, R30, R2.reuse ;  /* 0x000000021e1e7220 */ /* 0x080fe20000400000 */
[----:B------:R-:W-:Y:S01]  /*1b920*/  FMUL R31, R31, R2 ;  /* 0x000000021f1f7220 */ /* 0x000fe20000400000 */
[----:B------:R-:W-:-:S02]  /*1b930*/  F2FP.F16.F32.PACK_AB R26, RZ, R26 ;  /* 0x0000001aff1a723e */ /* 0x000fc400000000ff */
[----:B------:R-:W-:Y:S02]  /*1b940*/  F2FP.F16.F32.PACK_AB R27, RZ, R27 ;  /* 0x0000001bff1b723e */ /* 0x000fe400000000ff */
[----:B------:R-:W-:Y:S02]  /*1b950*/  F2FP.F16.F32.PACK_AB R28, RZ, R28 ;  /* 0x0000001cff1c723e */ /* 0x000fe400000000ff */
[----:B------:R-:W-:Y:S02]  /*1b960*/  F2FP.F16.F32.PACK_AB R29, RZ, R29 ;  /* 0x0000001dff1d723e */ /* 0x000fe400000000ff */
[----:B------:R-:W-:Y:S02]  /*1b970*/  F2FP.F16.F32.PACK_AB R30, RZ, R30 ;  /* 0x0000001eff1e723e */ /* 0x000fe400000000ff */
[----:B------:R-:W-:Y:S01]  /*1b980*/  F2FP.F16.F32.PACK_AB R31, RZ, R31 ;  /* 0x0000001fff1f723e */ /* 0x000fe200000000ff */
[----:B------:R0:W-:Y:S04]  /*1b990*/  @P2 STG.E.U16 desc[UR6][R8.64+0x1c0], R26 ;  /* 0x0001c01a08002986 */ /* 0x0001e8000c101506 */
[----:B------:R0:W-:Y:S04]  /*1b9a0*/  @P3 STG.E.U16 desc[UR6][R8.64+0x1c2], R27 ;  /* 0x0001c21b08003986 */ /* 0x0001e8000c101506 */
[----:B------:R0:W-:Y:S04]  /*1b9b0*/  @P5 STG.E.U16 desc[UR6][R6.64+0x1d0], R28 ;  /* 0x0001d01c06005986 */ /* 0x0001e8000c101506 */
[----:B------:R0:W-:Y:S04]  /*1b9c0*/  @P4 STG.E.U16 desc[UR6][R6.64+0x1d2], R29 ;  /* 0x0001d21d06004986 */ /* 0x0001e8000c101506 */
[----:B------:R0:W-:Y:S04]  /*1b9d0*/  @P1 STG.E.U16 desc[UR6][R8.64+0x1d0], R30 ;  /* 0x0001d01e08001986 */ /* 0x0001e8000c101506 */
[----:B------:R0:W-:Y:S02]  /*1b9e0*/  @P0 STG.E.U16 desc[UR6][R8.64+0x1d2], R31 ;  /* 0x0001d21f08000986 */ /* 0x0001e4000c101506 */
.L_x_504:
[----:B------:R-:W-:Y:S05]  /*1b9f0*/  BSYNC B0 ;  /* 0x0000000000007941 */ /* 0x000fea0003800000 */
.L_x_28:
[----:B0-----:R-:W2:Y:S04]  /*1ba00*/  LDL.LU R5, [R1+0xb8] ;  /* 0x0000b80001057983 */ /* 0x001ea80000300800 */
[----:B------:R-:W2:Y:S01]  /*1ba10*/  LDL.LU R4, [R1+0xbc] ;  /* 0x0000bc0001047983 */ /* 0x000ea20000300800 */
[----:B------:R-:W-:Y:S01]  /*1ba20*/  ULDC UR4, c[0x0][0xc] ;  /* 0x0000030000047ab9 */ /* 0x000fe20000000800 */
[----:B------:R-:W-:Y:S01]  /*1ba30*/  ULDC UR5, c[0x0][0x10] ;  /* 0x0000040000057ab9 */ /* 0x000fe20000000800 */
[----:B------:R-:W2:Y:S01]  /*1ba40*/  LDC R3, c[0x0][0x14] ;  /* 0x00000500ff037b82 */ /* 0x000ea20000000800 */
[----:B------:R-:W-:Y:S01]  /*1ba50*/  UIMAD.WIDE.U32 UR4, UR4, UR5, URZ ;  /* 0x00000005040472a5 */ /* 0x000fe2000f8e003f */
[----:B------:R0:W5:Y:S01]  /*1ba60*/  LDL R28, [R1+0xd0] ;  /* 0x0000d000011c7983 */ /* 0x0001620000100800 */
[----:B------:R-:W-:Y:S01]  /*1ba70*/  PRMT R0, RZ, 0x7610, R0 ;  /* 0x00007610ff007816 */ /* 0x000fe20000000000 */
[----:B---3--:R-:W-:-:S03]  /*1ba80*/  IMAD.MOV.U32 R19, RZ, RZ, -0x1 ;  /* 0xffffffffff137424 */ /* 0x008fc600078e00ff */
[----:B--2---:R-:W-:-:S04]  /*1ba90*/  IMAD.WIDE.U32 R4, R3, UR4, R4 ;  /* 0x0000000403047c25 */ /* 0x004fc8000f8e0004 */
[----:B------:R-:W-:Y:S01]  /*1baa0*/  IMAD R3, R3, UR5, RZ ;  /* 0x0000000503037c24 */ /* 0x000fe2000f8e02ff */
[----:B------:R-:W-:Y:S01]  /*1bab0*/  ULDC.64 UR4, c[0x0][0x650] ;  /* 0x0001940000047ab9 */ /* 0x000fe20000000a00 */
[----:B------:R-:W-:Y:S01]  /*1bac0*/  IMAD.MOV.U32 R21, RZ, RZ, R4 ;  /* 0x000000ffff157224 */ /* 0x000fe200078e0004 */
[----:B------:R-:W-:Y:S02]  /*1bad0*/  ISETP.GE.U32.AND P0, PT, R4, UR4, PT ;  /* 0x0000000404007c0c */ /* 0x000fe4000bf06070 */
[----:B------:R-:W-:Y:S01]  /*1bae0*/  IADD3 R23, R5, R3, RZ ;  /* 0x0000000305177210 */ /* 0x000fe20007ffe0ff */
[----:B------:R-:W-:-:S03]  /*1baf0*/  IMAD.MOV.U32 R3, RZ, RZ, -0x1 ;  /* 0xffffffffff037424 */ /* 0x000fc600078e00ff */
[----:B------:R-:W-:Y:S01]  /*1bb00*/  ISETP.GE.U32.AND.EX P0, PT, R23, UR5, PT, P0 ;  /* 0x0000000517007c0c */ /* 0x000fe2000bf06100 */
[----:B------:R0:W-:Y:S04]  /*1bb10*/  STL [R1+0xb8], R23 ;  /* 0x0000b81701007387 */ /* 0x0001e80000100800 */
[----:B------:R0:W-:Y:S04]  /*1bb20*/  STL [R1+0xbc], R21 ;  /* 0x0000bc1501007387 */ /* 0x0001e80000100800 */
[----:B------:R0:W-:Y:S04]  /*1bb30*/  STL [R1+0xb4], R3 ;  /* 0x0000b40301007387 */ /* 0x0001e80000100800 */
[----:B------:R-:W-:Y:S05]  /*1bb40*/  @P0 BRA `(.L_x_505) ;  /* 0x0000000400780947 */ /* 0x000fea0003800000 */
[----:B-----5:R-:W2:Y:S01]  /*1bb50*/  S2R R17, SR_CTAID.X ;  /* 0x0000000000117919 */ /* 0x020ea20000002500 */
[----:B----4-:R-:W3:Y:S01]  /*1bb60*/  LDC.64 R10, c[0x0][0x628] ;  /* 0x00018a00ff0a7b82 */ /* 0x010ee20000000a00 */
[----:B------:R-:W-:Y:S01]  /*1bb70*/  ULDC UR4, c[0x0][0x150] ;  /* 0x0000540000047ab9 */ /* 0x000fe20000000800 */
[----:B-1----:R-:W-:Y:S01]  /*1bb80*/  IMAD.MOV.U32 R8, RZ, RZ, R21 ;  /* 0x000000ffff087224 */ /* 0x002fe200078e0015 */
[----:B------:R-:W1:Y:S01]  /*1bb90*/  S2R R19, SR_CTAID.Y ;  /* 0x0000000000137919 */ /* 0x000e620000002600 */
[----:B------:R-:W-:-:S04]  /*1bba0*/  IMAD.MOV.U32 R9, RZ, RZ, R23 ;  /* 0x000000ffff097224 */ /* 0x000fc800078e0017 */
[----:B------:R-:W4:Y:S08]  /*1bbb0*/  LDC R20, c[0x0][0x144] ;  /* 0x00005100ff147b82 */ /* 0x000f300000000800 */
[----:B------:R-:W0:Y:S08]  /*1bbc0*/  LDC R12, c[0x0][0x630] ;  /* 0x00018c00ff0c7b82 */ /* 0x000e300000000800 */
[----:B------:R-:W0:Y:S01]  /*1bbd0*/  LDC.64 R14, c[0x0][0x620] ;  /* 0x00018800ff0e7b82 */ /* 0x000e220000000a00 */
[----:B---3--:R-:W-:-:S04]  /*1bbe0*/  ISETP.NE.U32.AND P0, PT, R10, RZ, PT ;  /* 0x000000ff0a00720c */ /* 0x008fc80003f05070 */
[----:B------:R-:W-:Y:S02]  /*1bbf0*/  ISETP.NE.AND.EX P0, PT, R11, RZ, PT, P0 ;  /* 0x000000ff0b00720c */ /* 0x000fe40003f05300 */
[----:B--2---:R-:W-:-:S05]  /*1bc00*/  I2FP.F32.U32 R0, R17 ;  /* 0x0000001100007245 */ /* 0x004fca0000201000 */
[----:B------:R-:W-:-:S04]  /*1bc10*/  FMUL R0, R0, UR4 ;  /* 0x0000000400007c20 */ /* 0x000fc80008400000 */
[----:B------:R2:W3:Y:S02]  /*1bc20*/  F2I.U32.TRUNC.NTZ R18, R0 ;  /* 0x0000000000127305 */ /* 0x0004e4000020f000 */
[----:B-1--4-:R-:W-:Y:S05]  /*1bc30*/  @!P0 BRA `(.L_x_506) ;  /* 0x0000000000288947 */ /* 0x012fea0003800000 */
[----:B--2---:R-:W0:Y:S02]  /*1bc40*/  LDC R0, c[0x0][0x634] ;  /* 0x00018d00ff007b82 */ /* 0x004e240000000800 */
[----:B0-----:R-:W-:-:S05]  /*1bc50*/  IADD3 R3, P0, R21, R0, RZ ;  /* 0x0000000015037210 */ /* 0x001fca0007f1e0ff */
[----:B------:R-:W-:-:S04]  /*1bc60*/  IMAD.X R13, RZ, RZ, R23, P0 ;  /* 0x000000ffff0d7224 */ /* 0x000fc800000e0617 */
[----:B------:R-:W-:-:S04]  /*1bc70*/  IMAD.WIDE.U32 R4, R13, R10, RZ ;  /* 0x0000000a0d047225 */ /* 0x000fc800078e00ff */
[----:B------:R-:W-:-:S04]  /*1bc80*/  IMAD.WIDE.U32 R6, P0, R3, R11, R4 ;  /* 0x0000000b03067225 */ /* 0x000fc80007800004 */
[----:B------:R-:W-:Y:S01]  /*1bc90*/  IMAD.WIDE.U32 R4, R3, R10, RZ ;  /* 0x0000000a03047225 */ /* 0x000fe200078e00ff */
[----:B------:R-:W-:-:S03]  /*1bca0*/  IADD3.X R9, RZ, RZ, RZ, P0, !PT ;  /* 0x000000ffff097210 */ /* 0x000fc600007fe4ff */
[----:B------:R-:W-:Y:S01]  /*1bcb0*/  IMAD.MOV.U32 R8, RZ, RZ, R7 ;  /* 0x000000ffff087224 */ /* 0x000fe200078e0007 */
[----:B------:R-:W-:-:S05]  /*1bcc0*/  IADD3 RZ, P0, R5, R6, RZ ;  /* 0x0000000605ff7210 */ /* 0x000fca0007f1e0ff */
[----:B------:R-:W-:-:S08]  /*1bcd0*/  IMAD.WIDE.U32.X R8, R13, R11, R8, P0 ;  /* 0x0000000b0d087225 */ /* 0x000fd000000e0408 */
.L_x_506:
[-CC-:B0-----:R-:W-:Y:S01]  /*1bce0*/  SHF.R.U64 R13, R8, R12.reuse, R9.reuse ;  /* 0x0000000c080d7219 */ /* 0x181fe20000001209 */
[----:B------:R-:W0:Y:S01]  /*1bcf0*/  LDC.64 R24, c[0x0][0x640] ;  /* 0x00019000ff187b82 */ /* 0x000e220000000a00 */
[----:B--2---:R-:W-:Y:S01]  /*1bd00*/  SHF.R.U32.HI R0, RZ, R12, R9 ;  /* 0x0000000cff007219 */ /* 0x004fe20000011609 */
[----:B------:R-:W-:Y:S01]  /*1bd10*/  IMAD.MOV.U32 R4, RZ, RZ, R21 ;  /* 0x000000ffff047224 */ /* 0x000fe200078e0015 */
[----:B------:R-:W-:Y:S01]  /*1bd20*/  IADD3 R3, P0, RZ, -R13, RZ ;  /* 0x8000000dff037210 */ /* 0x000fe20007f1e0ff */
[----:B---3--:R-:W-:Y:S01]  /*1bd30*/  IMAD.MOV R18, RZ, RZ, -R18 ;  /* 0x000000ffff127224 */ /* 0x008fe200078e0a12 */
[----:B------:R-:W-:Y:S01]  /*1bd40*/  ULDC UR4, c[0x0][0x154] ;  /* 0x0000550000047ab9 */ /* 0x000fe20000000800 */
[----:B------:R-:W-:Y:S02]  /*1bd50*/  IMAD.MOV.U32 R7, RZ, RZ, 0x1 ;  /* 0x00000001ff077424 */ /* 0x000fe400078e00ff */
[----:B------:R-:W1:Y:S01]  /*1bd60*/  LDC R6, c[0x0][0x618] ;  /* 0x00018600ff067b82 */ /* 0x000e620000000800 */
[----:B------:R-:W-:-:S02]  /*1bd70*/  IMAD.X R5, RZ, RZ, ~R0, P0 ;  /* 0x000000ffff057224 */ /* 0x000fc400000e0e00 */
[----:B------:R-:W-:Y:S02]  /*1bd80*/  IMAD R20, R20, R18, R17 ;  /* 0x0000001214147224 */ /* 0x000fe400078e0211 */
[-C--:B------:R-:W-:Y:S02]  /*1bd90*/  IMAD R0, R5, R14.reuse, RZ ;  /* 0x0000000e05007224 */ /* 0x080fe400078e02ff */
[----:B------:R-:W-:Y:S01]  /*1bda0*/  IMAD.MOV.U32 R5, RZ, RZ, R23 ;  /* 0x000000ffff057224 */ /* 0x000fe200078e0017 */
[----:B------:R-:W2:Y:S01]  /*1bdb0*/  LDC R8, c[0x0][0x608] ;  /* 0x00018200ff087b82 */ /* 0x000ea20000000800 */
[----:B------:R-:W-:-:S04]  /*1bdc0*/  IMAD.WIDE.U32 R4, R3, R14, R4 ;  /* 0x0000000e03047225 */ /* 0x000fc800078e0004 */
[----:B------:R-:W-:-:S03]  /*1bdd0*/  IMAD R3, R3, R15, R0 ;  /* 0x0000000f03037224 */ /* 0x000fc600078e0200 */
[----:B------:R-:W3:Y:S01]  /*1bde0*/  LDC R22, c[0x0][0x658] ;  /* 0x00019600ff167b82 */ /* 0x000ee20000000800 */
[----:B------:R-:W-:Y:S01]  /*1bdf0*/  I2FP.F32.U32 R0, R19 ;  /* 0x0000001300007245 */ /* 0x000fe20000201000 */
[----:B------:R-:W-:Y:S01]  /*1be00*/  IMAD.IADD R3, R5, 0x1, R3 ;  /* 0x0000000105037824 */ /* 0x000fe200078e0203 */
[----:B0-----:R-:W-:-:S03]  /*1be10*/  ISETP.NE.U32.AND P0, PT, R24, RZ, PT ;  /* 0x000000ff1800720c */ /* 0x001fc60003f05070 */
[----:B------:R-:W-:Y:S01]  /*1be20*/  FMUL R0, R0, UR4 ;  /* 0x0000000400007c20 */ /* 0x000fe20008400000 */
[----:B------:R-:W-:Y:S01]  /*1be30*/  MOV R5, 0xffffffff ;  /* 0xffffffff00057802 */ /* 0x000fe20000000f00 */
[----:B------:R-:W0:Y:S01]  /*1be40*/  LDC R18, c[0x0][0x148] ;  /* 0x00005200ff127b82 */ /* 0x000e220000000800 */
[-CC-:B-1----:R-:W-:Y:S01]  /*1be50*/  SHF.R.U64 R12, R4, R6.reuse, R3.reuse ;  /* 0x00000006040c7219 */ /* 0x182fe20000001203 */
[----:B------:R1:W4:Y:S01]  /*1be60*/  F2I.U32.TRUNC.NTZ R14, R0 ;  /* 0x00000000000e7305 */ /* 0x000322000020f000 */
[----:B------:R-:W-:Y:S02]  /*1be70*/  ISETP.NE.AND.EX P0, PT, R25, RZ, PT, P0 ;  /* 0x000000ff1900720c */ /* 0x000fe40003f05300 */
[----:B------:R-:W-:-:S03]  /*1be80*/  SHF.R.U32.HI R3, RZ, R6, R3 ;  /* 0x00000006ff037219 */ /* 0x000fc60000011603 */
[----:B------:R-:W0:Y:S01]  /*1be90*/  LDC R17, c[0x0][0x600] ;  /* 0x00018000ff117b82 */ /* 0x000e220000000800 */
[-CC-:B--2---:R-:W-:Y:S02]  /*1bea0*/  SHF.R.U64 R10, R12, R8.reuse, R3.reuse ;  /* 0x000000080c0a7219 */ /* 0x184fe40000001203 */
[----:B------:R-:W-:-:S05]  /*1beb0*/  SHF.R.U32.HI R3, RZ, R8, R3 ;  /* 0x00000008ff037219 */ /* 0x000fca0000011603 */
[----:B------:R-:W2:Y:S01]  /*1bec0*/  LDC R23, c[0x0][0x648] ;  /* 0x00019200ff177b82 */ /* 0x000ea20000000800 */
[-C--:B---3--:R-:W-:Y:S02]  /*1bed0*/  SHF.L.U32 R4, R5, R22.reuse, RZ ;  /* 0x0000001605047219 */ /* 0x088fe400000006ff */
[-CC-:B------:R-:W-:Y:S02]  /*1bee0*/  SHF.R.U64 R15, R10, R22.reuse, R3.reuse ;  /* 0x000000160a0f7219 */ /* 0x180fe40000001203 */
[----:B------:R-:W-:Y:S02]  /*1bef0*/  SHF.R.U32.HI R5, RZ, R22, R3 ;  /* 0x00000016ff057219 */ /* 0x000fe40000011603 */
[----:B------:R-:W-:Y:S01]  /*1bf00*/  LOP3.LUT R21, RZ, R4, RZ, 0x33, !PT ;  /* 0x00000004ff157212 */ /* 0x000fe200078e33ff */
[----:B------:R-:W3:Y:S01]  /*1bf10*/  LDC R26, c[0x0][0x638] ;  /* 0x00018e00ff1a7b82 */ /* 0x000ee20000000800 */
[----:B------:R-:W-:Y:S01]  /*1bf20*/  SHF.L.U32 R22, R7, R22, RZ ;  /* 0x0000001607167219 */ /* 0x000fe200000006ff */
[----:B------:R-:W-:-:S06]  /*1bf30*/  IMAD.MOV.U32 R4, RZ, RZ, R15 ;  /* 0x000000ffff047224 */ /* 0x000fcc00078e000f */
[----:B------:R-:W0:Y:S01]  /*1bf40*/  LDC R27, c[0x0][0x610] ;  /* 0x00018400ff1b7b82 */ /* 0x000e220000000800 */
[----:B-1--4-:R-:W-:Y:S05]  /*1bf50*/  @!P0 BRA `(.L_x_507) ;  /* 0x0000000000288947 */ /* 0x012fea0003800000 */
[----:B------:R-:W1:Y:S02]  /*1bf60*/  LDC R0, c[0x0][0x64c] ;  /* 0x00019300ff007b82 */ /* 0x000e640000000800 */
[----:B-1----:R-:W-:-:S05]  /*1bf70*/  IADD3 R3, P0, R15, R0, RZ ;  /* 0x000000000f037210 */ /* 0x002fca0007f1e0ff */
        /* <DEDUP_REMOVED lines=8> */
.L_x_507:
[----:B------:R-:W1:Y:S01]  /*1c000*/  LDC R3, c[0x0][0x65c] ;  /* 0x00019700ff037b82 */ /* 0x000e620000000800 */
[----:B--2---:R-:W-:Y:S01]  /*1c010*/  SHF.R.U64 R0, R4, R23, R5 ;  /* 0x0000001704007219 */ /* 0x004fe20000001205 */
[----:B------:R-:W-:Y:S01]  /*1c020*/  IMAD.MOV R14, RZ, RZ, -R14 ;  /* 0x000000ffff0e7224 */ /* 0x000fe200078e0a0e */
[----:B0-----:R-:W-:Y:S01]  /*1c030*/  IADD3 R5, R17, -0x1, RZ ;  /* 0xffffffff11057810 */ /* 0x001fe20007ffe0ff */
[----:B------:R2:W-:Y:S01]  /*1c040*/  STL [R1+0xb4], R13 ;  /* 0x0000b40d01007387 */ /* 0x0005e20000100800 */
[----:B------:R-:W-:Y:S02]  /*1c050*/  IMAD.MOV.U32 R6, RZ, RZ, 0x1 ;  /* 0x00000001ff067424 */ /* 0x000fe400078e00ff */
[----:B------:R-:W-:Y:S01]  /*1c060*/  IMAD.MOV R4, RZ, RZ, -R0 ;  /* 0x000000ffff047224 */ /* 0x000fe200078e0a00 */
[----:B------:R-:W-:Y:S02]  /*1c070*/  LOP3.LUT R5, R12, R5, RZ, 0xc0, !PT ;  /* 0x000000050c057212 */ /* 0x000fe400078ec0ff */
[----:B-1----:R-:W-:-:S02]  /*1c080*/  ISETP.NE.AND P0, PT, R3, 0x1, PT ;  /* 0x000000010300780c */ /* 0x002fc40003f05270 */
[----:B------:R-:W-:-:S05]  /*1c090*/  LOP3.LUT R3, R10, R21, RZ, 0xc0, !PT ;  /* 0x000000150a037212 */ /* 0x000fca00078ec0ff */
[----:B------:R-:W-:Y:S02]  /*1c0a0*/  IMAD R3, R22, R0, R3 ;  /* 0x0000000016037224 */ /* 0x000fe400078e0203 */
[----:B---3--:R-:W-:-:S04]  /*1c0b0*/  IMAD R0, R4, R26, R15 ;  /* 0x0000001a04007224 */ /* 0x008fc800078e020f */
[----:B------:R-:W-:Y:S02]  /*1c0c0*/  @P0 IMAD R20, R18, R14, R19 ;  /* 0x0000000e12140224 */ /* 0x000fe400078e0213 */
[----:B------:R-:W-:Y:S01]  /*1c0d0*/  IMAD R4, R0, R17, R5 ;  /* 0x0000001100047224 */ /* 0x000fe200078e0205 */
[----:B------:R-:W-:Y:S01]  /*1c0e0*/  PRMT R0, R6, 0x7610, R0 ;  /* 0x0000761006007816 */ /* 0x000fe20000000000 */
[----:B------:R-:W-:-:S05]  /*1c0f0*/  IMAD R3, R3, R27, R20 ;  /* 0x0000001b03037224 */ /* 0x000fca00078e0214 */
[----:B------:R-:W-:Y:S02]  /*1c100*/  SEL R28, R3, R4, !P0 ;  /* 0x00000004031c7207 */ /* 0x000fe40004000000 */
[----:B------:R-:W-:-:S03]  /*1c110*/  SEL R19, R4, R3, !P0 ;  /* 0x0000000304137207 */ /* 0x000fc60004000000 */
[----:B------:R2:W-:Y:S04]  /*1c120*/  STL [R1+0xd0], R28 ;  /* 0x0000d01c01007387 */ /* 0x0005e80000100800 */
.L_x_505:
[----:B------:R-:W-:Y:S01]  /*1c130*/  LOP3.LUT P0, RZ, R0, 0xff, RZ, 0xc0, !PT ;  /* 0x000000ff00ff7812 */ /* 0x000fe2000780c0ff */
[----:B-----5:R-:W-:-:S12]  /*1c140*/  IMAD.MOV.U32 R18, RZ, RZ, R28 ;  /* 0x000000ffff127224 */ /* 0x020fd800078e001c */
[----:B------:R-:W-:Y:S05]  /*1c150*/  @P0 BRA `(.L_x_508) ;  /* 0xfffffe4c00c00947 */ /* 0x000fea000383ffff */
[----:B------:R-:W-:Y:S05]  /*1c160*/  EXIT ;  /* 0x000000000000794d */ /* 0x000fea0003800000 */
.L_x_3:
[----:B------:R-:W2:Y:S01]  /*1c170*/  LDL R18, [R1+0xbc] ;  /* 0x0000bc0001127983 */ /* 0x000ea20000100800 */
[----:B0-----:R-:W-:-:S03]  /*1c180*/  ULDC.64 UR4, c[0x0][0x650] ;  /* 0x0001940000047ab9 */ /* 0x001fc60000000a00 */
[----:B------:R-:W3:Y:S01]  /*1c190*/  LDL R19, [R1+0xb8] ;  /* 0x0000b80001137983 */ /* 0x000ee20000100800 */
[----:B------:R-:W-:Y:S01]  /*1c1a0*/  PRMT R5, RZ, 0x7610, R5 ;  /* 0x00007610ff057816 */ /* 0x000fe20000000005 */
[----:B------:R-:W-:Y:S02]  /*1c1b0*/  IMAD.MOV.U32 R7, RZ, RZ, -0x1 ;  /* 0xffffffffff077424 */ /* 0x000fe400078e00ff */
[----:B------:R-:W-:Y:S02]  /*1c1c0*/  IMAD.MOV.U32 R12, RZ, RZ, -0x1 ;  /* 0xffffffffff0c7424 */ /* 0x000fe400078e00ff */
[----:B------:R-:W-:Y:S01]  /*1c1d0*/  IMAD.MOV.U32 R6, RZ, RZ, -0x1 ;  /* 0xffffffffff067424 */ /* 0x000fe200078e00ff */
[----:B--2---:R-:W-:-:S04]  /*1c1e0*/  ISETP.GE.U32.AND P0, PT, R18, UR4, PT ;  /* 0x0000000412007c0c */ /* 0x004fc8000bf06070 */
[----:B---3--:R-:W-:-:S13]  /*1c1f0*/  ISETP.GE.U32.AND.EX P0, PT, R19, UR5, PT, P0 ;  /* 0x0000000513007c0c */ /* 0x008fda000bf06100 */
[----:B------:R-:W-:Y:S05]  /*1c200*/  @P0 BRA `(.L_x_509) ;  /* 0x0000000400680947 */ /* 0x000fea0003800000 */
[----:B------:R-:W0:Y:S01]  /*1c210*/  LDC.64 R12, c[0x0][0x628] ;  /* 0x00018a00ff0c7b82 */ /* 0x000e220000000a00 */
[----:B------:R-:W-:Y:S01]  /*1c220*/  MOV R10, R18 ;  /* 0x00000012000a7202 */ /* 0x000fe20000000f00 */
[----:B------:R-:W-:-:S06]  /*1c230*/  IMAD.MOV.U32 R11, RZ, RZ, R19 ;  /* 0x000000ffff0b7224 */ /* 0x000fcc00078e0013 */
        /* <DEDUP_REMOVED lines=15> */
.L_x_510:
[-CC-:B------:R-:W-:Y:S01]  /*1c330*/  SHF.R.U64 R13, R10, R14.reuse, R11.reuse ;  /* 0x0000000e0a0d7219 */ /* 0x180fe2000000120b */
[----:B------:R-:W0:Y:S01]  /*1c340*/  LDC R12, c[0x0][0x618] ;  /* 0x00018600ff0c7b82 */ /* 0x000e220000000800 */
[----:B------:R-:W-:Y:S01]  /*1c350*/  SHF.R.U32.HI R3, RZ, R14, R11 ;  /* 0x0000000eff037219 */ /* 0x000fe2000001160b */
[----:B------:R-:W-:Y:S01]  /*1c360*/  ULDC UR4, c[0x0][0x150] ;  /* 0x0000540000047ab9 */ /* 0x000fe20000000800 */
[----:B------:R-:W-:Y:S01]  /*1c370*/  IADD3 R5, P0, RZ, -R13, RZ ;  /* 0x8000000dff057210 */ /* 0x000fe20007f1e0ff */
[----:B------:R-:W-:Y:S01]  /*1c380*/  IMAD.MOV.U32 R6, RZ, RZ, R18 ;  /* 0x000000ffff067224 */ /* 0x000fe200078e0012 */
[----:B------:R-:W-:Y:S02]  /*1c390*/  I2FP.F32.U32 R8, R2 ;  /* 0x0000000200087245 */ /* 0x000fe40000201000 */
[----:B------:R-:W-:Y:S01]  /*1c3a0*/  MOV R7, R19 ;  /* 0x0000001300077202 */ /* 0x000fe20000000f00 */
[----:B------:R-:W1:Y:S01]  /*1c3b0*/  LDC.64 R20, c[0x0][0x640] ;  /* 0x00019000ff147b82 */ /* 0x000e620000000a00 */
[----:B------:R-:W-:-:S02]  /*1c3c0*/  IMAD.X R3, RZ, RZ, ~R3, P0 ;  /* 0x000000ffff037224 */ /* 0x000fc400000e0e03 */
[----:B------:R-:W-:Y:S01]  /*1c3d0*/  FMUL R9, R8, UR4 ;  /* 0x0000000408097c20 */ /* 0x000fe20008400000 */
[----:B------:R-:W-:Y:S01]  /*1c3e0*/  ULDC UR4, c[0x0][0x154] ;  /* 0x0000550000047ab9 */ /* 0x000fe20000000800 */
[----:B------:R-:W-:-:S03]  /*1c3f0*/  IMAD.WIDE.U32 R6, R5, R16, R6 ;  /* 0x0000001005067225 */ /* 0x000fc600078e0006 */
[----:B------:R-:W2:Y:S01]  /*1c400*/  LDC R11, c[0x0][0x144] ;  /* 0x00005100ff0b7b82 */ /* 0x000ea20000000800 */
[----:B------:R-:W-:Y:S01]  /*1c410*/  IMAD R8, R3, R16, RZ ;  /* 0x0000001003087224 */ /* 0x000fe200078e02ff */
[----:B------:R-:W3:Y:S03]  /*1c420*/  F2I.U32.TRUNC.NTZ R9, R9 ;  /* 0x0000000900097305 */ /* 0x000ee6000020f000 */
[----:B------:R-:W-:Y:S02]  /*1c430*/  IMAD R3, R5, R17, R8 ;  /* 0x0000001105037224 */ /* 0x000fe400078e0208 */
[----:B------:R-:W-:Y:S01]  /*1c440*/  IMAD.MOV.U32 R8, RZ, RZ, 0x1 ;  /* 0x00000001ff087424 */ /* 0x000fe200078e00ff */
[----:B------:R-:W4:Y:S01]  /*1c450*/  LDC R14, c[0x0][0x608] ;  /* 0x00018200ff0e7b82 */ /* 0x000f220000000800 */
[----:B------:R-:W-:-:S05]  /*1c460*/  IMAD.IADD R3, R7, 0x1, R3 ;  /* 0x0000000107037824 */ /* 0x000fca00078e0203 */
[----:B0-----:R-:W-:Y:S02]  /*1c470*/  SHF.R.U64 R10, R6, R12, R3 ;  /* 0x0000000c060a7219 */ /* 0x001fe40000001203 */
[----:B------:R-:W0:Y:S01]  /*1c480*/  LDC R19, c[0x0][0x658] ;  /* 0x00019600ff137b82 */ /* 0x000e220000000800 */
[----:B------:R-:W-:Y:S01]  /*1c490*/  I2FP.F32.U32 R6, R4 ;  /* 0x0000000400067245 */ /* 0x000fe20000201000 */
[----:B---3--:R-:W-:Y:S01]  /*1c4a0*/  IMAD.MOV R5, RZ, RZ, -R9 ;  /* 0x000000ffff057224 */ /* 0x008fe200078e0a09 */
[----:B-1----:R-:W-:Y:S02]  /*1c4b0*/  ISETP.NE.U32.AND P0, PT, R20, RZ, PT ;  /* 0x000000ff1400720c */ /* 0x002fe40003f05070 */
[----:B------:R-:W-:Y:S01]  /*1c4c0*/  SHF.R.U32.HI R3, RZ, R12, R3 ;  /* 0x0000000cff037219 */ /* 0x000fe20000011603 */
[----:B------:R-:W-:Y:S01]  /*1c4d0*/  FMUL R6, R6, UR4 ;  /* 0x0000000406067c20 */ /* 0x000fe20008400000 */
[----:B------:R-:W-:Y:S01]  /*1c4e0*/  ISETP.NE.AND.EX P0, PT, R21, RZ, PT, P0 ;  /* 0x000000ff1500720c */ /* 0x000fe20003f05300 */
[----:B------:R-:W1:Y:S01]  /*1c4f0*/  LDC R17, c[0x0][0x148] ;  /* 0x00005200ff117b82 */ /* 0x000e620000000800 */
[----:B--2---:R-:W-:-:S02]  /*1c500*/  IMAD R18, R11, R5, R2 ;  /* 0x000000050b127224 */ /* 0x004fc400078e0202 */
[----:B------:R-:W-:-:S05]  /*1c510*/  IMAD.MOV.U32 R12, RZ, RZ, -0x1 ;  /* 0xffffffffff0c7424 */ /* 0x000fca00078e00ff */
[----:B------:R-:W2:Y:S01]  /*1c520*/  LDC R16, c[0x0][0x600] ;  /* 0x00018000ff107b82 */ /* 0x000ea20000000800 */
[-CC-:B----4-:R-:W-:Y:S02]  /*1c530*/  SHF.R.U64 R15, R10, R14.reuse, R3.reuse ;  /* 0x0000000e0a0f7219 */ /* 0x190fe40000001203 */
[----:B------:R-:W-:Y:S02]  /*1c540*/  SHF.R.U32.HI R2, RZ, R14, R3 ;  /* 0x0000000eff027219 */ /* 0x000fe40000011603 */
[----:B------:R3:W4:Y:S03]  /*1c550*/  F2I.U32.TRUNC.NTZ R14, R6 ;  /* 0x00000006000e7305 */ /* 0x000726000020f000 */
[----:B------:R-:W1:Y:S01]  /*1c560*/  LDC R22, c[0x0][0x648] ;  /* 0x00019200ff167b82 */ /* 0x000e620000000800 */
[-C--:B0-----:R-:W-:Y:S02]  /*1c570*/  SHF.L.U32 R5, R12, R19.reuse, RZ ;  /* 0x000000130c057219 */ /* 0x081fe400000006ff */
[----:B------:R-:W-:-:S02]  /*1c580*/  SHF.R.U64 R12, R15, R19, R2 ;  /* 0x000000130f0c7219 */ /* 0x000fc40000001202 */
[-C--:B------:R-:W-:Y:S02]  /*1c590*/  SHF.R.U32.HI R3, RZ, R19.reuse, R2 ;  /* 0x00000013ff037219 */ /* 0x080fe40000011602 */
[----:B------:R-:W-:Y:S01]  /*1c5a0*/  SHF.L.U32 R19, R8, R19, RZ ;  /* 0x0000001308137219 */ /* 0x000fe200000006ff */
[----:B------:R-:W0:Y:S01]  /*1c5b0*/  LDC R23, c[0x0][0x638] ;  /* 0x00018e00ff177b82 */ /* 0x000e220000000800 */
[----:B------:R-:W-:Y:S01]  /*1c5c0*/  LOP3.LUT R24, RZ, R5, RZ, 0x33, !PT ;  /* 0x00000005ff187212 */ /* 0x000fe200078e33ff */
[----:B------:R-:W-:-:S06]  /*1c5d0*/  IMAD.MOV.U32 R2, RZ, RZ, R12 ;  /* 0x000000ffff027224 */ /* 0x000fcc00078e000c */
[----:B------:R-:W0:Y:S01]  /*1c5e0*/  LDC R25, c[0x0][0x610] ;  /* 0x00018400ff197b82 */ /* 0x000e220000000800 */
[----:B---34-:R-:W-:Y:S05]  /*1c5f0*/  @!P0 BRA `(.L_x_511) ;  /* 0x0000000000288947 */ /* 0x018fea0003800000 */
[----:B------:R-:W3:Y:S02]  /*1c600*/  LDC R5, c[0x0][0x64c] ;  /* 0x00019300ff057b82 */ /* 0x000ee40000000800 */
[----:B---3--:R-:W-:-:S05]  /*1c610*/  IADD3 R5, P0, R12, R5, RZ ;  /* 0x000000050c057210 */ /* 0x008fca0007f1e0ff */
        /* <DEDUP_REMOVED lines=8> */
.L_x_511:
[----:B------:R-:W3:Y:S01]  /*1c6a0*/  LDC R5, c[0x0][0x65c] ;  /* 0x00019700ff057b82 */ /* 0x000ee20000000800 */
[----:B-1----:R-:W-:Y:S01]  /*1c6b0*/  SHF.R.U64 R3, R2, R22, R3 ;  /* 0x0000001602037219 */ /* 0x002fe20000001203 */
[----:B--2---:R-:W-:Y:S01]  /*1c6c0*/  VIADD R9, R16, 0xffffffff ;  /* 0xffffffff10097836 */ /* 0x004fe20000000000 */
[----:B------:R-:W-:Y:S01]  /*1c6d0*/  LOP3.LUT R2, R15, R24, RZ, 0xc0, !PT ;  /* 0x000000180f027212 */ /* 0x000fe200078ec0ff */
[----:B------:R-:W-:Y:S02]  /*1c6e0*/  IMAD.MOV R14, RZ, RZ, -R14 ;  /* 0x000000ffff0e7224 */ /* 0x000fe400078e0a0e */
[----:B------:R-:W-:Y:S02]  /*1c6f0*/  IMAD.MOV.U32 R6, RZ, RZ, R13 ;  /* 0x000000ffff067224 */ /* 0x000fe400078e000d */
[----:B------:R-:W-:Y:S01]  /*1c700*/  IMAD R7, R19, R3, R2 ;  /* 0x0000000313077224 */ /* 0x000fe200078e0202 */
[----:B---3--:R-:W-:Y:S01]  /*1c710*/  ISETP.NE.AND P0, PT, R5, 0x1, PT ;  /* 0x000000010500780c */ /* 0x008fe20003f05270 */
[----:B------:R-:W-:Y:S01]  /*1c720*/  IMAD.MOV R5, RZ, RZ, -R3 ;  /* 0x000000ffff057224 */ /* 0x000fe200078e0a03 */
[----:B------:R-:W-:-:S03]  /*1c730*/  LOP3.LUT R3, R10, R9, RZ, 0xc0, !PT ;  /* 0x000000090a037212 */ /* 0x000fc600078ec0ff */
[----:B0-----:R-:W-:Y:S02]  /*1c740*/  IMAD R2, R5, R23, R12 ;  /* 0x0000001705027224 */ /* 0x001fe400078e020c */
[----:B------:R-:W-:Y:S02]  /*1c750*/  IMAD.MOV.U32 R5, RZ, RZ, 0x1 ;  /* 0x00000001ff057424 */ /* 0x000fe400078e00ff */
[----:B------:R-:W-:-:S04]  /*1c760*/  IMAD R2, R2, R16, R3 ;  /* 0x0000001002027224 */ /* 0x000fc800078e0203 */
[----:B------:R-:W-:-:S04]  /*1c770*/  @P0 IMAD R18, R17, R14, R4 ;  /* 0x0000000e11120224 */ /* 0x000fc800078e0204 */
[----:B------:R-:W-:-:S05]  /*1c780*/  IMAD R7, R7, R25, R18 ;  /* 0x0000001907077224 */ /* 0x000fca00078e0212 */
[----:B------:R-:W-:Y:S02]  /*1c790*/  SEL R12, R2, R7, !P0 ;  /* 0x00000007020c7207 */ /* 0x000fe40004000000 */
[----:B------:R-:W-:-:S07]  /*1c7a0*/  SEL R7, R7, R2, !P0 ;  /* 0x0000000207077207 */ /* 0x000fce0004000000 */
.L_x_509:
[----:B------:R-:W-:-:S08]  /*1c7b0*/  NOP ;  /* 0x0000000000007918 */ /* 0x000fd00000000000 */
[----:B------:R-:W0:-:S00]  /*1c7c0*/  USETMAXREG.DEALLOC.CTAPOOL 0x28 ;  /* 0x00000028000079c8 */ /* 0x000e0000080e0500 */
[----:B0-----:R-:W-:-:S13]  /*1c7d0*/  ISETP.NE.AND P0, PT, R0, RZ, PT ;  /* 0x000000ff0000720c */ /* 0x001fda0003f05270 */
[----:B------:R-:W-:Y:S05]  /*1c7e0*/  @P0 EXIT ;  /* 0x000000000000094d */ /* 0x000fea0003800000 */
[----:B------:R-:W-:Y:S01]  /*1c7f0*/  LOP3.LUT P0, RZ, R5, 0xff, RZ, 0xc0, !PT ;  /* 0x000000ff05ff7812 */ /* 0x000fe2000780c0ff */
[----:B------:R-:W-:Y:S01]  /*1c800*/  IMAD.MOV.U32 R0, RZ, RZ, RZ ;  /* 0x000000ffff007224 */ /* 0x000fe200078e00ff */
[----:B------:R-:W-:-:S11]  /*1c810*/  MOV R8, 0x1 ;  /* 0x0000000100087802 */ /* 0x000fd60000000f00 */
[----:B------:R-:W-:Y:S05]  /*1c820*/  @!P0 BRA `(.L_x_512) ;  /* 0x0000000c00588947 */ /* 0x000fea0003800000 */
[----:B------:R-:W2:Y:S01]  /*1c830*/  LDL R2, [R1+0xb0] ;  /* 0x0000b00001027983 */ /* 0x000ea20000100800 */
[----:B------:R-:W0:Y:S01]  /*1c840*/  LDC R0, c[0x0][0x28c] ;  /* 0x0000a300ff007b82 */ /* 0x000e220000000800 */
[----:B------:R-:W-:Y:S01]  /*1c850*/  ULDC UR5, c[0x0][0x600] ;  /* 0x0001800000057ab9 */ /* 0x000fe20000000800 */
[----:B------:R-:W-:Y:S01]  /*1c860*/  ULDC UR4, c[0x0][0xc] ;  /* 0x0000030000047ab9 */ /* 0x000fe20000000800 */
[----:B------:R-:W1:Y:S01]  /*1c870*/  S2R R4, SR_TID.X ;  /* 0x0000000000047919 */ /* 0x000e620000002100 */
[----:B------:R-:W-:Y:S01]  /*1c880*/  UIADD3 UR16, UR5, -0x1, URZ ;  /* 0xffffffff05107890 */ /* 0x000fe2000fffe03f */
[----:B------:R-:W-:Y:S01]  /*1c890*/  BSSY B0, `(.L_x_512) ;  /* 0x00000cf000007945 */ /* 0x000fe20003800000 */
[----:B------:R-:W-:Y:S01]  /*1c8a0*/  ULDC UR6, c[0x0][0x658] ;  /* 0x0001960000067ab9 */ /* 0x000fe20000000800 */
[----:B------:R-:W-:Y:S01]  /*1c8b0*/  ULDC UR5, c[0x0][0x10] ;  /* 0x0000040000057ab9 */ /* 0x000fe20000000800 */
[----:B------:R-:W-:Y:S01]  /*1c8c0*/  UMOV UR7, 0xffffffff ;  /* 0xffffffff00077882 */ /* 0x000fe20000000000 */
[----:B------:R-:W-:Y:S01]  /*1c8d0*/  UMOV UR8, 0x1 ;  /* 0x0000000100087882 */ /* 0x000fe20000000000 */
[----:B------:R-:W-:Y:S01]  /*1c8e0*/  UIMAD.WIDE.U32 UR4, UR4, UR5, URZ ;  /* 0x00000005040472a5 */ /* 0x000fe2000f8e003f */
[----:B------:R-:W-:Y:S01]  /*1c8f0*/  IMAD.MOV.U32 R10, RZ, RZ, 0x1 ;  /* 0x00000001ff0a7424 */ /* 0x000fe200078e00ff */
[----:B------:R-:W-:Y:S01]  /*1c900*/  USHF.L.U32 UR7, UR7, UR6, URZ ;  /* 0x0000000607077299 */ /* 0x000fe2000800063f */
[----:B------:R-:W-:Y:S01]  /*1c910*/  IMAD.MOV.U32 R8, RZ, RZ, 0x1 ;  /* 0x00000001ff087424 */ /* 0x000fe200078e00ff */
[----:B------:R-:W-:-:S02]  /*1c920*/  USHF.L.U32 UR18, UR8, UR6, URZ ;  /* 0x0000000608127299 */ /* 0x000fc4000800063f */
[----:B------:R-:W-:Y:S01]  /*1c930*/  ULOP3.LUT UR17, URZ, UR7, URZ, 0x33, !UPT ;  /* 0x000000073f117292 */ /* 0x000fe2000f8e333f */
[----:B------:R-:W-:Y:S01]  /*1c940*/  ULDC UR6, c[0x0][0x14] ;  /* 0x0000050000067ab9 */ /* 0x000fe20000000800 */
[----:B------:R-:W-:Y:S01]  /*1c950*/  ULDC.64 UR22, c[0x0][0x198] ;  /* 0x0000660000167ab9 */ /* 0x000fe20000000a00 */
[----:B------:R-:W-:Y:S02]  /*1c960*/  UIMAD.WIDE.U32 UR20, UR4, UR6, URZ ;  /* 0x00000006041472a5 */ /* 0x000fe4000f8e003f */
[----:B------:R-:W-:Y:S01]  /*1c970*/  UIMAD UR13, UR5, UR6, URZ ;  /* 0x00000006050d72a4 */ /* 0x000fe2000f8e023f */
[----:B0-----:R-:W-:-:S03]  /*1c980*/  VIADD R0, R0, 0x3f ;  /* 0x0000003f00007836 */ /* 0x001fc60000000000 */
[----:B------:R-:W-:Y:S02]  /*1c990*/  UIADD3 UR13, UR21, UR13, URZ ;  /* 0x0000000d150d7290 */ /* 0x000fe4000fffe03f */
[----:B------:R-:W-:-:S04]  /*1c9a0*/  SHF.R.S32.HI R3, RZ, 0x1f, R0 ;  /* 0x0000001fff037819 */ /* 0x000fc80000011400 */
[----:B------:R-:W-:Y:S01]  /*1c9b0*/  LEA.HI R3, R3, R0, RZ, 0x6 ;  /* 0x0000000003037211 */ /* 0x000fe200078f30ff */
[----:B------:R-:W-:Y:S01]  /*1c9c0*/  IMAD.MOV.U32 R0, RZ, RZ, RZ ;  /* 0x000000ffff007224 */ /* 0x000fe200078e00ff */
[C---:B-1----:R-:W-:Y:S02]  /*1c9d0*/  LOP3.LUT P2, RZ, R4.reuse, 0x7f, RZ, 0xc0, !PT ;  /* 0x0000007f04ff7812 */ /* 0x042fe4000784c0ff */
[----:B------:R-:W-:Y:S02]  /*1c9e0*/  SHF.R.S32.HI R11, RZ, 0x6, R3 ;  /* 0x00000006ff0b7819 */ /* 0x000fe40000011403 */
[----:B------:R-:W-:-:S03]  /*1c9f0*/  LOP3.LUT P0, RZ, R4, 0x1f, RZ, 0xc0, !PT ;  /* 0x0000001f04ff7812 */ /* 0x000fc6000780c0ff */
[----:B------:R-:W-:Y:S01]  /*1ca00*/  VIADD R9, R11, 0x1 ;  /* 0x000000010b097836 */ /* 0x000fe20000000000 */
[----:B------:R-:W-:Y:S02]  /*1ca10*/  PLOP3.LUT P0, PT, P0, P2, PT, 0x8a, 0x0 ;  /* 0x000000000000781c */ /* 0x000fe40000705172 */
[----:B--2---:R-:W-:-:S11]  /*1ca20*/  LOP3.LUT R13, R2, 0x2, RZ, 0xfc, !PT ;  /* 0x00000002020d7812 */ /* 0x004fd600078efcff */
.L_x_524:
[----:B------:R-:W-:-:S03]  /*1ca30*/  UMOV UR4, 0xffffffff ;  /* 0xffffffff00047882 */ /* 0x000fc60000000000 */
[----:B------:R-:W-:Y:S05]  /*1ca40*/  BRA.DIV UR4, `(.L_x_513) ;  /* 0x0000000e04c07947 */ /* 0x000fea000b800000 */
[----:B------:R-:W-:-:S13]  /*1ca50*/  ELECT P6, URZ, PT ;  /* 0x00000000003f782f */ /* 0x000fda00038c0000 */
.L_x_535:
[----:B------:R-:W0:Y:S01]  /*1ca60*/  LDC R2, c[0x0][0x28c] ;  /* 0x0000a300ff027b82 */ /* 0x000e220000000800 */
[----:B------:R-:W-:Y:S01]  /*1ca70*/  BSSY B1, `(.L_x_514) ;  /* 0x0000037000017945 */ /* 0x000fe20003800000 */
[----:B0-----:R-:W-:-:S13]  /*1ca80*/  ISETP.LT.OR P6, PT, R2, 0x1, !P6 ;  /* 0x000000010200780c */ /* 0x001fda00077c1670 */
[----:B------:R-:W-:Y:S05]  /*1ca90*/  @P6 BRA `(.L_x_515) ;  /* 0x0000000000d06947 */ /* 0x000fea0003800000 */
[----:B------:R-:W-:Y:S01]  /*1caa0*/  IMAD R14, R12, 0xf0, RZ ;  /* 0x000000f00c0e7824 */ /* 0x000fe200078e02ff */
[----:B------:R-:W-:Y:S01]  /*1cab0*/  MOV R16, RZ ;  /* 0x000000ff00107202 */ /* 0x000fe20000000f00 */
[----:B------:R-:W-:Y:S02]  /*1cac0*/  IMAD R15, R7, 0xc0, RZ ;  /* 0x000000c0070f7824 */ /* 0x000fe400078e02ff */
[----:B------:R-:W-:Y:S02]  /*1cad0*/  IMAD.MOV.U32 R2, RZ, RZ, R9 ;  /* 0x000000ffff027224 */ /* 0x000fe400078e0009 */
[----:B------:R-:W-:Y:S02]  /*1cae0*/  IMAD.MOV.U32 R3, RZ, RZ, R8 ;  /* 0x000000ffff037224 */ /* 0x000fe400078e0008 */
[----:B------:R-:W-:-:S07]  /*1caf0*/  IMAD.MOV.U32 R4, RZ, RZ, R0 ;  /* 0x000000ffff047224 */ /* 0x000fce00078e0000 */
.L_x_519:
[----:B------:R-:W0:Y:S01]  /*1cb00*/  S2R R12, SR_CgaCtaId ;  /* 0x00000000000c7919 */ /* 0x000e220000008800 */
[----:B------:R-:W-:Y:S01]  /*1cb10*/  MOV R5, 0x400 ;  /* 0x0000040000057802 */ /* 0x000fe20000000f00 */
[----:B------:R-:W1:Y:S03]  /*1cb20*/  @!P2 LDC R7, c[0x0][0x500] ;  /* 0x00014000ff07ab82 */ /* 0x000e660000000800 */
[----:B0-----:R-:W-:Y:S02]  /*1cb30*/  LEA R17, R12, R5, 0x18 ;  /* 0x000000050c117211 */ /* 0x001fe400078ec0ff */
[----:B------:R-:W-:-:S03]  /*1cb40*/  SHF.L.U32 R5, R3, 0x1f, RZ ;  /* 0x0000001f03057819 */ /* 0x000fc600000006ff */
[----:B------:R-:W-:-:S04]  /*1cb50*/  IMAD R12, R4, 0x8, R17 ;  /* 0x00000008040c7824 */ /* 0x000fc800078e0211 */
[----:B------:R-:W0:Y:S02]  /*1cb60*/  SYNCS.PHASECHK.TRANS64.TRYWAIT P1, [R12+URZ+0x20], R5 ;  /* 0x000020050c0075a7 */ /* 0x000e24000802017f */
[----:B01----:R-:W-:Y:S05]  /*1cb70*/  @!P1 BRA `(.L_x_516) ;  /* 0x0000000c00949947 */ /* 0x003fea0003800000 */
.L_x_536:
[----:B0-----:R-:W-:Y:S01]  /*1cb80*/  PRMT R5, R13, 0x9910, RZ ;  /* 0x000099100d057816 */ /* 0x001fe200000000ff */
[----:B------:R0:W-:Y:S03]  /*1cb90*/  @!P2 SYNCS.ARRIVE.TRANS64 RZ, [R12+URZ], R7 ;  /* 0x000000070cffa9a7 */ /* 0x0001e6000800003f */
[----:B------:R-:W-:-:S13]  /*1cba0*/  ISETP.NE.AND P1, PT, R5, 0x2, PT ;  /* 0x000000020500780c */ /* 0x000fda0003f25270 */
[----:B0-----:R-:W-:Y:S05]  /*1cbb0*/  @P1 BRA `(.L_x_517) ;  /* 0x0000000000041947 */ /* 0x001fea0003800000 */
[----:B------:R-:W-:Y:S01]  /*1cbc0*/  BPT.TRAP 0x1 ;  /* 0x000000040000795c */ /* 0x000fe20000300000 */
.L_x_517:
[----:B------:R-:W-:Y:S05]  /*1cbd0*/  @P0 BRA `(.L_x_518) ;  /* 0x0000000000040947 */ /* 0x000fea0003800000 */
[----:B------:R-:W-:Y:S01]  /*1cbe0*/  BPT.TRAP 0x1 ;  /* 0x000000040000795c */ /* 0x000fe20000300000 */
.L_x_518:
[--C-:B------:R-:W-:Y:S01]  /*1cbf0*/  IMAD R5, R4, 0x6000, R17.reuse ;  /* 0x0000600004057824 */ /* 0x100fe200078e0211 */
[----:B------:R-:W-:Y:S01]  /*1cc00*/  R2UR UR9, R12 ;  /* 0x000000000c0972ca */ /* 0x000fe200000e0000 */
[----:B------:R-:W-:Y:S01]  /*1cc10*/  IMAD R17, R4, 0x7800, R17 ;  /* 0x0000780004117824 */ /* 0x000fe200078e0211 */
[----:B------:R-:W-:Y:S01]  /*1cc20*/  UIADD3 UR4, UP0, UR22, 0xf0, URZ ;  /* 0x000000f016047890 */ /* 0x000fe2000ff1e03f */
[----:B------:R-:W-:Y:S01]  /*1cc30*/  VIADD R2, R2, 0xffffffff ;  /* 0xffffffff02027836 */ /* 0x000fe20000000000 */
[----:B------:R-:W-:Y:S01]  /*1cc40*/  R2UR UR5, R5 ;  /* 0x00000000050572ca */ /* 0x000fe200000e0000 */
[----:B------:R-:W-:Y:S01]  /*1cc50*/  UIADD3 UR24, UP1, UR22, 0x1f0, URZ ;  /* 0x000001f016187890 */ /* 0x000fe2000ff3e03f */
[----:B------:R-:W-:Y:S01]  /*1cc60*/  R2UR UR8, R17 ;  /* 0x00000000110872ca */ /* 0x000fe200000e0000 */
[----:B------:R-:W-:Y:S01]  /*1cc70*/  VIADD R4, R4, 0x1 ;  /* 0x0000000104047836 */ /* 0x000fe20000000000 */
[----:B------:R-:W-:Y:S01]  /*1cc80*/  R2UR UR11, R15 ;  /* 0x000000000f0b72ca */ /* 0x000fe200000e0000 */
[----:B------:R-:W-:Y:S01]  /*1cc90*/  UIADD3.X UR25, URZ, UR23, URZ, UP1, !UPT ;  /* 0x000000173f197290 */ /* 0x000fe20008ffe43f */
[----:B------:R-:W-:Y:S01]  /*1cca0*/  R2UR UR10, R16 ;  /* 0x00000000100a72ca */ /* 0x000fe200000e0000 */
[----:B------:R-:W-:Y:S01]  /*1ccb0*/  UMOV UR6, 0x0 ;  /* 0x0000000000067882 */ /* 0x000fe20000000000 */
[----:B------:R-:W-:Y:S01]  /*1ccc0*/  R2UR UR12, R6 ;  /* 0x00000000060c72ca */ /* 0x000fe200000e0000 */
[----:B------:R-:W-:Y:S01]  /*1ccd0*/  UMOV UR7, 0x10000000 ;  /* 0x1000000000077882 */ /* 0x000fe20000000000 */
[----:B------:R-:W-:-:S02]  /*1cce0*/  R2UR UR19, R14 ;  /* 0x000000000e1372ca */ /* 0x000fc400000e0000 */
[----:B------:R-:W-:Y:S01]  /*1ccf0*/  ISETP.GT.AND P3, PT, R2, 0x1, PT ;  /* 0x000000010200780c */ /* 0x000fe20003f64270 */
[----:B------:R-:W-:Y:S01]  /*1cd00*/  UIADD3 UR14, UR5, 0x100, URZ ;  /* 0x00000100050e7890 */ /* 0x000fe2000fffe03f */
[----:B------:R-:W-:Y:S01]  /*1cd10*/  ISETP.NE.AND P1, PT, R4, 0x4, PT ;  /* 0x000000040400780c */ /* 0x000fe20003f25270 */
[----:B------:R-:W-:Y:S01]  /*1cd20*/  UIADD3.X UR5, URZ, UR23, URZ, UP0, !UPT ;  /* 0x000000173f057290 */ /* 0x000fe200087fe43f */
[----:B------:R-:W-:Y:S01]  /*1cd30*/  IADD3 R16, R16, 0x40, RZ ;  /* 0x0000004010107810 */ /* 0x000fe20007ffe0ff */
[----:B------:R-:W-:Y:S01]  /*1cd40*/  UIADD3 UR15, UR8, 0x18100, URZ ;  /* 0x00018100080f7890 */ /* 0x000fe2000fffe03f */
[----:B------:R-:W-:Y:S02]  /*1cd50*/  SEL R12, RZ, 0x1, P1 ;  /* 0x00000001ff0c7807 */ /* 0x000fe40000800000 */
[----:B------:R-:W-:Y:S01]  /*1cd60*/  UMOV UR8, UR14 ;  /* 0x0000000e00087c82 */ /* 0x000fe20008000000 */
[----:B------:R-:W-:Y:S02]  /*1cd70*/  SEL R4, R4, RZ, P1 ;  /* 0x000000ff04047207 */ /* 0x000fe40000800000 */
[----:B------:R-:W-:Y:S01]  /*1cd80*/  LOP3.LUT R3, R3, R12, RZ, 0x3c, !PT ;  /* 0x0000000c03037212 */ /* 0x000fe200078e3cff */
[----:B------:R0:W-:Y:S02]  /*1cd90*/  UTMALDG.3D [UR8], [UR4], desc[UR6] ;  /* 0x00000608040075b4 */ /* 0x0001e40008011000 */
[----:B0-----:R-:W-:Y:S01]  /*1cda0*/  UMOV UR8, UR15 ;  /* 0x0000000f00087c82 */ /* 0x001fe20008000000 */
[----:B------:R-:W-:-:S02]  /*1cdb0*/  UMOV UR11, UR19 ;  /* 0x00000013000b7c82 */ /* 0x000fc40008000000 */
[----:B------:R0:W-:Y:S02]  /*1cdc0*/  UTMALDG.3D [UR8], [UR24], desc[UR6] ;  /* 0x00000608180075b4 */ /* 0x0001e40008011000 */
[----:B0-----:R-:W-:Y:S05]  /*1cdd0*/  @P3 BRA `(.L_x_519) ;  /* 0xfffffffc00483947 */ /* 0x001fea000383ffff */
.L_x_515:
[----:B------:R-:W-:Y:S05]  /*1cde0*/  BSYNC B1 ;  /* 0x0000000000017941 */ /* 0x000fea0003800000 */
.L_x_514:
[----:B------:R-:W2:Y:S01]  /*1cdf0*/  LDL.LU R18, [R1+0xb8] ;  /* 0x0000b80001127983 */ /* 0x000ea20000300800 */
[----:B------:R-:W-:Y:S01]  /*1ce00*/  LOP3.LUT P3, RZ, R10, 0xff, RZ, 0xc0, !PT ;  /* 0x000000ff0aff7812 */ /* 0x000fe2000786c0ff */
[C---:B------:R-:W-:Y:S01]  /*1ce10*/  IMAD.IADD R0, R11.reuse, 0x1, R0 ;  /* 0x000000010b007824 */ /* 0x040fe200078e0200 */
[----:B------:R-:W-:Y:S01]  /*1ce20*/  ULDC.64 UR4, c[0x0][0x650] ;  /* 0x0001940000047ab9 */ /* 0x000fe20000000a00 */
[----:B------:R-:W3:Y:S01]  /*1ce30*/  LDL.LU R17, [R1+0xbc] ;  /* 0x0000bc0001117983 */ /* 0x000ee20000300800 */
[----:B------:R-:W-:Y:S01]  /*1ce40*/  BSSY B1, `(.L_x_520) ;  /* 0x0000071000017945 */ /* 0x000fe20003800000 */
[----:B------:R-:W-:Y:S01]  /*1ce50*/  IMAD.MOV.U32 R7, RZ, RZ, -0x1 ;  /* 0xffffffffff077424 */ /* 0x000fe200078e00ff */
[----:B------:R-:W-:Y:S01]  /*1ce60*/  ISETP.GT.U32.AND P1, PT, R0, 0x3, PT ;  /* 0x000000030000780c */ /* 0x000fe20003f24070 */
[----:B------:R-:W-:Y:S01]  /*1ce70*/  IMAD.MOV.U32 R12, RZ, RZ, -0x1 ;  /* 0xffffffffff0c7424 */ /* 0x000fe200078e00ff */
[----:B------:R-:W-:Y:S01]  /*1ce80*/  SHF.R.U32.HI R2, RZ, 0x2, R0 ;  /* 0x00000002ff027819 */ /* 0x000fe20000011600 */
[----:B------:R-:W-:Y:S01]  /*1ce90*/  IMAD.MOV.U32 R6, RZ, RZ, -0x1 ;  /* 0xffffffffff067424 */ /* 0x000fe200078e00ff */
[----:B------:R-:W-:-:S02]  /*1cea0*/  ISETP.LT.U32.AND P1, PT, R11, 0x4, P1 ;  /* 0x000000040b00780c */ /* 0x000fc40000f21070 */
[----:B------:R-:W-:Y:S01]  /*1ceb0*/  LOP3.LUT R2, R2, 0x1, RZ, 0xc0, !PT ;  /* 0x0000000102027812 */ /* 0x000fe200078ec0ff */
[----:B------:R-:W0:Y:S01]  /*1cec0*/  @P3 S2R R4, SR_CgaCtaId ;  /* 0x0000000000043919 */ /* 0x000e220000008800 */
[----:B------:R-:W-:Y:S02]  /*1ced0*/  @P3 MOV R3, 0x400 ;  /* 0x0000040000033802 */ /* 0x000fe40000000f00 */
[----:B------:R-:W-:Y:S02]  /*1cee0*/  LOP3.LUT R0, R0, 0x3, RZ, 0xc0, !PT ;  /* 0x0000000300007812 */ /* 0x000fe400078ec0ff */
[----:B------:R-:W-:Y:S02]  /*1cef0*/  PRMT R10, RZ, 0x7610, R10 ;  /* 0x00007610ff0a7816 */ /* 0x000fe4000000000a */
[----:B0-----:R-:W-:-:S04]  /*1cf00*/  @P3 LEA R3, R4, R3, 0x18 ;  /* 0x0000000304033211 */ /* 0x001fc800078ec0ff */
[----:B------:R0:W-:Y:S01]  /*1cf10*/  @P3 SYNCS.ARRIVE.TRANS64.A1T0 RZ, [R3+URZ+0x58], RZ ;  /* 0x000058ff03ff39a7 */ /* 0x0001e2000810003f */
[----:B------:R-:W-:-:S04]  /*1cf20*/  ISETP.NE.U32.AND P3, PT, R2, 0x1, PT ;  /* 0x000000010200780c */ /* 0x000fc80003f65070 */
[----:B------:R-:W-:Y:S02]  /*1cf30*/  ISETP.GT.U32.AND P3, PT, R11, 0x3, !P3 ;  /* 0x000000030b00780c */ /* 0x000fe40005f64070 */
[----:B0-----:R-:W-:Y:S02]  /*1cf40*/  SEL R3, RZ, 0x1, !P1 ;  /* 0x00000001ff037807 */ /* 0x001fe40004800000 */
[----:B------:R-:W-:-:S04]  /*1cf50*/  SEL R2, RZ, 0x1, !P3 ;  /* 0x00000001ff027807 */ /* 0x000fc80005800000 */
[----:B------:R-:W-:Y:S02]  /*1cf60*/  LOP3.LUT R8, R2, R8, R3, 0x96, !PT ;  /* 0x0000000802087212 */ /* 0x000fe400078e9603 */
[----:B------:R-:W-:Y:S02]  /*1cf70*/  PRMT R2, RZ, 0x7610, R2 ;  /* 0x00007610ff027816 */ /* 0x000fe40000000002 */
[----:B---3--:R-:W-:-:S04]  /*1cf80*/  IADD3 R17, P4, R17, UR20, RZ ;  /* 0x0000001411117c10 */ /* 0x008fc8000ff9e0ff */
[----:B--2---:R-:W-:Y:S01]  /*1cf90*/  IADD3.X R18, R18, UR13, RZ, P4, !PT ;  /* 0x0000000d12127c10 */ /* 0x004fe2000a7fe4ff */
[----:B------:R0:W-:Y:S01]  /*1cfa0*/  STL [R1+0xbc], R17 ;  /* 0x0000bc1101007387 */ /* 0x0001e20000100800 */
[----:B------:R-:W-:-:S03]  /*1cfb0*/  ISETP.GE.U32.AND P4, PT, R17, UR4, PT ;  /* 0x0000000411007c0c */ /* 0x000fc6000bf86070 */
[----:B------:R0:W-:Y:S01]  /*1cfc0*/  STL [R1+0xb8], R18 ;  /* 0x0000b81201007387 */ /* 0x0001e20000100800 */
[----:B------:R-:W-:-:S13]  /*1cfd0*/  ISETP.GE.U32.AND.EX P1, PT, R18, UR5, PT, P4 ;  /* 0x0000000512007c0c */ /* 0x000fda000bf26140 */
[----:B0-----:R-:W-:Y:S05]  /*1cfe0*/  @P1 BRA `(.L_x_521) ;  /* 0x0000000400581947 */ /* 0x001fea0003800000 */
[----:B------:R-:W-:Y:S01]  /*1cff0*/  ULDC.64 UR4, c[0x0][0x628] ;  /* 0x00018a0000047ab9 */ /* 0x000fe20000000a00 */
[----:B------:R-:W0:Y:S01]  /*1d000*/  S2R R14, SR_CTAID.X ;  /* 0x00000000000e7919 */ /* 0x000e220000002500 */
[----:B------:R-:W-:Y:S01]  /*1d010*/  ISETP.NE.U32.AND P1, PT, RZ, UR4, PT ;  /* 0x00000004ff007c0c */ /* 0x000fe2000bf25070 */
[----:B------:R-:W-:Y:S01]  /*1d020*/  ULDC UR7, c[0x0][0x630] ;  /* 0x00018c0000077ab9 */ /* 0x000fe20000000800 */
[----:B------:R-:W-:Y:S01]  /*1d030*/  IMAD.MOV.U32 R2, RZ, RZ, R17 ;  /* 0x000000ffff027224 */ /* 0x000fe200078e0011 */
[----:B------:R-:W1:Y:S01]  /*1d040*/  S2R R12, SR_CTAID.Y ;  /* 0x00000000000c7919 */ /* 0x000e620000002600 */
[----:B------:R-:W-:Y:S01]  /*1d050*/  ISETP.NE.AND.EX P1, PT, RZ, UR5, PT, P1 ;  /* 0x00000005ff007c0c */ /* 0x000fe2000bf25310 */
[----:B------:R-:W-:-:S12]  /*1d060*/  IMAD.MOV.U32 R3, RZ, RZ, R18 ;  /* 0x000000ffff037224 */ /* 0x000fd800078e0012 */
[----:B------:R-:W-:Y:S05]  /*1d070*/  @!P1 BRA `(.L_x_522) ;  /* 0x0000000000289947 */ /* 0x000fea0003800000 */
[----:B------:R-:W-:Y:S02]  /*1d080*/  ULDC UR6, c[0x0][0x634] ;  /* 0x00018d0000067ab9 */ /* 0x000fe40000000800 */
[----:B------:R-:W-:-:S04]  /*1d090*/  IADD3 R7, P1, R17, UR6, RZ ;  /* 0x0000000611077c10 */ /* 0x000fc8000ff3e0ff */
[----:B------:R-:W-:-:S05]  /*1d0a0*/  IADD3.X R15, RZ, R18, RZ, P1, !PT ;  /* 0x00000012ff0f7210 */ /* 0x000fca0000ffe4ff */
[----:B------:R-:W-:-:S04]  /*1d0b0*/  IMAD.WIDE.U32 R4, R15, UR4, RZ ;  /* 0x000000040f047c25 */ /* 0x000fc8000f8e00ff */
[----:B------:R-:W-:-:S04]  /*1d0c0*/  IMAD.WIDE.U32 R4, P1, R7, UR5, R4 ;  /* 0x0000000507047c25 */ /* 0x000fc8000f820004 */
[----:B------:R-:W-:-:S04]  /*1d0d0*/  IMAD.WIDE.U32 R6, R7, UR4, RZ ;  /* 0x0000000407067c25 */ /* 0x000fc8000f8e00ff */
[----:B------:R-:W-:Y:S01]  /*1d0e0*/  IMAD.X R3, RZ, RZ, RZ, P1 ;  /* 0x000000ffff037224 */ /* 0x000fe200008e06ff */
[----:B------:R-:W-:Y:S01]  /*1d0f0*/  IADD3 RZ, P1, R7, R4, RZ ;  /* 0x0000000407ff7210 */ /* 0x000fe20007f3e0ff */
[----:B------:R-:W-:-:S04]  /*1d100*/  IMAD.MOV.U32 R2, RZ, RZ, R5 ;  /* 0x000000ffff027224 */ /* 0x000fc800078e0005 */
[----:B------:R-:W-:-:S08]  /*1d110*/  IMAD.WIDE.U32.X R2, R15, UR5, R2, P1 ;  /* 0x000000050f027c25 */ /* 0x000fd000088e0402 */
.L_x_522:
[--C-:B------:R-:W-:Y:S01]  /*1d120*/  SHF.R.U64 R6, R2, UR7, R3.reuse ;  /* 0x0000000702067c19 */ /* 0x100fe20008001203 */
[----:B------:R-:W-:Y:S01]  /*1d130*/  ULDC.64 UR4, c[0x0][0x620] ;  /* 0x0001880000047ab9 */ /* 0x000fe20000000a00 */
[----:B------:R-:W-:Y:S01]  /*1d140*/  SHF.R.U32.HI R2, RZ, UR7, R3 ;  /* 0x00000007ff027c19 */ /* 0x000fe20008011603 */
[----:B------:R-:W-:Y:S01]  /*1d150*/  IMAD.MOV.U32 R3, RZ, RZ, R18 ;  /* 0x000000ffff037224 */ /* 0x000fe200078e0012 */
[----:B------:R-:W-:Y:S01]  /*1d160*/  IADD3 R5, P1, RZ, -R6, RZ ;  /* 0x80000006ff057210 */ /* 0x000fe20007f3e0ff */
[----:B------:R-:W2:Y:S01]  /*1d170*/  LDC R21, c[0x0][0x144] ;  /* 0x00005100ff157b82 */ /* 0x000ea20000000800 */
[----:B0-----:R-:W-:Y:S01]  /*1d180*/  I2FP.F32.U32 R7, R14 ;  /* 0x0000000e00077245 */ /* 0x001fe20000201000 */
[----:B------:R-:W-:Y:S01]  /*1d190*/  ULDC.64 UR8, c[0x0][0x640] ;  /* 0x0001900000087ab9 */ /* 0x000fe20000000a00 */
[----:B------:R-:W-:Y:S01]  /*1d1a0*/  ULDC UR6, c[0x0][0x608] ;  /* 0x0001820000067ab9 */ /* 0x000fe20000000800 */
[----:B------:R-:W-:Y:S01]  /*1d1b0*/  IMAD.X R2, RZ, RZ, ~R2, P1 ;  /* 0x000000ffff027224 */ /* 0x000fe200008e0e02 */
[----:B------:R-:W-:-:S03]  /*1d1c0*/  ISETP.NE.U32.AND P1, PT, RZ, UR8, PT ;  /* 0x00000008ff007c0c */ /* 0x000fc6000bf25070 */
[----:B------:R-:W-:Y:S01]  /*1d1d0*/  IMAD R4, R2, UR4, RZ ;  /* 0x0000000402047c24 */ /* 0x000fe2000f8e02ff */
[----:B------:R-:W-:Y:S01]  /*1d1e0*/  ISETP.NE.AND.EX P1, PT, RZ, UR9, PT, P1 ;  /* 0x00000009ff007c0c */ /* 0x000fe2000bf25310 */
[----:B------:R-:W-:Y:S02]  /*1d1f0*/  IMAD.MOV.U32 R2, RZ, RZ, R17 ;  /* 0x000000ffff027224 */ /* 0x000fe400078e0011 */
[----:B------:R-:W0:Y:S02]  /*1d200*/  LDC R17, c[0x0][0x148] ;  /* 0x00005200ff117b82 */ /* 0x000e240000000800 */
[----:B------:R-:W-:Y:S01]  /*1d210*/  IMAD.WIDE.U32 R2, R5, UR4, R2 ;  /* 0x0000000405027c25 */ /* 0x000fe2000f8e0002 */
[----:B------:R-:W-:-:S03]  /*1d220*/  ULDC UR4, c[0x0][0x150] ;  /* 0x0000540000047ab9 */ /* 0x000fc60000000800 */
[----:B------:R-:W-:Y:S02]  /*1d230*/  IMAD R5, R5, UR5, R4 ;  /* 0x0000000505057c24 */ /* 0x000fe4000f8e0204 */
[----:B------:R-:W-:Y:S01]  /*1d240*/  FMUL R4, R7, UR4 ;  /* 0x0000000407047c20 */ /* 0x000fe20008400000 */
[----:B------:R-:W-:Y:S01]  /*1d250*/  ULDC UR4, c[0x0][0x618] ;  /* 0x0001860000047ab9 */ /* 0x000fe20000000800 */
[----:B------:R-:W-:Y:S01]  /*1d260*/  ULDC UR5, c[0x0][0x154] ;  /* 0x0000550000057ab9 */ /* 0x000fe20000000800 */
[----:B------:R-:W-:-:S03]  /*1d270*/  IMAD.IADD R3, R3, 0x1, R5 ;  /* 0x0000000103037824 */ /* 0x000fc600078e0205 */
[----:B------:R-:W3:Y:S02]  /*1d280*/  F2I.U32.TRUNC.NTZ R4, R4 ;  /* 0x0000000400047305 */ /* 0x000ee4000020f000 */
[----:B------:R-:W-:Y:S02]  /*1d290*/  SHF.R.U64 R7, R2, UR4, R3 ;  /* 0x0000000402077c19 */ /* 0x000fe40008001203 */
[----:B-1----:R-:W-:-:S05]  /*1d2a0*/  I2FP.F32.U32 R2, R12 ;  /* 0x0000000c00027245 */ /* 0x002fca0000201000 */
[----:B------:R-:W-:Y:S01]  /*1d2b0*/  FMUL R18, R2, UR5 ;  /* 0x0000000502127c20 */ /* 0x000fe20008400000 */
[----:B------:R-:W-:Y:S01]  /*1d2c0*/  SHF.R.U32.HI R2, RZ, UR4, R3 ;  /* 0x00000004ff027c19 */ /* 0x000fe20008011603 */
[----:B------:R-:W-:-:S03]  /*1d2d0*/  ULDC UR4, c[0x0][0x658] ;  /* 0x0001960000047ab9 */ /* 0x000fc60000000800 */
[--C-:B------:R-:W-:Y:S01]  /*1d2e0*/  SHF.R.U64 R16, R7, UR6, R2.reuse ;  /* 0x0000000607107c19 */ /* 0x100fe20008001202 */
[----:B------:R-:W1:Y:S01]  /*1d2f0*/  F2I.U32.TRUNC.NTZ R18, R18 ;  /* 0x0000001200127305 */ /* 0x000e62000020f000 */
[----:B------:R-:W-:Y:S02]  /*1d300*/  SHF.R.U32.HI R3, RZ, UR6, R2 ;  /* 0x00000006ff037c19 */ /* 0x000fe40008011602 */
[----:B---3--:R-:W-:Y:S02]  /*1d310*/  IADD3 R4, -R4, RZ, RZ ;  /* 0x000000ff04047210 */ /* 0x008fe40007ffe1ff */
[--C-:B------:R-:W-:Y:S02]  /*1d320*/  SHF.R.U64 R15, R16, UR4, R3.reuse ;  /* 0x00000004100f7c19 */ /* 0x100fe40008001203 */
[----:B------:R-:W-:Y:S01]  /*1d330*/  SHF.R.U32.HI R19, RZ, UR4, R3 ;  /* 0x00000004ff137c19 */ /* 0x000fe20008011603 */
[----:B--2---:R-:W-:Y:S02]  /*1d340*/  IMAD R14, R21, R4, R14 ;  /* 0x00000004150e7224 */ /* 0x004fe400078e020e */
[----:B------:R-:W-:-:S02]  /*1d350*/  IMAD.MOV.U32 R2, RZ, RZ, R15 ;  /* 0x000000ffff027224 */ /* 0x000fc400078e000f */
[----:B------:R-:W-:Y:S01]  /*1d360*/  IMAD.MOV.U32 R3, RZ, RZ, R19 ;  /* 0x000000ffff037224 */ /* 0x000fe200078e0013 */
[----:B------:R-:W-:Y:S06]  /*1d370*/  @!P1 BRA `(.L_x_523) ;  /* 0x0000000000289947 */ /* 0x000fec0003800000 */
[----:B------:R-:W-:Y:S02]  /*1d380*/  ULDC UR4, c[0x0][0x64c] ;  /* 0x0001930000047ab9 */ /* 0x000fe40000000800 */
[----:B------:R-:W-:-:S05]  /*1d390*/  IADD3 R3, P1, R15, UR4, RZ ;  /* 0x000000040f037c10 */ /* 0x000fca000ff3e0ff */
[----:B------:R-:W-:-:S04]  /*1d3a0*/  IMAD.X R19, RZ, RZ, R19, P1 ;  /* 0x000000ffff137224 */ /* 0x000fc800008e0613 */
[----:B------:R-:W-:-:S04]  /*1d3b0*/  IMAD.WIDE.U32 R4, R19, UR8, RZ ;  /* 0x0000000813047c25 */ /* 0x000fc8000f8e00ff */
[----:B------:R-:W-:-:S04]  /*1d3c0*/  IMAD.WIDE.U32 R4, P1, R3, UR9, R4 ;  /* 0x0000000903047c25 */ /* 0x000fc8000f820004 */
[----:B------:R-:W-:-:S04]  /*1d3d0*/  IMAD.WIDE.U32 R2, R3, UR8, RZ ;  /* 0x0000000803027c25 */ /* 0x000fc8000f8e00ff */
[----:B------:R-:W-:Y:S01]  /*1d3e0*/  IMAD.MOV.U32 R2, RZ, RZ, R5 ;  /* 0x000000ffff027224 */ /* 0x000fe200078e0005 */
[----:B------:R-:W-:Y:S01]  /*1d3f0*/  IADD3 RZ, P3, R3, R4, RZ ;  /* 0x0000000403ff7210 */ /* 0x000fe20007f7e0ff */
[----:B------:R-:W-:-:S04]  /*1d400*/  IMAD.X R3, RZ, RZ, RZ, P1 ;  /* 0x000000ffff037224 */ /* 0x000fc800008e06ff */
[----:B------:R-:W-:-:S08]  /*1d410*/  IMAD.WIDE.U32.X R2, R19, UR9, R2, P3 ;  /* 0x0000000913027c25 */ /* 0x000fd000098e0402 */
.L_x_523:
[----:B------:R-:W2:Y:S01]  /*1d420*/  LDC R4, c[0x0][0x65c] ;  /* 0x00019700ff047b82 */ /* 0x000ea20000000800 */
[----:B------:R-:W-:Y:S01]  /*1d430*/  ULDC UR4, c[0x0][0x648] ;  /* 0x0001920000047ab9 */ /* 0x000fe20000000800 */
[----:B------:R-:W-:Y:S01]  /*1d440*/  LOP3.LUT R16, R16, UR17, RZ, 0xc0, !PT ;  /* 0x0000001110107c12 */ /* 0x000fe2000f8ec0ff */
[----:B-1----:R-:W-:Y:S01]  /*1d450*/  IMAD.MOV R18, RZ, RZ, -R18 ;  /* 0x000000ffff127224 */ /* 0x002fe200078e0a12 */
[----:B------:R-:W-:Y:S01]  /*1d460*/  SHF.R.U64 R3, R2, UR4, R3 ;  /* 0x0000000402037c19 */ /* 0x000fe20008001203 */
[----:B------:R-:W-:Y:S01]  /*1d470*/  ULDC UR4, c[0x0][0x638] ;  /* 0x00018e0000047ab9 */ /* 0x000fe20000000800 */
[----:B------:R-:W-:Y:S02]  /*1d480*/  ULDC UR5, c[0x0][0x610] ;  /* 0x0001840000057ab9 */ /* 0x000fe40000000800 */
[C---:B------:R-:W-:Y:S01]  /*1d490*/  IADD3 R2, -R3.reuse, RZ, RZ ;  /* 0x000000ff03027210 */ /* 0x040fe20007ffe1ff */
[----:B------:R-:W-:-:S04]  /*1d4a0*/  IMAD R3, R3, UR18, R16 ;  /* 0x0000001203037c24 */ /* 0x000fc8000f8e0210 */
[----:B------:R-:W-:Y:S01]  /*1d4b0*/  IMAD R15, R2, UR4, R15 ;  /* 0x00000004020f7c24 */ /* 0x000fe2000f8e020f */
[----:B------:R-:W-:Y:S01]  /*1d4c0*/  ULDC UR4, c[0x0][0x600] ;  /* 0x0001800000047ab9 */ /* 0x000fe20000000800 */
[----:B------:R-:W-:Y:S01]  /*1d4d0*/  IMAD.MOV.U32 R2, RZ, RZ, 0x1 ;  /* 0x00000001ff027424 */ /* 0x000fe200078e00ff */
[----:B--2---:R-:W-:Y:S02]  /*1d4e0*/  ISETP.NE.AND P1, PT, R4, 0x1, PT ;  /* 0x000000010400780c */ /* 0x004fe40003f25270 */
[----:B------:R-:W-:-:S05]  /*1d4f0*/  LOP3.LUT R4, R7, UR16, RZ, 0xc0, !PT ;  /* 0x0000001007047c12 */ /* 0x000fca000f8ec0ff */
[----:B------:R-:W-:-:S06]  /*1d500*/  IMAD R15, R15, UR4, R4 ;  /* 0x000000040f0f7c24 */ /* 0x000fcc000f8e0204 */
[----:B0-----:R-:W-:-:S04]  /*1d510*/  @P1 IMAD R14, R17, R18, R12 ;  /* 0x00000012110e1224 */ /* 0x001fc800078e020c */
[----:B------:R-:W-:-:S05]  /*1d520*/  IMAD R14, R3, UR5, R14 ;  /* 0x00000005030e7c24 */ /* 0x000fca000f8e020e */
[----:B------:R-:W-:Y:S02]  /*1d530*/  SEL R12, R15, R14, !P1 ;  /* 0x0000000e0f0c7207 */ /* 0x000fe40004800000 */
[----:B------:R-:W-:-:S07]  /*1d540*/  SEL R7, R14, R15, !P1 ;  /* 0x0000000f0e077207 */ /* 0x000fce0004800000 */
.L_x_521:
[----:B------:R-:W-:Y:S05]  /*1d550*/  BSYNC B1 ;  /* 0x0000000000017941 */ /* 0x000fea0003800000 */
.L_x_520:
[----:B------:R-:W-:-:S13]  /*1d560*/  LOP3.LUT P1, RZ, R2, 0xff, RZ, 0xc0, !PT ;  /* 0x000000ff02ff7812 */ /* 0x000fda000782c0ff */
[----:B------:R-:W-:Y:S05]  /*1d570*/  @P1 BRA `(.L_x_524) ;  /* 0xfffffff4002c1947 */ /* 0x000fea000383ffff */
[----:B------:R-:W-:Y:S05]  /*1d580*/  BSYNC B0 ;  /* 0x0000000000007941 */ /* 0x000fea0003800000 */
.L_x_512:
[----:B------:R-:W-:-:S03]  /*1d590*/  UMOV UR4, 0xffffffff ;  /* 0xffffffff00047882 */ /* 0x000fc60000000000 */
[----:B------:R-:W-:Y:S05]  /*1d5a0*/  BRA.DIV UR4, `(.L_x_525) ;  /* 0x00000006041c7947 */ /* 0x000fea000b800000 */
[----:B------:R-:W-:-:S13]  /*1d5b0*/  ELECT P6, URZ, PT ;  /* 0x00000000003f782f */ /* 0x000fda00038c0000 */
.L_x_539:
[----:B------:R-:W-:Y:S04]  /*1d5c0*/  BSSY B0, `(.L_x_526) ;  /* 0x000002c000007945 */ /* 0x000fe80003800000 */
[----:B------:R-:W-:Y:S05]  /*1d5d0*/  @!P6 BRA `(.L_x_527) ;  /* 0x0000000000a8e947 */ /* 0x000fea0003800000 */
[----:B------:R-:W2:Y:S02]  /*1d5e0*/  LDL.LU R2, [R1+0xb0] ;  /* 0x0000b00001027983 */ /* 0x000ea40000300800 */
[----:B--2---:R-:W-:-:S04]  /*1d5f0*/  LOP3.LUT R2, R2, 0x2, RZ, 0xfc, !PT ;  /* 0x0000000202027812 */ /* 0x004fc800078efcff */
[----:B------:R-:W-:-:S13]  /*1d600*/  ISETP.NE.AND P0, PT, R2, 0x3, PT ;  /* 0x000000030200780c */ /* 0x000fda0003f05270 */
[----:B------:R-:W-:Y:S05]  /*1d610*/  @!P0 BRA `(.L_x_528) ;  /* 0x0000000000048947 */ /* 0x000fea0003800000 */
[----:B------:R-:W-:Y:S01]  /*1d620*/  BPT.TRAP 0x1 ;  /* 0x000000040000795c */ /* 0x000fe20000300000 */
.L_x_528:
[----:B------:R-:W0:Y:S01]  /*1d630*/  S2R R3, SR_CgaCtaId ;  /* 0x0000000000037919 */ /* 0x000e220000008800 */
[----:B------:R-:W-:-:S04]  /*1d640*/  MOV R2, 0x400 ;  /* 0x0000040000027802 */ /* 0x000fc80000000f00 */
[----:B0-----:R-:W-:Y:S02]  /*1d650*/  LEA R3, R3, R2, 0x18 ;  /* 0x0000000203037211 */ /* 0x001fe400078ec0ff */
[----:B------:R-:W-:-:S03]  /*1d660*/  SHF.L.U32 R2, R8, 0x1f, RZ ;  /* 0x0000001f08027819 */ /* 0x000fc600000006ff */
[----:B------:R-:W-:-:S04]  /*1d670*/  VIADD R3, R3, 0x20 ;  /* 0x0000002003037836 */ /* 0x000fc80000000000 */
[C---:B------:R-:W-:Y:S02]  /*1d680*/  IMAD R7, R0.reuse, 0x8, R3 ;  /* 0x0000000800077824 */ /* 0x040fe400078e0203 */
[----:B------:R-:W-:Y:S02]  /*1d690*/  VIADD R0, R0, 0x1 ;  /* 0x0000000100007836 */ /* 0x000fe40000000000 */
[----:B------:R-:W0:Y:S03]  /*1d6a0*/  SYNCS.PHASECHK.TRANS64.TRYWAIT P0, [R7+URZ], R2 ;  /* 0x00000002070075a7 */ /* 0x000e26000800017f */
[----:B------:R-:W-:-:S04]  /*1d6b0*/  ISETP.NE.AND P1, PT, R0, 0x4, PT ;  /* 0x000000040000780c */ /* 0x000fc80003f25270 */
[----:B------:R-:W-:Y:S02]  /*1d6c0*/  SEL R5, RZ, 0x1, P1 ;  /* 0x00000001ff057807 */ /* 0x000fe40000800000 */
[----:B------:R-:W-:Y:S02]  /*1d6d0*/  SEL R0, R0, RZ, P1 ;  /* 0x000000ff00007207 */ /* 0x000fe40000800000 */
[----:B------:R-:W-:-:S03]  /*1d6e0*/  LOP3.LUT R5, R8, R5, RZ, 0x3c, !PT ;  /* 0x0000000508057212 */ /* 0x000fc600078e3cff */
[----:B------:R-:W-:Y:S01]  /*1d6f0*/  IMAD R9, R0, 0x8, R3 ;  /* 0x0000000800097824 */ /* 0x000fe200078e0203 */
[----:B------:R-:W-:Y:S01]  /*1d700*/  SHF.L.U32 R4, R5, 0x1f, RZ ;  /* 0x0000001f05047819 */ /* 0x000fe200000006ff */
[----:B0-----:R-:W-:Y:S06]  /*1d710*/  @!P0 BRA `(.L_x_529) ;  /* 0x0000000000e08947 */ /* 0x001fec0003800000 */
.L_x_540:
[----:B------:R-:W1:Y:S01]  /*1d720*/  SYNCS.PHASECHK.TRANS64.TRYWAIT P0, [R9+URZ], R4 ;  /* 0x00000004090075a7 */ /* 0x000e62000800017f */
[----:B------:R-:W-:-:S05]  /*1d730*/  VIADD R0, R0, 0x1 ;  /* 0x0000000100007836 */ /* 0x000fca0000000000 */
[----:B------:R-:W-:-:S04]  /*1d740*/  ISETP.NE.AND P1, PT, R0, 0x4, PT ;  /* 0x000000040000780c */ /* 0x000fc80003f25270 */
[----:B0-----:R-:W-:Y:S02]  /*1d750*/  SEL R2, RZ, 0x1, P1 ;  /* 0x00000001ff027807 */ /* 0x001fe40000800000 */
[----:B------:R-:W-:Y:S02]  /*1d760*/  SEL R0, R0, RZ, P1 ;  /* 0x000000ff00007207 */ /* 0x000fe40000800000 */
[----:B------:R-:W-:Y:S02]  /*1d770*/  LOP3.LUT R7, R5, R2, RZ, 0x3c, !PT ;  /* 0x0000000205077212 */ /* 0x000fe400078e3cff */
[----:B------:R-:W-:Y:S02]  /*1d780*/  LEA R6, R0, R3, 0x3 ;  /* 0x0000000300067211 */ /* 0x000fe400078e18ff */
[----:B------:R-:W-:Y:S01]  /*1d790*/  SHF.L.U32 R5, R7, 0x1f, RZ ;  /* 0x0000001f07057819 */ /* 0x000fe200000006ff */
[----:B-1----:R-:W-:Y:S06]  /*1d7a0*/  @!P0 BRA `(.L_x_530) ;  /* 0x0000000000d08947 */ /* 0x002fec0003800000 */
.L_x_541:
[----:B------:R-:W1:Y:S01]  /*1d7b0*/  SYNCS.PHASECHK.TRANS64.TRYWAIT P0, [R6+URZ], R5 ;  /* 0x00000005060075a7 */ /* 0x000e62000800017f */
[----:B------:R-:W-:-:S05]  /*1d7c0*/  VIADD R0, R0, 0x1 ;  /* 0x0000000100007836 */ /* 0x000fca0000000000 */
[----:B------:R-:W-:-:S04]  /*1d7d0*/  ISETP.NE.AND P1, PT, R0, 0x4, PT ;  /* 0x000000040000780c */ /* 0x000fc80003f25270 */
[----:B------:R-:W-:Y:S02]  /*1d7e0*/  SEL R2, RZ, 0x1, P1 ;  /* 0x00000001ff027807 */ /* 0x000fe40000800000 */
[----:B------:R-:W-:Y:S02]  /*1d7f0*/  SEL R0, R0, RZ, P1 ;  /* 0x000000ff00007207 */ /* 0x000fe40000800000 */
[----:B------:R-:W-:Y:S01]  /*1d800*/  LOP3.LUT R2, R7, R2, RZ, 0x3c, !PT ;  /* 0x0000000207027212 */ /* 0x000fe200078e3cff */
[----:B-1----:R-:W-:Y:S06]  /*1d810*/  @!P0 BRA `(.L_x_531) ;  /* 0x0000000000c88947 */ /* 0x002fec0003800000 */
.L_x_542:
[----:B------:R-:W-:Y:S01]  /*1d820*/  IMAD R3, R0, 0x8, R3 ;  /* 0x0000000800037824 */ /* 0x000fe200078e0203 */
[----:B------:R-:W-:-:S07]  /*1d830*/  SHF.L.U32 R0, R2, 0x1f, RZ ;  /* 0x0000001f02007819 */ /* 0x000fce00000006ff */
.L_x_532:
[----:B--2---:R2:W3:Y:S02]  /*1d840*/  SYNCS.PHASECHK.TRANS64.TRYWAIT P0, [R3+URZ], R0 ;  /* 0x00000000030075a7 */ /* 0x0044e4000800017f */
[----:B---3--:R-:W-:Y:S05]  /*1d850*/  @!P0 NANOSLEEP.SYNCS 0x989680 ;  /* 0x009896800000895d */ /* 0x008fea0003900000 */
[----:B------:R-:W3:Y:S02]  /*1d860*/  @!P0 SYNCS.PHASECHK.TRANS64 P0, [R3+URZ], R0 ;  /* 0x00000000030085a7 */ /* 0x000ee4000800007f */
[----:B---3--:R-:W-:Y:S05]  /*1d870*/  @!P0 BRA `(.L_x_532) ;  /* 0xfffffffc00f08947 */ /* 0x008fea000383ffff */
.L_x_527:
[----:B------:R-:W-:Y:S05]  /*1d880*/  BSYNC B0 ;  /* 0x0000000000007941 */ /* 0x000fea0003800000 */
.L_x_526:
[----:B------:R-:W-:Y:S05]  /*1d890*/  EXIT ;  /* 0x000000000000794d */ /* 0x000fea0003800000 */
.L_x_17:
[----:B-1----:R1:W2:Y:S02]  /*1d8a0*/  SYNCS.PHASECHK.TRANS64.TRYWAIT P1, [R3+URZ], R0 ;  /* 0x00000000030075a7 */ /* 0x0022a4000802017f */
[----:B--2---:R-:W-:Y:S05]  /*1d8b0*/  @!P1 NANOSLEEP.SYNCS 0x989680 ;  /* 0x009896800000995d */ /* 0x004fea0003900000 */
[----:B------:R-:W2:Y:S02]  /*1d8c0*/  @!P1 SYNCS.PHASECHK.TRANS64 P1, [R3+URZ], R0 ;  /* 0x00000000030095a7 */ /* 0x000ea4000802007f */
[----:B--2---:R-:W-:Y:S05]  /*1d8d0*/  @!P1 BRA `(.L_x_17) ;  /* 0xfffffffc00f09947 */ /* 0x004fea000383ffff */
[----:B------:R-:W-:Y:S05]  /*1d8e0*/  BRA `(.L_x_16) ;  /* 0xfffffe3800b87947 */ /* 0x000fea000383ffff */
.L_x_22:
[----:B--2---:R-:W-:-:S04]  /*1d8f0*/  IMAD.U32 R9, RZ, RZ, UR4 ;  /* 0x00000004ff097e24 */ /* 0x004fc8000f8e00ff */
[----:B------:R2:W3:Y:S03]  /*1d900*/  SYNCS.PHASECHK.TRANS64.TRYWAIT P1, [R9+URZ], R5 ;  /* 0x00000005090075a7 */ /* 0x0004e6000802017f */
[----:B---3--:R-:W-:Y:S05]  /*1d910*/  @!P1 NANOSLEEP.SYNCS 0x989680 ;  /* 0x009896800000995d */ /* 0x008fea0003900000 */
[----:B------:R-:W3:Y:S02]  /*1d920*/  @!P1 SYNCS.PHASECHK.TRANS64 P1, [R9+URZ], R5 ;  /* 0x00000005090095a7 */ /* 0x000ee4000802007f */
[----:B---3--:R-:W-:Y:S05]  /*1d930*/  @!P1 BRA `(.L_x_22) ;  /* 0xfffffffc00ec9947 */ /* 0x008fea000383ffff */
[----:B------:R-:W-:Y:S05]  /*1d940*/  BRA `(.L_x_21) ;  /* 0xfffffe8400bc7947 */ /* 0x000fea000383ffff */
.L_x_513:
[----:B------:R-:W-:Y:S01]  /*1d950*/  BSSY B1, `(.L_x_533) ;  /* 0x0000006000017945 */ /* 0x000fe20003800000 */
[----:B------:R-:W-:-:S07]  /*1d960*/  IMAD.MOV.U32 R15, RZ, RZ, -0x1 ;  /* 0xffffffffff0f7424 */ /* 0x000fce00078e00ff */
[----:B------:R-:W-:Y:S05]  /*1d970*/  WARPSYNC.COLLECTIVE R15, `(.L_x_534) ;  /* 0x000000000f0c7348 */ /* 0x000fea0003c00000 */
[----:B------:R-:W-:Y:S02]  /*1d980*/  ELECT P6, UR62, PT ;  /* 0x00000000003e782f */ /* 0x000fe400038c0000 */
[----:B------:R-:W-:Y:S01]  /*1d990*/  MOV R14, UR62 ;  /* 0x0000003e000e7c02 */ /* 0x000fe20008000f00 */
[----:B------:R-:W-:Y:S10]  /*1d9a0*/  ENDCOLLECTIVE ;  /* 0x000000000000791b */ /* 0x000ff40003800000 */
.L_x_534:
[----:B------:R-:W-:Y:S05]  /*1d9b0*/  BSYNC B1 ;  /* 0x0000000000017941 */ /* 0x000fea0003800000 */
.L_x_533:
[----:B------:R-:W-:Y:S05]  /*1d9c0*/  BRA `(.L_x_535) ;  /* 0xfffffff000247947 */ /* 0x000fea000383ffff */
.L_x_516:
[----:B0-----:R0:W1:Y:S02]  /*1d9d0*/  SYNCS.PHASECHK.TRANS64.TRYWAIT P1, [R12+URZ+0x20], R5 ;  /* 0x000020050c0075a7 */ /* 0x001064000802017f */
[----:B-1----:R-:W-:Y:S05]  /*1d9e0*/  @!P1 NANOSLEEP.SYNCS 0x989680 ;  /* 0x009896800000995d */ /* 0x002fea0003900000 */
[----:B------:R-:W1:Y:S02]  /*1d9f0*/  @!P1 SYNCS.PHASECHK.TRANS64 P1, [R12+URZ+0x20], R5 ;  /* 0x000020050c0095a7 */ /* 0x000e64000802007f */
[----:B-1----:R-:W-:Y:S05]  /*1da00*/  @!P1 BRA `(.L_x_516) ;  /* 0xfffffffc00f09947 */ /* 0x002fea000383ffff */
[----:B------:R-:W-:Y:S05]  /*1da10*/  BRA `(.L_x_536) ;  /* 0xfffffff000587947 */ /* 0x000fea000383ffff */
.L_x_525:
[----:B------:R-:W-:Y:S01]  /*1da20*/  BSSY B0, `(.L_x_537) ;  /* 0x0000006000007945 */ /* 0x000fe20003800000 */
[----:B------:R-:W-:-:S07]  /*1da30*/  IMAD.MOV.U32 R15, RZ, RZ, -0x1 ;  /* 0xffffffffff0f7424 */ /* 0x000fce00078e00ff */
[----:B------:R-:W-:Y:S05]  /*1da40*/  WARPSYNC.COLLECTIVE R15, `(.L_x_538) ;  /* 0x000000000f0c7348 */ /* 0x000fea0003c00000 */
[----:B------:R-:W-:Y:S02]  /*1da50*/  ELECT P6, UR62, PT ;  /* 0x00000000003e782f */ /* 0x000fe400038c0000 */
[----:B------:R-:W-:Y:S01]  /*1da60*/  MOV R14, UR62 ;  /* 0x0000003e000e7c02 */ /* 0x000fe20008000f00 */
[----:B------:R-:W-:Y:S10]  /*1da70*/  ENDCOLLECTIVE ;  /* 0x000000000000791b */ /* 0x000ff40003800000 */
.L_x_538:
[----:B------:R-:W-:Y:S05]  /*1da80*/  BSYNC B0 ;  /* 0x0000000000007941 */ /* 0x000fea0003800000 */
.L_x_537:
[----:B------:R-:W-:Y:S05]  /*1da90*/  BRA `(.L_x_539) ;  /* 0xfffffff800c87947 */ /* 0x000fea000383ffff */
.L_x_529:
[----:B0-----:R0:W1:Y:S02]  /*1daa0*/  SYNCS.PHASECHK.TRANS64.TRYWAIT P0, [R7+URZ], R2 ;  /* 0x00000002070075a7 */ /* 0x001064000800017f */
[----:B-1----:R-:W-:Y:S05]  /*1dab0*/  @!P0 NANOSLEEP.SYNCS 0x989680 ;  /* 0x009896800000895d */ /* 0x002fea0003900000 */
[----:B------:R-:W1:Y:S02]  /*1dac0*/  @!P0 SYNCS.PHASECHK.TRANS64 P0, [R7+URZ], R2 ;  /* 0x00000002070085a7 */ /* 0x000e64000800007f */
[----:B-1----:R-:W-:Y:S05]  /*1dad0*/  @!P0 BRA `(.L_x_529) ;  /* 0xfffffffc00f08947 */ /* 0x002fea000383ffff */
[----:B------:R-:W-:Y:S05]  /*1dae0*/  BRA `(.L_x_540) ;  /* 0xfffffffc000c7947 */ /* 0x000fea000383ffff */
.L_x_530:
[----:B0-----:R0:W1:Y:S02]  /*1daf0*/  SYNCS.PHASECHK.TRANS64.TRYWAIT P0, [R9+URZ], R4 ;  /* 0x00000004090075a7 */ /* 0x001064000800017f */
[----:B-1----:R-:W-:Y:S05]  /*1db00*/  @!P0 NANOSLEEP.SYNCS 0x989680 ;  /* 0x009896800000895d */ /* 0x002fea0003900000 */
[----:B------:R-:W1:Y:S02]  /*1db10*/  @!P0 SYNCS.PHASECHK.TRANS64 P0, [R9+URZ], R4 ;  /* 0x00000004090085a7 */ /* 0x000e64000800007f */
[----:B-1----:R-:W-:Y:S05]  /*1db20*/  @!P0 BRA `(.L_x_530) ;  /* 0xfffffffc00f08947 */ /* 0x002fea000383ffff */
[----:B------:R-:W-:Y:S05]  /*1db30*/  BRA `(.L_x_541) ;  /* 0xfffffffc001c7947 */ /* 0x000fea000383ffff */
.L_x_531:
[----:B-1----:R1:W2:Y:S02]  /*1db40*/  SYNCS.PHASECHK.TRANS64.TRYWAIT P0, [R6+URZ], R5 ;  /* 0x00000005060075a7 */ /* 0x0022a4000800017f */
[----:B--2---:R-:W-:Y:S05]  /*1db50*/  @!P0 NANOSLEEP.SYNCS 0x989680 ;  /* 0x009896800000895d */ /* 0x004fea0003900000 */
[----:B------:R-:W2:Y:S02]  /*1db60*/  @!P0 SYNCS.PHASECHK.TRANS64 P0, [R6+URZ], R5 ;  /* 0x00000005060085a7 */ /* 0x000ea4000800007f */
[----:B--2---:R-:W-:Y:S05]  /*1db70*/  @!P0 BRA `(.L_x_531) ;  /* 0xfffffffc00f08947 */ /* 0x004fea000383ffff */
[----:B------:R-:W-:Y:S05]  /*1db80*/  BRA `(.L_x_542) ;  /* 0xfffffffc00247947 */ /* 0x000fea000383ffff */
.L_x_543:
[----:B------:R-:W-:-:S00]  /*1db90*/  BRA `(.L_x_543) ;  /* 0xfffffffc00fc7947 */ /* 0x000fc0000383ffff */
[----:B------:R-:W-:-:S00]  /*1dba0*/  NOP ;  /* 0x0000000000007918 */ /* 0x000fc00000000000 */
        /* <DEDUP_REMOVED lines=13> */
.L_x_544:


//--------------------- .nv.global.init           --------------------------
	.section	.nv.global.init,"aw",@progbits
.nv.global.init:
	.type		$str$22,@object
	.size		$str$22,($str$23 - $str$22)
$str$22:
        /*0000*/ 	.byte	0x6b, 0x5f, 0x74, 0x69, 0x6c, 0x65, 0x5f, 0x63, 0x6f, 0x75, 0x6e, 0x74, 0x20, 0x3e, 0x3d, 0x20
        /*0010*/ 	.byte	0x31, 0x00
	.type		$str$23,@object
	.size		$str$23,(__unnamed_1 - $str$23)
$str$23:
        /*0012*/ 	.byte	0x2f, 0x74, 0x6d, 0x70, 0x2f, 0x63, 0x75, 0x74, 0x6c, 0x61, 0x73, 0x73, 0x5f, 0x73, 0x77, 0x65
        /*0022*/ 	.byte	0x65, 0x70, 0x5f, 0x73, 0x72, 0x63, 0x2f, 0x69, 0x6e, 0x63, 0x6c, 0x75, 0x64, 0x65, 0x2f, 0x63
        /*0032*/ 	.byte	0x75, 0x74, 0x6c, 0x61, 0x73, 0x73, 0x2f, 0x67, 0x65, 0x6d, 0x6d, 0x2f, 0x63, 0x6f, 0x6c, 0x6c
        /*0042*/ 	.byte	0x65, 0x63, 0x74, 0x69, 0x76, 0x65, 0x2f, 0x73, 0x6d, 0x39, 0x30, 0x5f, 0x6d, 0x6d, 0x61, 0x5f
        /*0052*/ 	.byte	0x74, 0x6d, 0x61, 0x5f, 0x67, 0x6d, 0x6d, 0x61, 0x5f, 0x73, 0x73, 0x5f, 0x77, 0x61, 0x72, 0x70
        /*0062*/ 	.byte	0x73, 0x70, 0x65, 0x63, 0x69, 0x61, 0x6c, 0x69, 0x7a, 0x65, 0x64, 0x2e, 0x68, 0x70, 0x70, 0x00
	.type		__unnamed_1,@object
	.size		__unnamed_1,(.L_0 - __unnamed_1)
__unnamed_1:
        /* <DEDUP_REMOVED lines=181> */
.L_0:


//--------------------- .nv.shared._ZN7cutlass13device_kernelINS_4gemm6kernel13GemmUniversalIN4cute5tupleIJiiiiEEENS1_10collective13CollectiveMmaINS1_34MainloopSm90TmaGmmaWarpSpecializedILi4ENS5_IJNS4_1CILi1EEESB_SB_EEENS1_35KernelTmaWarpSpecializedCooperativeEEENS5_IJNSA_ILi192EEENSA_ILi240EEENSA_ILi64EEEEEENS_6half_tENS5_IJlSB_lEEESJ_SK_NS4_8TiledMMAINS4_8MMA_AtomIJNS4_4SM904GMMA25MMA_64x16x16_F32F16F16_SSILNSO_5MajorE0ELSQ_0ELNSO_7ScaleInE1ELSR_1EEEEEENS4_6LayoutINS5_IJNSA_ILi2EEESB_SB_EEENS5_IJSB_NSA_ILi0EEESX_EEEEENS5_IJNS4_10UnderscoreES10_S10_EEEEENS4_13SM90_TMA_LOADENS4_14ComposedLayoutINS4_7SwizzleILi3ELi4ELi3EEENS4_18smem_ptr_flag_bitsILi16EEENSU_INS5_IJNSA_ILi8EEESH_EEENS5_IJSH_SB_EEEEEEEvNS4_8identityES13_S1D_vS1E_EENS_8epilogue10collective6detail29Sm90TmaWarpSpecializedAdapterINS1H_15DefaultEpilogueISJ_SK_SK_NS1G_6thread17LinearCombinationISJ_Li1EffLNS1L_9ScaleType4KindE0ELNS_15FloatRoundStyleE2ESJ_EENS1_15EpilogueDefaultEEEEEvvEEEEvNT_6ParamsE --------------------------
	.section	.nv.shared._ZN7cutlass13device_kernelINS_4gemm6kernel13GemmUniversalIN4cute5tupleIJiiiiEEENS1_10collective13CollectiveMmaINS1_34MainloopSm90TmaGmmaWarpSpecializedILi4ENS5_IJNS4_1CILi1EEESB_SB_EEENS1_35KernelTmaWarpSpecializedCooperativeEEENS5_IJNSA_ILi192EEENSA_ILi240EEENSA_ILi64EEEEEENS_6half_tENS5_IJlSB_lEEESJ_SK_NS4_8TiledMMAINS4_8MMA_AtomIJNS4_4SM904GMMA25MMA_64x16x16_F32F16F16_SSILNSO_5MajorE0ELSQ_0ELNSO_7ScaleInE1ELSR_1EEEEEENS4_6LayoutINS5_IJNSA_ILi2EEESB_SB_EEENS5_IJSB_NSA_ILi0EEESX_EEEEENS5_IJNS4_10UnderscoreES10_S10_EEEEENS4_13SM90_TMA_LOADENS4_14ComposedLayoutINS4_7SwizzleILi3ELi4ELi3EEENS4_18smem_ptr_flag_bitsILi16EEENSU_INS5_IJNSA_ILi8EEESH_EEENS5_IJSH_SB_EEEEEEEvNS4_8identityES13_S1D_vS1E_EENS_8epilogue10collective6detail29Sm90TmaWarpSpecializedAdapterINS1H_15DefaultEpilogueISJ_SK_SK_NS1G_6thread17LinearCombinationISJ_Li1EffLNS1L_9ScaleType4KindE0ELNS_15FloatRoundStyleE2ESJ_EENS1_15EpilogueDefaultEEEEEvvEEEEvNT_6ParamsE,"aw",@nobits
	.sectionflags	@""
	.align	16
	.zero		1024


//--------------------- .nv.shared.reserved.0     --------------------------
	.section	.nv.shared.reserved.0,"aw",@nobits
	.weak		__nv_reservedSMEM_offset_0_alias
	.size		__nv_reservedSMEM_offset_0_alias, 0, 0
	.other		__nv_reservedSMEM_offset_0_alias,@"STO_CUDA_RESERVED_SHARED STV_DEFAULT"
__nv_reservedSMEM_offset_0_alias:
	.zero		0


//--------------------- .nv.global                --------------------------
	.section	.nv.global,"aw",@nobits
.nv.global:
	.type		_ZN40_INTERNAL_fe7c7470_4_k_cu_ad7e828e_159424cute1_E,@object
	.size		_ZN40_INTERNAL_fe7c7470_4_k_cu_ad7e828e_159424cute1_E,(_ZN40_INTERNAL_fe7c7470_4_k_cu_ad7e828e_159424cuda3std3__45__cpo6cbeginE - _ZN40_INTERNAL_fe7c7470_4_k_cu_ad7e828e_159424cute1_E)
_ZN40_INTERNAL_fe7c7470_4_k_cu_ad7e828e_159424cute1_E:
	.zero		1
	.type		_ZN40_INTERNAL_fe7c7470_4_k_cu_ad7e828e_159424cuda3std3__45__cpo6cbeginE,@object
	.size		_ZN40_INTERNAL_fe7c7470_4_k_cu_ad7e828e_159424cuda3std3__45__cpo6cbeginE,(_ZN40_INTERNAL_fe7c7470_4_k_cu_ad7e828e_159424cuda3std3__48in_placeE - _ZN40_INTERNAL_fe7c7470_4_k_cu_ad7e828e_159424cuda3std3__45__cpo6cbeginE)
_ZN40_INTERNAL_fe7c7470_4_k_cu_ad7e828e_159424cuda3std3__45__cpo6cbeginE:
	.zero		1
	.type		_ZN40_INTERNAL_fe7c7470_4_k_cu_ad7e828e_159424cuda3std3__48in_placeE,@object
	.size		_ZN40_INTERNAL_fe7c7470_4_k_cu_ad7e828e_159424cuda3std3__48in_placeE,(_ZN40_INTERNAL_fe7c7470_4_k_cu_ad7e828e_159424cuda3std6ranges3__45__cpo9iter_moveE - _ZN40_INTERNAL_fe7c7470_4_k_cu_ad7e828e_159424cuda3std3__48in_placeE)
_ZN40_INTERNAL_fe7c7470_4_k_cu_ad7e828e_159424cuda3std3__48in_placeE:
	.zero		1
	.type		_ZN40_INTERNAL_fe7c7470_4_k_cu_ad7e828e_159424cuda3std6ranges3__45__cpo9iter_moveE,@object
	.size		_ZN40_INTERNAL_fe7c7470_4_k_cu_ad7e828e_159424cuda3std6ranges3__45__cpo9iter_moveE,(_ZN40_INTERNAL_fe7c7470_4_k_cu_ad7e828e_159424cuda3std3__45__cpo5beginE - _ZN40_INTERNAL_fe7c7470_4_k_cu_ad7e828e_159424cuda3std6ranges3__45__cpo9iter_moveE)
_ZN40_INTERNAL_fe7c7470_4_k_cu_ad7e828e_159424cuda3std6ranges3__45__cpo9iter_moveE:
	.zero		1
	.type		_ZN40_INTERNAL_fe7c7470_4_k_cu_ad7e828e_159424cuda3std3__45__cpo5beginE,@object
	.size		_ZN40_INTERNAL_fe7c7470_4_k_cu_ad7e828e_159424cuda3std3__45__cpo5beginE,(_ZN40_INTERNAL_fe7c7470_4_k_cu_ad7e828e_159424cuda3std3__442_GLOBAL__N__fe7c7470_4_k_cu_ad7e828e_159426ignoreE - _ZN40_INTERNAL_fe7c7470_4_k_cu_ad7e828e_159424cuda3std3__45__cpo5beginE)
_ZN40_INTERNAL_fe7c7470_4_k_cu_ad7e828e_159424cuda3std3__45__cpo5beginE:
	.zero		1
	.type		_ZN40_INTERNAL_fe7c7470_4_k_cu_ad7e828e_159424cuda3std3__442_GLOBAL__N__fe7c7470_4_k_cu_ad7e828e_159426ignoreE,@object
	.size		_ZN40_INTERNAL_fe7c7470_4_k_cu_ad7e828e_159424cuda3std3__442_GLOBAL__N__fe7c7470_4_k_cu_ad7e828e_159426ignoreE,(_ZN40_INTERNAL_fe7c7470_4_k_cu_ad7e828e_159424cute7productE - _ZN40_INTERNAL_fe7c7470_4_k_cu_ad7e828e_159424cuda3std3__442_GLOBAL__N__fe7c7470_4_k_cu_ad7e828e_159426ignoreE)
_ZN40_INTERNAL_fe7c7470_4_k_cu_ad7e828e_159424cuda3std3__442_GLOBAL__N__fe7c7470_4_k_cu_ad7e828e_159426ignoreE:
	.zero		1
	.type		_ZN40_INTERNAL_fe7c7470_4_k_cu_ad7e828e_159424cute7productE,@object
	.size		_ZN40_INTERNAL_fe7c7470_4_k_cu_ad7e828e_159424cute7productE,(_ZN40_INTERNAL_fe7c7470_4_k_cu_ad7e828e_159424cuda3std3__45__cpo3endE - _ZN40_INTERNAL_fe7c7470_4_k_cu_ad7e828e_159424cute7productE)
_ZN40_INTERNAL_fe7c7470_4_k_cu_ad7e828e_159424cute7productE:
	.zero		1
	.type		_ZN40_INTERNAL_fe7c7470_4_k_cu_ad7e828e_159424cuda3std3__45__cpo3endE,@object
	.size		_ZN40_INTERNAL_fe7c7470_4_k_cu_ad7e828e_159424cuda3std3__45__cpo3endE,(_ZN40_INTERNAL_fe7c7470_4_k_cu_ad7e828e_159424cuda3std3__419piecewise_constructE - _ZN40_INTERNAL_fe7c7470_4_k_cu_ad7e828e_159424cuda3std3__45__cpo3endE)
_ZN40_INTERNAL_fe7c7470_4_k_cu_ad7e828e_159424cuda3std3__45__cpo3endE:
	.zero		1
	.type		_ZN40_INTERNAL_fe7c7470_4_k_cu_ad7e828e_159424cuda3std3__419piecewise_constructE,@object
	.size		_ZN40_INTERNAL_fe7c7470_4_k_cu_ad7e828e_159424cuda3std3__419piecewise_constructE,(_ZN40_INTERNAL_fe7c7470_4_k_cu_ad7e828e_159424cuda3std3__45__cpo4cendE - _ZN40_INTERNAL_fe7c7470_4_k_cu_ad7e828e_159424cuda3std3__419piecewise_constructE)
_ZN40_INTERNAL_fe7c7470_4_k_cu_ad7e828e_159424cuda3std3__419piecewise_constructE:
	.zero		1
	.type		_ZN40_INTERNAL_fe7c7470_4_k_cu_ad7e828e_159424cuda3std3__45__cpo4cendE,@object
	.size		_ZN40_INTERNAL_fe7c7470_4_k_cu_ad7e828e_159424cuda3std3__45__cpo4cendE,(_ZN40_INTERNAL_fe7c7470_4_k_cu_ad7e828e_159424cuda3std6ranges3__45__cpo4swapE - _ZN40_INTERNAL_fe7c7470_4_k_cu_ad7e828e_159424cuda3std3__45__cpo4cendE)
_ZN40_INTERNAL_fe7c7470_4_k_cu_ad7e828e_159424cuda3std3__45__cpo4cendE:
	.zero		1
	.type		_ZN40_INTERNAL_fe7c7470_4_k_cu_ad7e828e_159424cuda3std6ranges3__45__cpo4swapE,@object
	.size		_ZN40_INTERNAL_fe7c7470_4_k_cu_ad7e828e_159424cuda3std6ranges3__45__cpo4swapE,(.L_8 - _ZN40_INTERNAL_fe7c7470_4_k_cu_ad7e828e_159424cuda3std6ranges3__45__cpo4swapE)
_ZN40_INTERNAL_fe7c7470_4_k_cu_ad7e828e_159424cuda3std6ranges3__45__cpo4swapE:
	.zero		1
.L_8:


//--------------------- .nv.constant0._ZN7cutlass13device_kernelINS_4gemm6kernel13GemmUniversalIN4cute5tupleIJiiiiEEENS1_10collective13CollectiveMmaINS1_34MainloopSm90TmaGmmaWarpSpecializedILi4ENS5_IJNS4_1CILi1EEESB_SB_EEENS1_35KernelTmaWarpSpecializedCooperativeEEENS5_IJNSA_ILi192EEENSA_ILi240EEENSA_ILi64EEEEEENS_6half_tENS5_IJlSB_lEEESJ_SK_NS4_8TiledMMAINS4_8MMA_AtomIJNS4_4SM904GMMA25MMA_64x16x16_F32F16F16_SSILNSO_5MajorE0ELSQ_0ELNSO_7ScaleInE1ELSR_1EEEEEENS4_6LayoutINS5_IJNSA_ILi2EEESB_SB_EEENS5_IJSB_NSA_ILi0EEESX_EEEEENS5_IJNS4_10UnderscoreES10_S10_EEEEENS4_13SM90_TMA_LOADENS4_14ComposedLayoutINS4_7SwizzleILi3ELi4ELi3EEENS4_18smem_ptr_flag_bitsILi16EEENSU_INS5_IJNSA_ILi8EEESH_EEENS5_IJSH_SB_EEEEEEEvNS4_8identityES13_S1D_vS1E_EENS_8epilogue10collective6detail29Sm90TmaWarpSpecializedAdapterINS1H_15DefaultEpilogueISJ_SK_SK_NS1G_6thread17LinearCombinationISJ_Li1EffLNS1L_9ScaleType4KindE0ELNS_15FloatRoundStyleE2ESJ_EENS1_15EpilogueDefaultEEEEEvvEEEEvNT_6ParamsE --------------------------
	.section	.nv.constant0._ZN7cutlass13device_kernelINS_4gemm6kernel13GemmUniversalIN4cute5tupleIJiiiiEEENS1_10collective13CollectiveMmaINS1_34MainloopSm90TmaGmmaWarpSpecializedILi4ENS5_IJNS4_1CILi1EEESB_SB_EEENS1_35KernelTmaWarpSpecializedCooperativeEEENS5_IJNSA_ILi192EEENSA_ILi240EEENSA_ILi64EEEEEENS_6half_tENS5_IJlSB_lEEESJ_SK_NS4_8TiledMMAINS4_8MMA_AtomIJNS4_4SM904GMMA25MMA_64x16x16_F32F16F16_SSILNSO_5MajorE0ELSQ_0ELNSO_7ScaleInE1ELSR_1EEEEEENS4_6LayoutINS5_IJNSA_ILi2EEESB_SB_EEENS5_IJSB_NSA_ILi0EEESX_EEEEENS5_IJNS4_10UnderscoreES10_S10_EEEEENS4_13SM90_TMA_LOADENS4_14ComposedLayoutINS4_7SwizzleILi3ELi4ELi3EEENS4_18smem_ptr_flag_bitsILi16EEENSU_INS5_IJNSA_ILi8EEESH_EEENS5_IJSH_SB_EEEEEEEvNS4_8identityES13_S1D_vS1E_EENS_8epilogue10collective6detail29Sm90TmaWarpSpecializedAdapterINS1H_15DefaultEpilogueISJ_SK_SK_NS1G_6thread17LinearCombinationISJ_Li1EffLNS1L_9ScaleType4KindE0ELNS_15FloatRoundStyleE2ESJ_EENS1_15EpilogueDefaultEEEEEvvEEEEvNT_6ParamsE,"a",@progbits
	.sectionflags	@""
	.align	4
.nv.constant0._ZN7cutlass13device_kernelINS_4gemm6kernel13GemmUniversalIN4cute5tupleIJiiiiEEENS1_10collective13CollectiveMmaINS1_34MainloopSm90TmaGmmaWarpSpecializedILi4ENS5_IJNS4_1CILi1EEESB_SB_EEENS1_35KernelTmaWarpSpecializedCooperativeEEENS5_IJNSA_ILi192EEENSA_ILi240EEENSA_ILi64EEEEEENS_6half_tENS5_IJlSB_lEEESJ_SK_NS4_8TiledMMAINS4_8MMA_AtomIJNS4_4SM904GMMA25MMA_64x16x16_F32F16F16_SSILNSO_5MajorE0ELSQ_0ELNSO_7ScaleInE1ELSR_1EEEEEENS4_6LayoutINS5_IJNSA_ILi2EEESB_SB_EEENS5_IJSB_NSA_ILi0EEESX_EEEEENS5_IJNS4_10UnderscoreES10_S10_EEEEENS4_13SM90_TMA_LOADENS4_14ComposedLayoutINS4_7SwizzleILi3ELi4ELi3EEENS4_18smem_ptr_flag_bitsILi16EEENSU_INS5_IJNSA_ILi8EEESH_EEENS5_IJSH_SB_EEEEEEEvNS4_8identityES13_S1D_vS1E_EENS_8epilogue10collective6detail29Sm90TmaWarpSpecializedAdapterINS1H_15DefaultEpilogueISJ_SK_SK_NS1G_6thread17LinearCombinationISJ_Li1EffLNS1L_9ScaleType4KindE0ELNS_15FloatRoundStyleE2ESJ_EENS1_15EpilogueDefaultEEEEEvvEEEEvNT_6ParamsE:
	.zero		1664


//--------------------- SYMBOLS --------------------------

	.type		.nv.reservedSmem.offset0,@object
	.size		.nv.reservedSmem.offset0,0x4
	.type		__assertfail,@function
